// auto-generated by cutlass_sweep.conv — config: {"arch": "sm_100", "cluster_m": 2, "cluster_n": 1, "conv_kind": "wgrad", "dtype": "tf32", "ndim": 3, "tile_k": 64, "tile_m": 256, "tile_n": 128}
#include "cutlass/cutlass.h"
#include "cute/tensor.hpp"
#include "cutlass/kernel_hardware_info.hpp"
#include "cutlass/conv/convolution.h"
#include "cutlass/conv/dispatch_policy.hpp"
#include "cutlass/conv/collective/collective_builder.hpp"
#include "cutlass/conv/kernel/conv_universal.hpp"
#include "cutlass/conv/device/conv_universal_adapter.hpp"
#include "cutlass/epilogue/collective/collective_builder.hpp"

using namespace cute;
using Elem = cutlass::tfloat32_t;
using Acc  = float;
using LayoutAB = cutlass::layout::TensorNDHWC;
using LayoutC  = cutlass::layout::TensorKCSRT;
constexpr auto ConvOp = cutlass::conv::Operator::kWgrad;
using TileShape    = Shape<_256, Shape<_128>, Shape<_64>>;
using ClusterShape = Shape<_2, _1, _1>;

using CollectiveEpilogue = typename cutlass::epilogue::collective::CollectiveBuilder<
    cutlass::arch::Sm100, cutlass::arch::OpClassTensorOp,
    TileShape, ClusterShape,
    cutlass::epilogue::collective::EpilogueTileAuto,
    Acc, Acc,
    Elem, LayoutC, 128 / cutlass::sizeof_bits<Elem>::value,
    Elem, LayoutC, 128 / cutlass::sizeof_bits<Elem>::value,
    cutlass::epilogue::collective::EpilogueScheduleAuto
  >::CollectiveOp;

using CollectiveMainloop = typename cutlass::conv::collective::CollectiveBuilder<
    cutlass::arch::Sm100, cutlass::arch::OpClassTensorOp, ConvOp,
    Elem, LayoutAB, 128 / cutlass::sizeof_bits<Elem>::value,
    Elem, LayoutAB, 128 / cutlass::sizeof_bits<Elem>::value,
    Acc,
    TileShape, ClusterShape,
    cutlass::conv::collective::StageCountAutoCarveout<
        static_cast<int>(sizeof(typename CollectiveEpilogue::SharedStorage))>,
    cutlass::conv::collective::KernelScheduleAuto
  >::CollectiveOp;

using ProblemShape = cutlass::conv::ConvProblemShape<
    ConvOp, CollectiveMainloop::DispatchPolicy::NumSpatialDimensions>;
using ConvKernel = cutlass::conv::kernel::ConvUniversal<
    ProblemShape, CollectiveMainloop, CollectiveEpilogue>;
using Conv = cutlass::conv::device::ConvUniversalAdapter<ConvKernel>;

auto* _anchor = &cutlass::device_kernel<ConvKernel>;


// ===== COMPILED SASS (sm_100a) =====

	.target	sm_100a

	.elftype	@"ET_EXEC"


//--------------------- .note.nv.tkinfo           --------------------------
	.section	.note.nv.tkinfo,"",@"SHT_NOTE"
	.sectionflags	@"SHF_NOTE_NV_TKINFO"
	.tkinfo
        /*0018*/ 	.word	0x00000002
        /*0030*/ 	.string	""
        /*0030*/ 	.string	"ptxas"
        /*0030*/ 	.string	"Cuda compilation tools, release 13.0, V13.0.88"
        /*0030*/ 	.string	"Build cuda_13.0.r13.0/compiler.36424714_0"
        /*0030*/ 	.string	"-arch sm_100a -m 64 "



//--------------------- .note.nv.cuinfo           --------------------------
	.section	.note.nv.cuinfo,"",@"SHT_NOTE"
	.sectionflags	@"SHF_NOTE_NV_CUINFO"
        /*0018*/ 	.short	0x0002
        /*001a*/ 	.short	0x0064
        /*001c*/ 	.short	0x0082
	.zero		2


//--------------------- .nv.info                  --------------------------
	.section	.nv.info,"",@"SHT_CUDA_INFO"
	.align	4


	//----- nvinfo : EIATTR_REGCOUNT
	.align		4
        /*0000*/ 	.byte	0x04, 0x2f
        /*0002*/ 	.short	(.L_19 - .L_18)
	.align		4
.L_18:
        /*0004*/ 	.word	index@(_ZN7cutlass13device_kernelINS_4conv6kernel13ConvUniversalINS1_16ConvProblemShapeILNS1_8OperatorE2ELi3EEENS1_10collective14CollectiveConvINS1_47MainloopSm100TmaUmmaWarpSpecializedImplicitGemmILS5_2ELi4ELi3ELi1ELi2EN4cute5tupleIJNSA_1CILi2EEENSC_ILi1EEESE_EEEEENSB_IJNSC_ILi256EEENSB_IJNSC_ILi128EEEEEENSB_IJNSC_ILi64EEEEEEEEENS_10tfloat32_tESN_NSA_8TiledMMAINSA_8MMA_AtomIJNSA_23SM100_MMA_TF32_2x1SM_SSISN_SN_fLi256ELi128ELNSA_4UMMA5MajorE1ELSS_1ELNSR_7ScaleInE0ELST_0EEEEEENSA_6LayoutINSB_IJSE_SE_SE_EEENSB_IJNSC_ILi0EEESY_SY_EEEEENSB_IJNSA_10UnderscoreES11_S11_EEEEENS7_6detail27Sm100ImplicitGemmTileTraitsINSA_18SM100_TMA_2SM_LOADENSA_14ComposedLayoutINSA_7SwizzleILi2ELi5ELi2EEENSA_18smem_ptr_flag_bitsILi32EEENSW_INSB_IJNSC_ILi32EEENSC_ILi4EEEEEENSB_IJSE_S1C_EEEEEEEvEENS15_INSA_25SM100_TMA_2SM_LOAD_IM2COLES1H_vEEEENS_8epilogue10collective18CollectiveEpilogueINS1M_23Sm100TmaWarpSpecializedILi4ELi2ELi16ELb1ELb0EEEJNSB_IJSI_SJ_SL_EEENSB_IJNSW_ISI_SE_EENSW_INSC_ILi16EEESE_EEEEESN_NSB_IJlNSB_IJSE_lllEEESY_EEESN_S1X_NS1M_6fusion15FusionCallbacksIS1Q_NS1Y_17LinearCombinationISN_fSN_fLNS_15FloatRoundStyleE2EEES1R_S1V_JEEENSA_5SM1004TMEM4LOAD26SM100_TMEM_LOAD_32dp32b16xENSA_13SM90_TMA_LOADENS17_INS18_ILi2ELi4ELi3EEES1B_NSW_INSB_IJNSC_ILi8EEES1T_EEENSB_IJS1T_SE_EEEEEEENSA_39AutoVectorizingCopyWithAssumedAlignmentILi128EEENSA_14SM90_TMA_STOREES2E_S2G_S2G_EEEvvEEEEvNT_6ParamsE)
        /*0008*/ 	.word	0x00000060


	//----- nvinfo : EIATTR_FRAME_SIZE
	.align		4
.L_19:
        /*000c*/ 	.byte	0x04, 0x11
        /*000e*/ 	.short	(.L_21 - .L_20)
	.align		4
.L_20:
        /*0010*/ 	.word	index@($__internal_2_$__cuda_sm10x_tcgen05_guardrail_trap_unallocated_columns_being_dealloced)
        /*0014*/ 	.word	0x00000008


	//----- nvinfo : EIATTR_FRAME_SIZE
	.align		4
.L_21:
        /*0018*/ 	.byte	0x04, 0x11
        /*001a*/ 	.short	(.L_23 - .L_22)
	.align		4
.L_22:
        /*001c*/ 	.word	index@($__internal_1_$__cuda_sm10x_tcgen05_guardrail_trap_phase_invalid_during_alloc)
        /*0020*/ 	.word	0x00000008


	//----- nvinfo : EIATTR_FRAME_SIZE
	.align		4
.L_23:
        /*0024*/ 	.byte	0x04, 0x11
        /*0026*/ 	.short	(.L_25 - .L_24)
	.align		4
.L_24:
        /*0028*/ 	.word	index@($__internal_0_$__cuda_sm10x_tcgen05_guardrail_trap_col_being_dealloced_not_returned_by_alloc)
        /*002c*/ 	.word	0x00000008


	//----- nvinfo : EIATTR_FRAME_SIZE
	.align		4
.L_25:
        /*0030*/ 	.byte	0x04, 0x11
        /*0032*/ 	.short	(.L_27 - .L_26)
	.align		4
.L_26:
        /*0034*/ 	.word	index@(_ZN7cutlass13device_kernelINS_4conv6kernel13ConvUniversalINS1_16ConvProblemShapeILNS1_8OperatorE2ELi3EEENS1_10collective14CollectiveConvINS1_47MainloopSm100TmaUmmaWarpSpecializedImplicitGemmILS5_2ELi4ELi3ELi1ELi2EN4cute5tupleIJNSA_1CILi2EEENSC_ILi1EEESE_EEEEENSB_IJNSC_ILi256EEENSB_IJNSC_ILi128EEEEEENSB_IJNSC_ILi64EEEEEEEEENS_10tfloat32_tESN_NSA_8TiledMMAINSA_8MMA_AtomIJNSA_23SM100_MMA_TF32_2x1SM_SSISN_SN_fLi256ELi128ELNSA_4UMMA5MajorE1ELSS_1ELNSR_7ScaleInE0ELST_0EEEEEENSA_6LayoutINSB_IJSE_SE_SE_EEENSB_IJNSC_ILi0EEESY_SY_EEEEENSB_IJNSA_10UnderscoreES11_S11_EEEEENS7_6detail27Sm100ImplicitGemmTileTraitsINSA_18SM100_TMA_2SM_LOADENSA_14ComposedLayoutINSA_7SwizzleILi2ELi5ELi2EEENSA_18smem_ptr_flag_bitsILi32EEENSW_INSB_IJNSC_ILi32EEENSC_ILi4EEEEEENSB_IJSE_S1C_EEEEEEEvEENS15_INSA_25SM100_TMA_2SM_LOAD_IM2COLES1H_vEEEENS_8epilogue10collective18CollectiveEpilogueINS1M_23Sm100TmaWarpSpecializedILi4ELi2ELi16ELb1ELb0EEEJNSB_IJSI_SJ_SL_EEENSB_IJNSW_ISI_SE_EENSW_INSC_ILi16EEESE_EEEEESN_NSB_IJlNSB_IJSE_lllEEESY_EEESN_S1X_NS1M_6fusion15FusionCallbacksIS1Q_NS1Y_17LinearCombinationISN_fSN_fLNS_15FloatRoundStyleE2EEES1R_S1V_JEEENSA_5SM1004TMEM4LOAD26SM100_TMEM_LOAD_32dp32b16xENSA_13SM90_TMA_LOADENS17_INS18_ILi2ELi4ELi3EEES1B_NSW_INSB_IJNSC_ILi8EEES1T_EEENSB_IJS1T_SE_EEEEEEENSA_39AutoVectorizingCopyWithAssumedAlignmentILi128EEENSA_14SM90_TMA_STOREES2E_S2G_S2G_EEEvvEEEEvNT_6ParamsE)
        /*0038*/ 	.word	0x00000008


	//----- nvinfo : EIATTR_MIN_STACK_SIZE
	.align		4
.L_27:
        /*003c*/ 	.byte	0x04, 0x12
        /*003e*/ 	.short	(.L_29 - .L_28)
	.align		4
.L_28:
        /*0040*/ 	.word	index@(_ZN7cutlass13device_kernelINS_4conv6kernel13ConvUniversalINS1_16ConvProblemShapeILNS1_8OperatorE2ELi3EEENS1_10collective14CollectiveConvINS1_47MainloopSm100TmaUmmaWarpSpecializedImplicitGemmILS5_2ELi4ELi3ELi1ELi2EN4cute5tupleIJNSA_1CILi2EEENSC_ILi1EEESE_EEEEENSB_IJNSC_ILi256EEENSB_IJNSC_ILi128EEEEEENSB_IJNSC_ILi64EEEEEEEEENS_10tfloat32_tESN_NSA_8TiledMMAINSA_8MMA_AtomIJNSA_23SM100_MMA_TF32_2x1SM_SSISN_SN_fLi256ELi128ELNSA_4UMMA5MajorE1ELSS_1ELNSR_7ScaleInE0ELST_0EEEEEENSA_6LayoutINSB_IJSE_SE_SE_EEENSB_IJNSC_ILi0EEESY_SY_EEEEENSB_IJNSA_10UnderscoreES11_S11_EEEEENS7_6detail27Sm100ImplicitGemmTileTraitsINSA_18SM100_TMA_2SM_LOADENSA_14ComposedLayoutINSA_7SwizzleILi2ELi5ELi2EEENSA_18smem_ptr_flag_bitsILi32EEENSW_INSB_IJNSC_ILi32EEENSC_ILi4EEEEEENSB_IJSE_S1C_EEEEEEEvEENS15_INSA_25SM100_TMA_2SM_LOAD_IM2COLES1H_vEEEENS_8epilogue10collective18CollectiveEpilogueINS1M_23Sm100TmaWarpSpecializedILi4ELi2ELi16ELb1ELb0EEEJNSB_IJSI_SJ_SL_EEENSB_IJNSW_ISI_SE_EENSW_INSC_ILi16EEESE_EEEEESN_NSB_IJlNSB_IJSE_lllEEESY_EEESN_S1X_NS1M_6fusion15FusionCallbacksIS1Q_NS1Y_17LinearCombinationISN_fSN_fLNS_15FloatRoundStyleE2EEES1R_S1V_JEEENSA_5SM1004TMEM4LOAD26SM100_TMEM_LOAD_32dp32b16xENSA_13SM90_TMA_LOADENS17_INS18_ILi2ELi4ELi3EEES1B_NSW_INSB_IJNSC_ILi8EEES1T_EEENSB_IJS1T_SE_EEEEEEENSA_39AutoVectorizingCopyWithAssumedAlignmentILi128EEENSA_14SM90_TMA_STOREES2E_S2G_S2G_EEEvvEEEEvNT_6ParamsE)
        /*0044*/ 	.word	0x00000008
.L_29:


//--------------------- .nv.compat                --------------------------
	.section	.nv.compat,"",@"SHT_CUDA_COMPAT_INFO"
	.align	4
        /*0000*/ 	.byte	0x02, 0x09, 0x01, 0x00, 0x02, 0x02, 0x02, 0x00, 0x02, 0x05, 0x05, 0x00, 0x03, 0x07, 0x01, 0x01
        /*0010*/ 	.byte	0x02, 0x03, 0x01, 0x00, 0x02, 0x06, 0x01, 0x00, 0x04, 0x0b, 0x08, 0x00, 0x09, 0x00, 0x00, 0x00
        /*0020*/ 	.byte	0x00, 0x00, 0x00, 0x00


//--------------------- .nv.info._ZN7cutlass13device_kernelINS_4conv6kernel13ConvUniversalINS1_16ConvProblemShapeILNS1_8OperatorE2ELi3EEENS1_10collective14CollectiveConvINS1_47MainloopSm100TmaUmmaWarpSpecializedImplicitGemmILS5_2ELi4ELi3ELi1ELi2EN4cute5tupleIJNSA_1CILi2EEENSC_ILi1EEESE_EEEEENSB_IJNSC_ILi256EEENSB_IJNSC_ILi128EEEEEENSB_IJNSC_ILi64EEEEEEEEENS_10tfloat32_tESN_NSA_8TiledMMAINSA_8MMA_AtomIJNSA_23SM100_MMA_TF32_2x1SM_SSISN_SN_fLi256ELi128ELNSA_4UMMA5MajorE1ELSS_1ELNSR_7ScaleInE0ELST_0EEEEEENSA_6LayoutINSB_IJSE_SE_SE_EEENSB_IJNSC_ILi0EEESY_SY_EEEEENSB_IJNSA_10UnderscoreES11_S11_EEEEENS7_6detail27Sm100ImplicitGemmTileTraitsINSA_18SM100_TMA_2SM_LOADENSA_14ComposedLayoutINSA_7SwizzleILi2ELi5ELi2EEENSA_18smem_ptr_flag_bitsILi32EEENSW_INSB_IJNSC_ILi32EEENSC_ILi4EEEEEENSB_IJSE_S1C_EEEEEEEvEENS15_INSA_25SM100_TMA_2SM_LOAD_IM2COLES1H_vEEEENS_8epilogue10collective18CollectiveEpilogueINS1M_23Sm100TmaWarpSpecializedILi4ELi2ELi16ELb1ELb0EEEJNSB_IJSI_SJ_SL_EEENSB_IJNSW_ISI_SE_EENSW_INSC_ILi16EEESE_EEEEESN_NSB_IJlNSB_IJSE_lllEEESY_EEESN_S1X_NS1M_6fusion15FusionCallbacksIS1Q_NS1Y_17LinearCombinationISN_fSN_fLNS_15FloatRoundStyleE2EEES1R_S1V_JEEENSA_5SM1004TMEM4LOAD26SM100_TMEM_LOAD_32dp32b16xENSA_13SM90_TMA_LOADENS17_INS18_ILi2ELi4ELi3EEES1B_NSW_INSB_IJNSC_ILi8EEES1T_EEENSB_IJS1T_SE_EEEEEEENSA_39AutoVectorizingCopyWithAssumedAlignmentILi128EEENSA_14SM90_TMA_STOREES2E_S2G_S2G_EEEvvEEEEvNT_6ParamsE --------------------------
	.section	.nv.info._ZN7cutlass13device_kernelINS_4conv6kernel13ConvUniversalINS1_16ConvProblemShapeILNS1_8OperatorE2ELi3EEENS1_10collective14CollectiveConvINS1_47MainloopSm100TmaUmmaWarpSpecializedImplicitGemmILS5_2ELi4ELi3ELi1ELi2EN4cute5tupleIJNSA_1CILi2EEENSC_ILi1EEESE_EEEEENSB_IJNSC_ILi256EEENSB_IJNSC_ILi128EEEEEENSB_IJNSC_ILi64EEEEEEEEENS_10tfloat32_tESN_NSA_8TiledMMAINSA_8MMA_AtomIJNSA_23SM100_MMA_TF32_2x1SM_SSISN_SN_fLi256ELi128ELNSA_4UMMA5MajorE1ELSS_1ELNSR_7ScaleInE0ELST_0EEEEEENSA_6LayoutINSB_IJSE_SE_SE_EEENSB_IJNSC_ILi0EEESY_SY_EEEEENSB_IJNSA_10UnderscoreES11_S11_EEEEENS7_6detail27Sm100ImplicitGemmTileTraitsINSA_18SM100_TMA_2SM_LOADENSA_14ComposedLayoutINSA_7SwizzleILi2ELi5ELi2EEENSA_18smem_ptr_flag_bitsILi32EEENSW_INSB_IJNSC_ILi32EEENSC_ILi4EEEEEENSB_IJSE_S1C_EEEEEEEvEENS15_INSA_25SM100_TMA_2SM_LOAD_IM2COLES1H_vEEEENS_8epilogue10collective18CollectiveEpilogueINS1M_23Sm100TmaWarpSpecializedILi4ELi2ELi16ELb1ELb0EEEJNSB_IJSI_SJ_SL_EEENSB_IJNSW_ISI_SE_EENSW_INSC_ILi16EEESE_EEEEESN_NSB_IJlNSB_IJSE_lllEEESY_EEESN_S1X_NS1M_6fusion15FusionCallbacksIS1Q_NS1Y_17LinearCombinationISN_fSN_fLNS_15FloatRoundStyleE2EEES1R_S1V_JEEENSA_5SM1004TMEM4LOAD26SM100_TMEM_LOAD_32dp32b16xENSA_13SM90_TMA_LOADENS17_INS18_ILi2ELi4ELi3EEES1B_NSW_INSB_IJNSC_ILi8EEES1T_EEENSB_IJS1T_SE_EEEEEEENSA_39AutoVectorizingCopyWithAssumedAlignmentILi128EEENSA_14SM90_TMA_STOREES2E_S2G_S2G_EEEvvEEEEvNT_6ParamsE,"",@"SHT_CUDA_INFO"
	.sectionflags	@""
	.align	4


	//----- nvinfo : EIATTR_CUDA_API_VERSION
	.align		4
        /*0000*/ 	.byte	0x04, 0x37
        /*0002*/ 	.short	(.L_31 - .L_30)
.L_30:
        /*0004*/ 	.word	0x00000082


	//----- nvinfo : EIATTR_KPARAM_INFO
	.align		4
.L_31:
        /*0008*/ 	.byte	0x04, 0x17
        /*000a*/ 	.short	(.L_33 - .L_32)
.L_32:
        /*000c*/ 	.word	0x00000000
        /*0010*/ 	.short	0x0000
        /*0012*/ 	.short	0x0000
        /*0014*/ 	.byte	0x00, 0xf0, 0x01, 0x24


	//----- nvinfo : EIATTR_AT_ENTRY_FRAGMENTS
	.align		4
.L_33:
        /*0018*/ 	.byte	0x04, 0x4f
        /*001a*/ 	.short	(.L_35 - .L_34)


	//   ....[0]....
.L_34:
        /*001c*/ 	.word	0x00000007


	//----- nvinfo : EIATTR_RESERVED_SMEM_USED
	.align		4
.L_35:
        /*0020*/ 	.byte	0x01, 0x41
	.zero		2


	//----- nvinfo : EIATTR_SPARSE_MMA_MASK
	.align		4
        /*0024*/ 	.byte	0x03, 0x50
        /*0026*/ 	.short	0x0000


	//----- nvinfo : EIATTR_TCGEN05_2CTA_USED
	.align		4
        /*0028*/ 	.byte	0x01, 0x52
	.zero		2


	//----- nvinfo : EIATTR_MAXREG_COUNT
	.align		4
        /*002c*/ 	.byte	0x03, 0x1b
        /*002e*/ 	.short	0x00ff


	//----- nvinfo : EIATTR_NUM_BARRIERS
	.align		4
        /*0030*/ 	.byte	0x02, 0x4c
        /*0032*/ 	.byte	0x07
	.zero		1


	//----- nvinfo : EIATTR_EXTERNS
	.align		4
        /*0034*/ 	.byte	0x04, 0x0f
        /*0036*/ 	.short	(.L_37 - .L_36)


	//   ....[0]....
	.align		4
.L_36:
        /*0038*/ 	.word	index@(__assertfail)


	//----- nvinfo : EIATTR_MERCURY_ISA_VERSION
	.align		4
.L_37:
        /*003c*/ 	.byte	0x03, 0x5f
        /*003e*/ 	.short	0x0101


	//----- nvinfo : EIATTR_INT_WARP_WIDE_INSTR_OFFSETS
	.align		4
        /*0040*/ 	.byte	0x04, 0x31
        /*0042*/ 	.short	(.L_39 - .L_38)


	//   ....[0]....
.L_38:
        /*0044*/ 	.word	0x00000c50


	//   ....[1]....
        /*0048*/ 	.word	0x00000d00


	//   ....[2]....
        /*004c*/ 	.word	0x00004e10


	//   ....[3]....
        /*0050*/ 	.word	0x00004e30


	//   ....[4]....
        /*0054*/ 	.word	0x00004e60


	//   ....[5]....
        /*0058*/ 	.word	0x000060b0


	//   ....[6]....
        /*005c*/ 	.word	0x00006110


	//   ....[7]....
        /*0060*/ 	.word	0x00006210


	//   ....[8]....
        /*0064*/ 	.word	0x00006290


	//   ....[9]....
        /*0068*/ 	.word	0x000063a0


	//   ....[10]....
        /*006c*/ 	.word	0x00006420


	//   ....[11]....
        /*0070*/ 	.word	0x00006530


	//   ....[12]....
        /*0074*/ 	.word	0x000065c0


	//   ....[13]....
        /*0078*/ 	.word	0x000066d0


	//   ....[14]....
        /*007c*/ 	.word	0x00006750


	//   ....[15]....
        /*0080*/ 	.word	0x00006830


	//   ....[16]....
        /*0084*/ 	.word	0x000068b0


	//   ....[17]....
        /*0088*/ 	.word	0x00006990


	//   ....[18]....
        /*008c*/ 	.word	0x00006a20


	//   ....[19]....
        /*0090*/ 	.word	0x00006b10


	//   ....[20]....
        /*0094*/ 	.word	0x00006ba0


	//----- nvinfo : EIATTR_COOP_GROUP_MASK_REGIDS
	.align		4
.L_39:
        /*0098*/ 	.byte	0x04, 0x29
        /*009a*/ 	.short	(.L_41 - .L_40)


	//   ....[0]....
.L_40:
        /*009c*/ 	.word	0xffffffff


	//   ....[1]....
        /*00a0*/ 	.word	0xffffffff


	//   ....[2]....
        /*00a4*/ 	.word	0xffffffff


	//   ....[3]....
        /*00a8*/ 	.word	0xffffffff


	//   ....[4]....
        /*00ac*/ 	.word	0xffffffff


	//   ....[5]....
        /*00b0*/ 	.word	0xffffffff


	//   ....[6]....
        /*00b4*/ 	.word	0xffffffff


	//   ....[7]....
        /*00b8*/ 	.word	0xffffffff


	//   ....[8]....
        /*00bc*/ 	.word	0xffffffff


	//   ....[9]....
        /*00c0*/ 	.word	0xffffffff


	//   ....[10]....
        /*00c4*/ 	.word	0xffffffff


	//   ....[11]....
        /*00c8*/ 	.word	0xffffffff


	//   ....[12]....
        /*00cc*/ 	.word	0xffffffff


	//----- nvinfo : EIATTR_COOP_GROUP_INSTR_OFFSETS
	.align		4
.L_41:
        /*00d0*/ 	.byte	0x04, 0x28
        /*00d2*/ 	.short	(.L_43 - .L_42)


	//   ....[0]....
.L_42:
        /*00d4*/ 	.word	0x000000d0


	//   ....[1]....
        /*00d8*/ 	.word	0x00000540


	//   ....[2]....
        /*00dc*/ 	.word	0x000006e0


	//   ....[3]....
        /*00e0*/ 	.word	0x00000880


	//   ....[4]....
        /*00e4*/ 	.word	0x00000980


	//   ....[5]....
        /*00e8*/ 	.word	0x00000ad0


	//   ....[6]....
        /*00ec*/ 	.word	0x00000d70


	//   ....[7]....
        /*00f0*/ 	.word	0x00002ea0


	//   ....[8]....
        /*00f4*/ 	.word	0x00003ae0


	//   ....[9]....
        /*00f8*/ 	.word	0x00003fb0


	//   ....[10]....
        /*00fc*/ 	.word	0x00003fe0


	//   ....[11]....
        /*0100*/ 	.word	0x00004d30


	//   ....[12]....
        /*0104*/ 	.word	0x00004f30


	//----- nvinfo : EIATTR_VRC_CTA_INIT_COUNT
	.align		4
.L_43:
        /*0108*/ 	.byte	0x02, 0x4a
        /*010a*/ 	.byte	0x80
	.zero		1


	//----- nvinfo : EIATTR_SYSCALL_OFFSETS
	.align		4
        /*010c*/ 	.byte	0x04, 0x46
        /*010e*/ 	.short	(.L_45 - .L_44)


	//   ....[0]....
.L_44:
        /*0110*/ 	.word	0x00007e60


	//   ....[1]....
        /*0114*/ 	.word	0x00007f50


	//   ....[2]....
        /*0118*/ 	.word	0x00008750


	//   ....[3]....
        /*011c*/ 	.word	0x000090d0


	//   ....[4]....
        /*0120*/ 	.word	0x00009a00


	//   ....[5]....
        /*0124*/ 	.word	0x0000a370


	//   ....[6]....
        /*0128*/ 	.word	0x0000ace0


	//   ....[7]....
        /*012c*/ 	.word	0x0000b680


	//   ....[8]....
        /*0130*/ 	.word	0x0000bff0


	//   ....[9]....
        /*0134*/ 	.word	0x0000c910


	//----- nvinfo : EIATTR_MBARRIER_INSTR_OFFSETS
	.align		4
.L_45:
        /*0138*/ 	.byte	0x04, 0x39
        /*013a*/ 	.short	(.L_47 - .L_46)


	//   ....[0]....
.L_46:
        /*013c*/ 	.word	0x00000650
        /*0140*/ 	.word	0x000000ff
        /*0144*/ 	.word	0x00000000
        /*0148*/ 	.short	0x0100
        /*014a*/ 	.byte	0x04
	.zero		1


	//   ....[1]....
        /*014c*/ 	.word	0x00000660
        /*0150*/ 	.word	0x000000ff
        /*0154*/ 	.word	0x00000020
        /*0158*/ 	.short	0x0100
        /*015a*/ 	.byte	0x04
	.zero		1


	//   ....[2]....
        /*015c*/ 	.word	0x00000670
        /*0160*/ 	.word	0x000000ff
        /*0164*/ 	.word	0x00000008
        /*0168*/ 	.short	0x0100
        /*016a*/ 	.byte	0x04
	.zero		1


	//   ....[3]....
        /*016c*/ 	.word	0x00000680
        /*0170*/ 	.word	0x000000ff
        /*0174*/ 	.word	0x00000028
        /*0178*/ 	.short	0x0100
        /*017a*/ 	.byte	0x04
	.zero		1


	//   ....[4]....
        /*017c*/ 	.word	0x00000690
        /*0180*/ 	.word	0x000000ff
        /*0184*/ 	.word	0x00000010
        /*0188*/ 	.short	0x0100
        /*018a*/ 	.byte	0x04
	.zero		1


	//   ....[5]....
        /*018c*/ 	.word	0x000006a0
        /*0190*/ 	.word	0x000000ff
        /*0194*/ 	.word	0x00000030
        /*0198*/ 	.short	0x0100
        /*019a*/ 	.byte	0x04
	.zero		1


	//   ....[6]....
        /*019c*/ 	.word	0x000006b0
        /*01a0*/ 	.word	0x000000ff
        /*01a4*/ 	.word	0x00000018
        /*01a8*/ 	.short	0x0100
        /*01aa*/ 	.byte	0x04
	.zero		1


	//   ....[7]....
        /*01ac*/ 	.word	0x000006c0
        /*01b0*/ 	.word	0x000000ff
        /*01b4*/ 	.word	0x00000038
        /*01b8*/ 	.short	0x0100
        /*01ba*/ 	.byte	0x04
	.zero		1


	//   ....[8]....
        /*01bc*/ 	.word	0x000007f0
        /*01c0*/ 	.word	0x000000ff
        /*01c4*/ 	.word	0x00000040
        /*01c8*/ 	.short	0x0100
        /*01ca*/ 	.byte	0x04
	.zero		1


	//   ....[9]....
        /*01cc*/ 	.word	0x00000800
        /*01d0*/ 	.word	0x000000ff
        /*01d4*/ 	.word	0x00000060
        /*01d8*/ 	.short	0x0100
        /*01da*/ 	.byte	0x04
	.zero		1


	//   ....[10]....
        /*01dc*/ 	.word	0x00000810
        /*01e0*/ 	.word	0x000000ff
        /*01e4*/ 	.word	0x00000048
        /*01e8*/ 	.short	0x0100
        /*01ea*/ 	.byte	0x04
	.zero		1


	//   ....[11]....
        /*01ec*/ 	.word	0x00000820
        /*01f0*/ 	.word	0x000000ff
        /*01f4*/ 	.word	0x00000068
        /*01f8*/ 	.short	0x0100
        /*01fa*/ 	.byte	0x04
	.zero		1


	//   ....[12]....
        /*01fc*/ 	.word	0x00000830
        /*0200*/ 	.word	0x000000ff
        /*0204*/ 	.word	0x00000050
        /*0208*/ 	.short	0x0100
        /*020a*/ 	.byte	0x04
	.zero		1


	//   ....[13]....
        /*020c*/ 	.word	0x00000840
        /*0210*/ 	.word	0x000000ff
        /*0214*/ 	.word	0x00000070
        /*0218*/ 	.short	0x0100
        /*021a*/ 	.byte	0x04
	.zero		1


	//   ....[14]....
        /*021c*/ 	.word	0x00000850
        /*0220*/ 	.word	0x000000ff
        /*0224*/ 	.word	0x00000058
        /*0228*/ 	.short	0x0100
        /*022a*/ 	.byte	0x04
	.zero		1


	//   ....[15]....
        /*022c*/ 	.word	0x00000860
        /*0230*/ 	.word	0x000000ff
        /*0234*/ 	.word	0x00000078
        /*0238*/ 	.short	0x0100
        /*023a*/ 	.byte	0x04
	.zero		1


	//   ....[16]....
        /*023c*/ 	.word	0x00000950
        /*0240*/ 	.word	0x000000ff
        /*0244*/ 	.word	0x00000080
        /*0248*/ 	.short	0x0100
        /*024a*/ 	.byte	0x04
	.zero		1


	//   ....[17]....
        /*024c*/ 	.word	0x00000960
        /*0250*/ 	.word	0x000000ff
        /*0254*/ 	.word	0x00000088
        /*0258*/ 	.short	0x0100
        /*025a*/ 	.byte	0x04
	.zero		1


	//   ....[18]....
        /*025c*/ 	.word	0x00000aa0
        /*0260*/ 	.word	0x000000ff
        /*0264*/ 	.word	0x00000090
        /*0268*/ 	.short	0x0100
        /*026a*/ 	.byte	0x06
	.zero		1


	//   ....[19]....
        /*026c*/ 	.word	0x00000ab0
        /*0270*/ 	.word	0x000000ff
        /*0274*/ 	.word	0x00000098
        /*0278*/ 	.short	0x0100
        /*027a*/ 	.byte	0x06
	.zero		1


	//   ....[20]....
        /*027c*/ 	.word	0x00000bf0
        /*0280*/ 	.word	0x000000ff
        /*0284*/ 	.word	0x000000a0
        /*0288*/ 	.short	0x0100
        /*028a*/ 	.byte	0x04
	.zero		1


	//   ....[21]....
        /*028c*/ 	.word	0x00000c00
        /*0290*/ 	.word	0x000000ff
        /*0294*/ 	.word	0x000000b0
        /*0298*/ 	.short	0x0100
        /*029a*/ 	.byte	0x04
	.zero		1


	//   ....[22]....
        /*029c*/ 	.word	0x00000c10
        /*02a0*/ 	.word	0x000000ff
        /*02a4*/ 	.word	0x000000a8
        /*02a8*/ 	.short	0x0100
        /*02aa*/ 	.byte	0x04
	.zero		1


	//   ....[23]....
        /*02ac*/ 	.word	0x00000c20
        /*02b0*/ 	.word	0x000000ff
        /*02b4*/ 	.word	0x000000b8
        /*02b8*/ 	.short	0x0100
        /*02ba*/ 	.byte	0x04
	.zero		1


	//   ....[24]....
        /*02bc*/ 	.word	0x00000d20
        /*02c0*/ 	.word	0x000000ff
        /*02c4*/ 	.word	0x000000c0
        /*02c8*/ 	.short	0x0100
        /*02ca*/ 	.byte	0x06
	.zero		1


	//   ....[25]....
        /*02cc*/ 	.word	0x00001d80
        /*02d0*/ 	.word	0x000000ff
        /*02d4*/ 	.word	0x00000020
        /*02d8*/ 	.short	0x010a
        /*02da*/ 	.byte	0x07
	.zero		1


	//   ....[26]....
        /*02dc*/ 	.word	0x00002170
        /*02e0*/ 	.word	0x000000ff
        /*02e4*/ 	.word	0x00000020
        /*02e8*/ 	.short	0x010a
        /*02ea*/ 	.byte	0x0c
	.zero		1


	//   ....[27]....
        /*02ec*/ 	.word	0x00002320
        /*02f0*/ 	.word	0x000000ff
        /*02f4*/ 	.word	0x00000020
        /*02f8*/ 	.short	0x010a
        /*02fa*/ 	.byte	0x0b
	.zero		1


	//   ....[28]....
        /*02fc*/ 	.word	0x000026f0
        /*0300*/ 	.word	0x000000ff
        /*0304*/ 	.word	0x00000088
        /*0308*/ 	.short	0x0101
        /*030a*/ 	.byte	0x26
	.zero		1


	//   ....[29]....
        /*030c*/ 	.word	0x00002720
        /*0310*/ 	.word	0x000000ff
        /*0314*/ 	.word	0x00000020
        /*0318*/ 	.short	0x010a
        /*031a*/ 	.byte	0x04
	.zero		1


	//   ....[30]....
        /*031c*/ 	.word	0x00002930
        /*0320*/ 	.word	0x000000ff
        /*0324*/ 	.word	0x00000020
        /*0328*/ 	.short	0x010a
        /*032a*/ 	.byte	0x08
	.zero		1


	//   ....[31]....
        /*032c*/ 	.word	0x00002ae0
        /*0330*/ 	.word	0x000000ff
        /*0334*/ 	.word	0x00000020
        /*0338*/ 	.short	0x010a
        /*033a*/ 	.byte	0x09
	.zero		1


	//   ....[32]....
        /*033c*/ 	.word	0x00002eb0
        /*0340*/ 	.word	0x000000ff
        /*0344*/ 	.word	0x00000090
        /*0348*/ 	.short	0x010a
        /*034a*/ 	.byte	0x26
	.zero		1


	//   ....[33]....
        /*034c*/ 	.word	0x00002f70
        /*0350*/ 	.word	0x000000ff
        /*0354*/ 	.word	0x00000000
        /*0358*/ 	.short	0x0101
        /*035a*/ 	.byte	0x04
	.zero		1


	//   ....[34]....
        /*035c*/ 	.word	0x00003560
        /*0360*/ 	.word	0x000000ff
        /*0364*/ 	.word	0x00000000
        /*0368*/ 	.short	0x010a
        /*036a*/ 	.byte	0x04
	.zero		1


	//   ....[35]....
        /*036c*/ 	.word	0x00003600
        /*0370*/ 	.word	0x000000ff
        /*0374*/ 	.word	0x00000000
        /*0378*/ 	.short	0x010a
        /*037a*/ 	.byte	0x05
	.zero		1


	//   ....[36]....
        /*037c*/ 	.word	0x000036a0
        /*0380*/ 	.word	0x000000ff
        /*0384*/ 	.word	0x00000000
        /*0388*/ 	.short	0x010a
        /*038a*/ 	.byte	0x05
	.zero		1


	//   ....[37]....
        /*038c*/ 	.word	0x00003750
        /*0390*/ 	.word	0x00000000
        /*0394*/ 	.word	0x00000000
        /*0398*/ 	.short	0x010a
        /*039a*/ 	.byte	0xff
	.zero		1


	//   ....[38]....
        /*039c*/ 	.word	0x000038a0
        /*03a0*/ 	.word	0x000000ff
        /*03a4*/ 	.word	0x00000098
        /*03a8*/ 	.short	0x010a
        /*03aa*/ 	.byte	0x04
	.zero		1


	//   ....[39]....
        /*03ac*/ 	.word	0x00003940
        /*03b0*/ 	.word	0x000000ff
        /*03b4*/ 	.word	0x00000090
        /*03b8*/ 	.short	0x010a
        /*03ba*/ 	.byte	0x04
	.zero		1


	//   ....[40]....
        /*03bc*/ 	.word	0x000039e0
        /*03c0*/ 	.word	0x000000ff
        /*03c4*/ 	.word	0x00000000
        /*03c8*/ 	.short	0x0101
        /*03ca*/ 	.byte	0x05
	.zero		1


	//   ....[41]....
        /*03cc*/ 	.word	0x00003a20
        /*03d0*/ 	.word	0x000000ff
        /*03d4*/ 	.word	0x00000098
        /*03d8*/ 	.short	0x0106
        /*03da*/ 	.byte	0x04
	.zero		1


	//   ....[42]....
        /*03dc*/ 	.word	0x00003a60
        /*03e0*/ 	.word	0x00000000
        /*03e4*/ 	.word	0x00000098
        /*03e8*/ 	.short	0x010a
        /*03ea*/ 	.byte	0xff
	.zero		1


	//   ....[43]....
        /*03ec*/ 	.word	0x00003cb0
        /*03f0*/ 	.word	0x000000ff
        /*03f4*/ 	.word	0x00000008
        /*03f8*/ 	.short	0x010a
        /*03fa*/ 	.byte	0x05
	.zero		1


	//   ....[44]....
        /*03fc*/ 	.word	0x00003cd0
        /*0400*/ 	.word	0x000000ff
        /*0404*/ 	.word	0x00000008
        /*0408*/ 	.short	0x010a
        /*040a*/ 	.byte	0x05
	.zero		1


	//   ....[45]....
        /*040c*/ 	.word	0x00003e60
        /*0410*/ 	.word	0x000000ff
        /*0414*/ 	.word	0x00000008
        /*0418*/ 	.short	0x010a
        /*041a*/ 	.byte	0x05
	.zero		1


	//   ....[46]....
        /*041c*/ 	.word	0x00003e80
        /*0420*/ 	.word	0x000000ff
        /*0424*/ 	.word	0x00000008
        /*0428*/ 	.short	0x010a
        /*042a*/ 	.byte	0x05
	.zero		1


	//   ....[47]....
        /*042c*/ 	.word	0x00003f40
        /*0430*/ 	.word	0x000000ff
        /*0434*/ 	.word	0x00000000
        /*0438*/ 	.short	0x0101
        /*043a*/ 	.byte	0x04
	.zero		1


	//   ....[48]....
        /*043c*/ 	.word	0x00004330
        /*0440*/ 	.word	0x000000ff
        /*0444*/ 	.word	0x00000090
        /*0448*/ 	.short	0x010a
        /*044a*/ 	.byte	0x17
	.zero		1


	//   ....[49]....
        /*044c*/ 	.word	0x000043d0
        /*0450*/ 	.word	0x000000ff
        /*0454*/ 	.word	0x00000000
        /*0458*/ 	.short	0x0101
        /*045a*/ 	.byte	0x2e
	.zero		1


	//   ....[50]....
        /*045c*/ 	.word	0x00004410
        /*0460*/ 	.word	0x000000ff
        /*0464*/ 	.word	0x000000b0
        /*0468*/ 	.short	0x010a
        /*046a*/ 	.byte	0x1c
	.zero		1


	//   ....[51]....
        /*046c*/ 	.word	0x000044e0
        /*0470*/ 	.word	0x000000ff
        /*0474*/ 	.word	0x00000000
        /*0478*/ 	.short	0x010a
        /*047a*/ 	.byte	0x04
	.zero		1


	//   ....[52]....
        /*047c*/ 	.word	0x00004550
        /*0480*/ 	.word	0x000000ff
        /*0484*/ 	.word	0x00000000
        /*0488*/ 	.short	0x010a
        /*048a*/ 	.byte	0x13
	.zero		1


	//   ....[53]....
        /*048c*/ 	.word	0x000046a0
        /*0490*/ 	.word	0x000000ff
        /*0494*/ 	.word	0x00000000
        /*0498*/ 	.short	0x010a
        /*049a*/ 	.byte	0x05
	.zero		1


	//   ....[54]....
        /*049c*/ 	.word	0x00004b20
        /*04a0*/ 	.word	0x000000ff
        /*04a4*/ 	.word	0x00000000
        /*04a8*/ 	.short	0x010a
        /*04aa*/ 	.byte	0x04
	.zero		1


	//   ....[55]....
        /*04ac*/ 	.word	0x00004bc0
        /*04b0*/ 	.word	0x00000000
        /*04b4*/ 	.word	0x00000000
        /*04b8*/ 	.short	0x010a
        /*04ba*/ 	.byte	0xff
	.zero		1


	//   ....[56]....
        /*04bc*/ 	.word	0x00004c00
        /*04c0*/ 	.word	0x00000000
        /*04c4*/ 	.word	0x00000000
        /*04c8*/ 	.short	0x010a
        /*04ca*/ 	.byte	0xff
	.zero		1


	//   ....[57]....
        /*04cc*/ 	.word	0x00004c70
        /*04d0*/ 	.word	0x000000ff
        /*04d4*/ 	.word	0x00000000
        /*04d8*/ 	.short	0x0101
        /*04da*/ 	.byte	0x04
	.zero		1


	//   ....[58]....
        /*04dc*/ 	.word	0x00004cb0
        /*04e0*/ 	.word	0x000000ff
        /*04e4*/ 	.word	0x000000c0
        /*04e8*/ 	.short	0x010a
        /*04ea*/ 	.byte	0x17
	.zero		1


	//   ....[59]....
        /*04ec*/ 	.word	0x00004d20
        /*04f0*/ 	.word	0x000000ff
        /*04f4*/ 	.word	0x00000000
        /*04f8*/ 	.short	0x0101
        /*04fa*/ 	.byte	0x04
	.zero		1


	//   ....[60]....
        /*04fc*/ 	.word	0x00005490
        /*0500*/ 	.word	0x000000ff
        /*0504*/ 	.word	0x00000090
        /*0508*/ 	.short	0x010a
        /*050a*/ 	.byte	0x2a
	.zero		1


	//   ....[61]....
        /*050c*/ 	.word	0x00005530
        /*0510*/ 	.word	0x000000ff
        /*0514*/ 	.word	0x00000000
        /*0518*/ 	.short	0x0101
        /*051a*/ 	.byte	0x41
	.zero		1


	//   ....[62]....
        /*051c*/ 	.word	0x00005a50
        /*0520*/ 	.word	0x000000ff
        /*0524*/ 	.word	0x00000088
        /*0528*/ 	.short	0x010a
        /*052a*/ 	.byte	0x2a
	.zero		1


	//   ....[63]....
        /*052c*/ 	.word	0x00006050
        /*0530*/ 	.word	0x000000ff
        /*0534*/ 	.word	0x00000060
        /*0538*/ 	.short	0x010a
        /*053a*/ 	.byte	0x2a
	.zero		1


	//   ....[64]....
        /*053c*/ 	.word	0x000061c0
        /*0540*/ 	.word	0x000000ff
        /*0544*/ 	.word	0x00000040
        /*0548*/ 	.short	0x010b
        /*054a*/ 	.byte	0x2a
	.zero		1


	//   ....[65]....
        /*054c*/ 	.word	0x000061d0
        /*0550*/ 	.word	0x000000ff
        /*0554*/ 	.word	0x00000000
        /*0558*/ 	.short	0x0101
        /*055a*/ 	.byte	0x32
	.zero		1


	//   ....[66]....
        /*055c*/ 	.word	0x000061e0
        /*0560*/ 	.word	0x000000ff
        /*0564*/ 	.word	0x00000068
        /*0568*/ 	.short	0x010a
        /*056a*/ 	.byte	0x2a
	.zero		1


	//   ....[67]....
        /*056c*/ 	.word	0x00006350
        /*0570*/ 	.word	0x000000ff
        /*0574*/ 	.word	0x00000048
        /*0578*/ 	.short	0x010b
        /*057a*/ 	.byte	0x2a
	.zero		1


	//   ....[68]....
        /*057c*/ 	.word	0x00006360
        /*0580*/ 	.word	0x000000ff
        /*0584*/ 	.word	0x00000000
        /*0588*/ 	.short	0x0101
        /*058a*/ 	.byte	0x31
	.zero		1


	//   ....[69]....
        /*058c*/ 	.word	0x00006370
        /*0590*/ 	.word	0x000000ff
        /*0594*/ 	.word	0x00000070
        /*0598*/ 	.short	0x010a
        /*059a*/ 	.byte	0x2a
	.zero		1


	//   ....[70]....
        /*059c*/ 	.word	0x000064e0
        /*05a0*/ 	.word	0x000000ff
        /*05a4*/ 	.word	0x00000050
        /*05a8*/ 	.short	0x010b
        /*05aa*/ 	.byte	0x2a
	.zero		1


	//   ....[71]....
        /*05ac*/ 	.word	0x000064f0
        /*05b0*/ 	.word	0x000000ff
        /*05b4*/ 	.word	0x00000000
        /*05b8*/ 	.short	0x0101
        /*05ba*/ 	.byte	0x30
	.zero		1


	//   ....[72]....
        /*05bc*/ 	.word	0x00006500
        /*05c0*/ 	.word	0x000000ff
        /*05c4*/ 	.word	0x00000078
        /*05c8*/ 	.short	0x010a
        /*05ca*/ 	.byte	0x2a
	.zero		1


	//   ....[73]....
        /*05cc*/ 	.word	0x00006680
        /*05d0*/ 	.word	0x000000ff
        /*05d4*/ 	.word	0x00000058
        /*05d8*/ 	.short	0x010b
        /*05da*/ 	.byte	0x2a
	.zero		1


	//   ....[74]....
        /*05dc*/ 	.word	0x00006690
        /*05e0*/ 	.word	0x000000ff
        /*05e4*/ 	.word	0x00000000
        /*05e8*/ 	.short	0x0101
        /*05ea*/ 	.byte	0x2f
	.zero		1


	//   ....[75]....
        /*05ec*/ 	.word	0x000066a0
        /*05f0*/ 	.word	0x000000ff
        /*05f4*/ 	.word	0x00000060
        /*05f8*/ 	.short	0x010a
        /*05fa*/ 	.byte	0x2a
	.zero		1


	//   ....[76]....
        /*05fc*/ 	.word	0x000067e0
        /*0600*/ 	.word	0x000000ff
        /*0604*/ 	.word	0x00000040
        /*0608*/ 	.short	0x010b
        /*060a*/ 	.byte	0x2a
	.zero		1


	//   ....[77]....
        /*060c*/ 	.word	0x000067f0
        /*0610*/ 	.word	0x000000ff
        /*0614*/ 	.word	0x00000000
        /*0618*/ 	.short	0x0101
        /*061a*/ 	.byte	0x32
	.zero		1


	//   ....[78]....
        /*061c*/ 	.word	0x00006800
        /*0620*/ 	.word	0x000000ff
        /*0624*/ 	.word	0x00000068
        /*0628*/ 	.short	0x010a
        /*062a*/ 	.byte	0x2a
	.zero		1


	//   ....[79]....
        /*062c*/ 	.word	0x00006940
        /*0630*/ 	.word	0x000000ff
        /*0634*/ 	.word	0x00000048
        /*0638*/ 	.short	0x010b
        /*063a*/ 	.byte	0x2a
	.zero		1


	//   ....[80]....
        /*063c*/ 	.word	0x00006950
        /*0640*/ 	.word	0x000000ff
        /*0644*/ 	.word	0x00000000
        /*0648*/ 	.short	0x0101
        /*064a*/ 	.byte	0x31
	.zero		1


	//   ....[81]....
        /*064c*/ 	.word	0x00006960
        /*0650*/ 	.word	0x000000ff
        /*0654*/ 	.word	0x00000070
        /*0658*/ 	.short	0x010a
        /*065a*/ 	.byte	0x2a
	.zero		1


	//   ....[82]....
        /*065c*/ 	.word	0x00006ac0
        /*0660*/ 	.word	0x000000ff
        /*0664*/ 	.word	0x00000050
        /*0668*/ 	.short	0x010b
        /*066a*/ 	.byte	0x2a
	.zero		1


	//   ....[83]....
        /*066c*/ 	.word	0x00006ad0
        /*0670*/ 	.word	0x000000ff
        /*0674*/ 	.word	0x00000000
        /*0678*/ 	.short	0x0101
        /*067a*/ 	.byte	0x30
	.zero		1


	//   ....[84]....
        /*067c*/ 	.word	0x00006ae0
        /*0680*/ 	.word	0x000000ff
        /*0684*/ 	.word	0x00000078
        /*0688*/ 	.short	0x010a
        /*068a*/ 	.byte	0x2a
	.zero		1


	//   ....[85]....
        /*068c*/ 	.word	0x00006c70
        /*0690*/ 	.word	0x000000ff
        /*0694*/ 	.word	0x00000058
        /*0698*/ 	.short	0x010b
        /*069a*/ 	.byte	0x2a
	.zero		1


	//   ....[86]....
        /*069c*/ 	.word	0x00006c80
        /*06a0*/ 	.word	0x000000ff
        /*06a4*/ 	.word	0x00000000
        /*06a8*/ 	.short	0x0101
        /*06aa*/ 	.byte	0x2f
	.zero		1


	//   ....[87]....
        /*06ac*/ 	.word	0x00006ca0
        /*06b0*/ 	.word	0x000000ff
        /*06b4*/ 	.word	0x00000060
        /*06b8*/ 	.short	0x010a
        /*06ba*/ 	.byte	0x2a
	.zero		1


	//   ....[88]....
        /*06bc*/ 	.word	0x00006cc0
        /*06c0*/ 	.word	0x000000ff
        /*06c4*/ 	.word	0x00000068
        /*06c8*/ 	.short	0x010a
        /*06ca*/ 	.byte	0x2a
	.zero		1


	//   ....[89]....
        /*06cc*/ 	.word	0x00006ce0
        /*06d0*/ 	.word	0x000000ff
        /*06d4*/ 	.word	0x00000070
        /*06d8*/ 	.short	0x010a
        /*06da*/ 	.byte	0x2a
	.zero		1


	//   ....[90]....
        /*06dc*/ 	.word	0x00006d30
        /*06e0*/ 	.word	0x00000002
        /*06e4*/ 	.word	0x00000078
        /*06e8*/ 	.short	0x010a
        /*06ea*/ 	.byte	0xff
	.zero		1


	//   ....[91]....
        /*06ec*/ 	.word	0x000070c0
        /*06f0*/ 	.word	0x000000ff
        /*06f4*/ 	.word	0x00000090
        /*06f8*/ 	.short	0x010a
        /*06fa*/ 	.byte	0x32
	.zero		1


	//   ....[92]....
        /*06fc*/ 	.word	0x00007230
        /*0700*/ 	.word	0x000000ff
        /*0704*/ 	.word	0x00000000
        /*0708*/ 	.short	0x0101
        /*070a*/ 	.byte	0x04
	.zero		1


	//   ....[93]....
        /*070c*/ 	.word	0x00008420
        /*0710*/ 	.word	0x000000ff
        /*0714*/ 	.word	0x00000040
        /*0718*/ 	.short	0x010a
        /*071a*/ 	.byte	0x32
	.zero		1


	//   ....[94]....
        /*071c*/ 	.word	0x00008450
        /*0720*/ 	.word	0x00000055
        /*0724*/ 	.word	0x000000a0
        /*0728*/ 	.short	0x010a
        /*072a*/ 	.byte	0xff
	.zero		1


	//   ....[95]....
        /*072c*/ 	.word	0x00008540
        /*0730*/ 	.word	0x000000ff
        /*0734*/ 	.word	0x00000040
        /*0738*/ 	.short	0x010a
        /*073a*/ 	.byte	0x32
	.zero		1


	//   ....[96]....
        /*073c*/ 	.word	0x00008630
        /*0740*/ 	.word	0x00000055
        /*0744*/ 	.word	0x000000a0
        /*0748*/ 	.short	0x010a
        /*074a*/ 	.byte	0xff
	.zero		1


	//   ....[97]....
        /*074c*/ 	.word	0x00008e00
        /*0750*/ 	.word	0x00000000
        /*0754*/ 	.word	0x00000000
        /*0758*/ 	.short	0x0101
        /*075a*/ 	.byte	0xff
	.zero		1


	//   ....[98]....
        /*075c*/ 	.word	0x00008e10
        /*0760*/ 	.word	0x00000003
        /*0764*/ 	.word	0x00000040
        /*0768*/ 	.short	0x010a
        /*076a*/ 	.byte	0xff
	.zero		1


	//   ....[99]....
        /*076c*/ 	.word	0x00008ef0
        /*0770*/ 	.word	0x00000003
        /*0774*/ 	.word	0x00000040
        /*0778*/ 	.short	0x010a
        /*077a*/ 	.byte	0xff
	.zero		1


	//   ....[100]....
        /*077c*/ 	.word	0x00009730
        /*0780*/ 	.word	0x0000005a
        /*0784*/ 	.word	0x00000000
        /*0788*/ 	.short	0x0101
        /*078a*/ 	.byte	0xff
	.zero		1


	//   ....[101]....
        /*078c*/ 	.word	0x00009750
        /*0790*/ 	.word	0x00000028
        /*0794*/ 	.word	0x00000040
        /*0798*/ 	.short	0x010a
        /*079a*/ 	.byte	0xff
	.zero		1


	//   ....[102]....
        /*079c*/ 	.word	0x00009820
        /*07a0*/ 	.word	0x00000028
        /*07a4*/ 	.word	0x00000040
        /*07a8*/ 	.short	0x010a
        /*07aa*/ 	.byte	0xff
	.zero		1


	//   ....[103]....
        /*07ac*/ 	.word	0x0000a050
        /*07b0*/ 	.word	0x0000005a
        /*07b4*/ 	.word	0x00000000
        /*07b8*/ 	.short	0x0101
        /*07ba*/ 	.byte	0xff
	.zero		1


	//   ....[104]....
        /*07bc*/ 	.word	0x0000a070
        /*07c0*/ 	.word	0x0000005b
        /*07c4*/ 	.word	0x00000040
        /*07c8*/ 	.short	0x010a
        /*07ca*/ 	.byte	0xff
	.zero		1


	//   ....[105]....
        /*07cc*/ 	.word	0x0000a150
        /*07d0*/ 	.word	0x0000005b
        /*07d4*/ 	.word	0x00000040
        /*07d8*/ 	.short	0x010a
        /*07da*/ 	.byte	0xff
	.zero		1


	//   ....[106]....
        /*07dc*/ 	.word	0x0000a9c0
        /*07e0*/ 	.word	0x0000005b
        /*07e4*/ 	.word	0x00000000
        /*07e8*/ 	.short	0x0101
        /*07ea*/ 	.byte	0xff
	.zero		1


	//   ....[107]....
        /*07ec*/ 	.word	0x0000a9e0
        /*07f0*/ 	.word	0x0000005c
        /*07f4*/ 	.word	0x00000040
        /*07f8*/ 	.short	0x010a
        /*07fa*/ 	.byte	0xff
	.zero		1


	//   ....[108]....
        /*07fc*/ 	.word	0x0000aab0
        /*0800*/ 	.word	0x0000005c
        /*0804*/ 	.word	0x00000040
        /*0808*/ 	.short	0x010a
        /*080a*/ 	.byte	0xff
	.zero		1


	//   ....[109]....
        /*080c*/ 	.word	0x0000b360
        /*0810*/ 	.word	0x0000005b
        /*0814*/ 	.word	0x00000000
        /*0818*/ 	.short	0x0101
        /*081a*/ 	.byte	0xff
	.zero		1


	//   ....[110]....
        /*081c*/ 	.word	0x0000b380
        /*0820*/ 	.word	0x0000005c
        /*0824*/ 	.word	0x00000040
        /*0828*/ 	.short	0x010a
        /*082a*/ 	.byte	0xff
	.zero		1


	//   ....[111]....
        /*082c*/ 	.word	0x0000b450
        /*0830*/ 	.word	0x0000005c
        /*0834*/ 	.word	0x00000040
        /*0838*/ 	.short	0x010a
        /*083a*/ 	.byte	0xff
	.zero		1


	//   ....[112]....
        /*083c*/ 	.word	0x0000bcd0
        /*0840*/ 	.word	0x0000005b
        /*0844*/ 	.word	0x00000000
        /*0848*/ 	.short	0x0101
        /*084a*/ 	.byte	0xff
	.zero		1


	//   ....[113]....
        /*084c*/ 	.word	0x0000bcf0
        /*0850*/ 	.word	0x0000005c
        /*0854*/ 	.word	0x00000040
        /*0858*/ 	.short	0x010a
        /*085a*/ 	.byte	0xff
	.zero		1


	//   ....[114]....
        /*085c*/ 	.word	0x0000bdc0
        /*0860*/ 	.word	0x0000005c
        /*0864*/ 	.word	0x00000040
        /*0868*/ 	.short	0x010a
        /*086a*/ 	.byte	0xff
	.zero		1


	//   ....[115]....
        /*086c*/ 	.word	0x0000c640
        /*0870*/ 	.word	0x0000005c
        /*0874*/ 	.word	0x00000000
        /*0878*/ 	.short	0x0101
        /*087a*/ 	.byte	0xff
	.zero		1


	//   ....[116]....
        /*087c*/ 	.word	0x0000c660
        /*0880*/ 	.word	0x0000005b
        /*0884*/ 	.word	0x00000040
        /*0888*/ 	.short	0x010a
        /*088a*/ 	.byte	0xff
	.zero		1


	//   ....[117]....
        /*088c*/ 	.word	0x0000c730
        /*0890*/ 	.word	0x0000005b
        /*0894*/ 	.word	0x00000040
        /*0898*/ 	.short	0x010a
        /*089a*/ 	.byte	0xff
	.zero		1


	//   ....[118]....
        /*089c*/ 	.word	0x0000ca40
        /*08a0*/ 	.word	0x00000055
        /*08a4*/ 	.word	0x00000000
        /*08a8*/ 	.short	0x0101
        /*08aa*/ 	.byte	0xff
	.zero		1


	//   ....[119]....
        /*08ac*/ 	.word	0x0000cfb0
        /*08b0*/ 	.word	0x00000002
        /*08b4*/ 	.word	0x00000000
        /*08b8*/ 	.short	0x0101
        /*08ba*/ 	.byte	0xff
	.zero		1


	//   ....[120]....
        /*08bc*/ 	.word	0x0000d240
        /*08c0*/ 	.word	0x000000ff
        /*08c4*/ 	.word	0x00000000
        /*08c8*/ 	.short	0x0101
        /*08ca*/ 	.byte	0x04
	.zero		1


	//   ....[121]....
        /*08cc*/ 	.word	0x0000d270
        /*08d0*/ 	.word	0x00000003
        /*08d4*/ 	.word	0x00000020
        /*08d8*/ 	.short	0x010a
        /*08da*/ 	.byte	0xff
	.zero		1


	//   ....[122]....
        /*08dc*/ 	.word	0x0000d2d0
        /*08e0*/ 	.word	0x00000003
        /*08e4*/ 	.word	0x00000020
        /*08e8*/ 	.short	0x010a
        /*08ea*/ 	.byte	0xff
	.zero		1


	//   ....[123]....
        /*08ec*/ 	.word	0x0000d330
        /*08f0*/ 	.word	0x00000003
        /*08f4*/ 	.word	0x00000090
        /*08f8*/ 	.short	0x010a
        /*08fa*/ 	.byte	0xff
	.zero		1


	//   ....[124]....
        /*08fc*/ 	.word	0x0000d390
        /*0900*/ 	.word	0x00000000
        /*0904*/ 	.word	0x00000000
        /*0908*/ 	.short	0x010a
        /*090a*/ 	.byte	0xff
	.zero		1


	//   ....[125]....
        /*090c*/ 	.word	0x0000d3f0
        /*0910*/ 	.word	0x00000000
        /*0914*/ 	.word	0x00000000
        /*0918*/ 	.short	0x010a
        /*091a*/ 	.byte	0xff
	.zero		1


	//   ....[126]....
        /*091c*/ 	.word	0x0000d450
        /*0920*/ 	.word	0x00000000
        /*0924*/ 	.word	0x00000000
        /*0928*/ 	.short	0x010a
        /*092a*/ 	.byte	0xff
	.zero		1


	//   ....[127]....
        /*092c*/ 	.word	0x0000d4b0
        /*0930*/ 	.word	0x00000004
        /*0934*/ 	.word	0x00000098
        /*0938*/ 	.short	0x010a
        /*093a*/ 	.byte	0xff
	.zero		1


	//   ....[128]....
        /*093c*/ 	.word	0x0000d510
        /*0940*/ 	.word	0x00000004
        /*0944*/ 	.word	0x00000090
        /*0948*/ 	.short	0x010a
        /*094a*/ 	.byte	0xff
	.zero		1


	//   ....[129]....
        /*094c*/ 	.word	0x0000d570
        /*0950*/ 	.word	0x00000005
        /*0954*/ 	.word	0x00000008
        /*0958*/ 	.short	0x010a
        /*095a*/ 	.byte	0xff
	.zero		1


	//   ....[130]....
        /*095c*/ 	.word	0x0000d660
        /*0960*/ 	.word	0x00000003
        /*0964*/ 	.word	0x00000008
        /*0968*/ 	.short	0x010a
        /*096a*/ 	.byte	0xff
	.zero		1


	//   ....[131]....
        /*096c*/ 	.word	0x0000d6c0
        /*0970*/ 	.word	0x00000004
        /*0974*/ 	.word	0x00000090
        /*0978*/ 	.short	0x010a
        /*097a*/ 	.byte	0xff
	.zero		1


	//   ....[132]....
        /*097c*/ 	.word	0x0000d720
        /*0980*/ 	.word	0x00000004
        /*0984*/ 	.word	0x000000b0
        /*0988*/ 	.short	0x010a
        /*098a*/ 	.byte	0xff
	.zero		1


	//   ....[133]....
        /*098c*/ 	.word	0x0000d780
        /*0990*/ 	.word	0x00000004
        /*0994*/ 	.word	0x00000000
        /*0998*/ 	.short	0x010a
        /*099a*/ 	.byte	0xff
	.zero		1


	//   ....[134]....
        /*099c*/ 	.word	0x0000d7e0
        /*09a0*/ 	.word	0x00000000
        /*09a4*/ 	.word	0x00000000
        /*09a8*/ 	.short	0x010a
        /*09aa*/ 	.byte	0xff
	.zero		1


	//   ....[135]....
        /*09ac*/ 	.word	0x0000d840
        /*09b0*/ 	.word	0x00000000
        /*09b4*/ 	.word	0x000000c0
        /*09b8*/ 	.short	0x010a
        /*09ba*/ 	.byte	0xff
	.zero		1


	//   ....[136]....
        /*09bc*/ 	.word	0x0000d8a0
        /*09c0*/ 	.word	0x00000000
        /*09c4*/ 	.word	0x00000090
        /*09c8*/ 	.short	0x010a
        /*09ca*/ 	.byte	0xff
	.zero		1


	//   ....[137]....
        /*09cc*/ 	.word	0x0000d900
        /*09d0*/ 	.word	0x00000003
        /*09d4*/ 	.word	0x00000088
        /*09d8*/ 	.short	0x010a
        /*09da*/ 	.byte	0xff
	.zero		1


	//   ....[138]....
        /*09dc*/ 	.word	0x0000d960
        /*09e0*/ 	.word	0x00000003
        /*09e4*/ 	.word	0x00000060
        /*09e8*/ 	.short	0x010a
        /*09ea*/ 	.byte	0xff
	.zero		1


	//   ....[139]....
        /*09ec*/ 	.word	0x0000d9c0
        /*09f0*/ 	.word	0x00000003
        /*09f4*/ 	.word	0x00000068
        /*09f8*/ 	.short	0x010a
        /*09fa*/ 	.byte	0xff
	.zero		1


	//   ....[140]....
        /*09fc*/ 	.word	0x0000da20
        /*0a00*/ 	.word	0x00000003
        /*0a04*/ 	.word	0x00000070
        /*0a08*/ 	.short	0x010a
        /*0a0a*/ 	.byte	0xff
	.zero		1


	//   ....[141]....
        /*0a0c*/ 	.word	0x0000da80
        /*0a10*/ 	.word	0x00000003
        /*0a14*/ 	.word	0x00000078
        /*0a18*/ 	.short	0x010a
        /*0a1a*/ 	.byte	0xff
	.zero		1


	//   ....[142]....
        /*0a1c*/ 	.word	0x0000dae0
        /*0a20*/ 	.word	0x00000000
        /*0a24*/ 	.word	0x00000060
        /*0a28*/ 	.short	0x010a
        /*0a2a*/ 	.byte	0xff
	.zero		1


	//   ....[143]....
        /*0a2c*/ 	.word	0x0000db40
        /*0a30*/ 	.word	0x00000000
        /*0a34*/ 	.word	0x00000068
        /*0a38*/ 	.short	0x010a
        /*0a3a*/ 	.byte	0xff
	.zero		1


	//   ....[144]....
        /*0a3c*/ 	.word	0x0000dba0
        /*0a40*/ 	.word	0x00000000
        /*0a44*/ 	.word	0x00000070
        /*0a48*/ 	.short	0x010a
        /*0a4a*/ 	.byte	0xff
	.zero		1


	//   ....[145]....
        /*0a4c*/ 	.word	0x0000dc00
        /*0a50*/ 	.word	0x00000000
        /*0a54*/ 	.word	0x00000078
        /*0a58*/ 	.short	0x010a
        /*0a5a*/ 	.byte	0xff
	.zero		1


	//   ....[146]....
        /*0a5c*/ 	.word	0x0000dc60
        /*0a60*/ 	.word	0x00000003
        /*0a64*/ 	.word	0x00000060
        /*0a68*/ 	.short	0x010a
        /*0a6a*/ 	.byte	0xff
	.zero		1


	//   ....[147]....
        /*0a6c*/ 	.word	0x0000dcc0
        /*0a70*/ 	.word	0x00000003
        /*0a74*/ 	.word	0x00000068
        /*0a78*/ 	.short	0x010a
        /*0a7a*/ 	.byte	0xff
	.zero		1


	//   ....[148]....
        /*0a7c*/ 	.word	0x0000dd20
        /*0a80*/ 	.word	0x00000003
        /*0a84*/ 	.word	0x00000070
        /*0a88*/ 	.short	0x010a
        /*0a8a*/ 	.byte	0xff
	.zero		1


	//   ....[149]....
        /*0a8c*/ 	.word	0x0000dd80
        /*0a90*/ 	.word	0x00000000
        /*0a94*/ 	.word	0x00000090
        /*0a98*/ 	.short	0x010a
        /*0a9a*/ 	.byte	0xff
	.zero		1


	//   ....[150]....
        /*0a9c*/ 	.word	0x0000dde0
        /*0aa0*/ 	.word	0x00000002
        /*0aa4*/ 	.word	0x00000040
        /*0aa8*/ 	.short	0x010a
        /*0aaa*/ 	.byte	0xff
	.zero		1


	//   ....[151]....
        /*0aac*/ 	.word	0x0000de30
        /*0ab0*/ 	.word	0x00000055
        /*0ab4*/ 	.word	0x000000a0
        /*0ab8*/ 	.short	0x010a
        /*0aba*/ 	.byte	0xff
	.zero		1


	//   ....[152]....
        /*0abc*/ 	.word	0x0000de80
        /*0ac0*/ 	.word	0x00000003
        /*0ac4*/ 	.word	0x00000040
        /*0ac8*/ 	.short	0x010a
        /*0aca*/ 	.byte	0xff
	.zero		1


	//   ....[153]....
        /*0acc*/ 	.word	0x0000ded0
        /*0ad0*/ 	.word	0x00000028
        /*0ad4*/ 	.word	0x00000040
        /*0ad8*/ 	.short	0x010a
        /*0ada*/ 	.byte	0xff
	.zero		1


	//   ....[154]....
        /*0adc*/ 	.word	0x0000df20
        /*0ae0*/ 	.word	0x0000005b
        /*0ae4*/ 	.word	0x00000040
        /*0ae8*/ 	.short	0x010a
        /*0aea*/ 	.byte	0xff
	.zero		1


	//   ....[155]....
        /*0aec*/ 	.word	0x0000df70
        /*0af0*/ 	.word	0x0000005c
        /*0af4*/ 	.word	0x00000040
        /*0af8*/ 	.short	0x010a
        /*0afa*/ 	.byte	0xff
	.zero		1


	//   ....[156]....
        /*0afc*/ 	.word	0x0000dfc0
        /*0b00*/ 	.word	0x0000005c
        /*0b04*/ 	.word	0x00000040
        /*0b08*/ 	.short	0x010a
        /*0b0a*/ 	.byte	0xff
	.zero		1


	//   ....[157]....
        /*0b0c*/ 	.word	0x0000e010
        /*0b10*/ 	.word	0x0000005c
        /*0b14*/ 	.word	0x00000040
        /*0b18*/ 	.short	0x010a
        /*0b1a*/ 	.byte	0xff
	.zero		1


	//   ....[158]....
        /*0b1c*/ 	.word	0x0000e060
        /*0b20*/ 	.word	0x0000005b
        /*0b24*/ 	.word	0x00000040
        /*0b28*/ 	.short	0x010a
        /*0b2a*/ 	.byte	0xff
	.zero		1


	//----- nvinfo : EIATTR_NUM_MBARRIERS
	.align		4
.L_47:
        /*0b2c*/ 	.byte	0x03, 0x38
        /*0b2e*/ 	.short	0x0019


	//----- nvinfo : EIATTR_EXIT_INSTR_OFFSETS
	.align		4
        /*0b30*/ 	.byte	0x04, 0x1c
        /*0b32*/ 	.short	(.L_49 - .L_48)


	//   ....[0]....
.L_48:
        /*0b34*/ 	.word	0x00003780


	//   ....[1]....
        /*0b38*/ 	.word	0x00003a30


	//   ....[2]....
        /*0b3c*/ 	.word	0x00003a90


	//   ....[3]....
        /*0b40*/ 	.word	0x00004f40


	//   ....[4]....
        /*0b44*/ 	.word	0x00006d60


	//   ....[5]....
        /*0b48*/ 	.word	0x00006da0


	//   ....[6]....
        /*0b4c*/ 	.word	0x0000d120


	//   ....[7]....
        /*0b50*/ 	.word	0x0000d1a0


	//   ....[8]....
        /*0b54*/ 	.word	0x0000d1d0


	//   ....[9]....
        /*0b58*/ 	.word	0x0000d250


	//----- nvinfo : EIATTR_MAX_THREADS
	.align		4
.L_49:
        /*0b5c*/ 	.byte	0x04, 0x05
        /*0b5e*/ 	.short	(.L_51 - .L_50)
.L_50:
        /*0b60*/ 	.word	0x00000100
        /*0b64*/ 	.word	0x00000001
        /*0b68*/ 	.word	0x00000001


	//----- nvinfo : EIATTR_CRS_STACK_SIZE
	.align		4
.L_51:
        /*0b6c*/ 	.byte	0x04, 0x1e
        /*0b6e*/ 	.short	(.L_53 - .L_52)
.L_52:
        /*0b70*/ 	.word	0x00000000


	//----- nvinfo : EIATTR_CBANK_PARAM_SIZE
	.align		4
.L_53:
        /*0b74*/ 	.byte	0x03, 0x19
        /*0b76*/ 	.short	0x0900


	//----- nvinfo : EIATTR_PARAM_CBANK
	.align		4
        /*0b78*/ 	.byte	0x04, 0x0a
        /*0b7a*/ 	.short	(.L_55 - .L_54)
	.align		4
.L_54:
        /*0b7c*/ 	.word	index@(.nv.constant0._ZN7cutlass13device_kernelINS_4conv6kernel13ConvUniversalINS1_16ConvProblemShapeILNS1_8OperatorE2ELi3EEENS1_10collective14CollectiveConvINS1_47MainloopSm100TmaUmmaWarpSpecializedImplicitGemmILS5_2ELi4ELi3ELi1ELi2EN4cute5tupleIJNSA_1CILi2EEENSC_ILi1EEESE_EEEEENSB_IJNSC_ILi256EEENSB_IJNSC_ILi128EEEEEENSB_IJNSC_ILi64EEEEEEEEENS_10tfloat32_tESN_NSA_8TiledMMAINSA_8MMA_AtomIJNSA_23SM100_MMA_TF32_2x1SM_SSISN_SN_fLi256ELi128ELNSA_4UMMA5MajorE1ELSS_1ELNSR_7ScaleInE0ELST_0EEEEEENSA_6LayoutINSB_IJSE_SE_SE_EEENSB_IJNSC_ILi0EEESY_SY_EEEEENSB_IJNSA_10UnderscoreES11_S11_EEEEENS7_6detail27Sm100ImplicitGemmTileTraitsINSA_18SM100_TMA_2SM_LOADENSA_14ComposedLayoutINSA_7SwizzleILi2ELi5ELi2EEENSA_18smem_ptr_flag_bitsILi32EEENSW_INSB_IJNSC_ILi32EEENSC_ILi4EEEEEENSB_IJSE_S1C_EEEEEEEvEENS15_INSA_25SM100_TMA_2SM_LOAD_IM2COLES1H_vEEEENS_8epilogue10collective18CollectiveEpilogueINS1M_23Sm100TmaWarpSpecializedILi4ELi2ELi16ELb1ELb0EEEJNSB_IJSI_SJ_SL_EEENSB_IJNSW_ISI_SE_EENSW_INSC_ILi16EEESE_EEEEESN_NSB_IJlNSB_IJSE_lllEEESY_EEESN_S1X_NS1M_6fusion15FusionCallbacksIS1Q_NS1Y_17LinearCombinationISN_fSN_fLNS_15FloatRoundStyleE2EEES1R_S1V_JEEENSA_5SM1004TMEM4LOAD26SM100_TMEM_LOAD_32dp32b16xENSA_13SM90_TMA_LOADENS17_INS18_ILi2ELi4ELi3EEES1B_NSW_INSB_IJNSC_ILi8EEES1T_EEENSB_IJS1T_SE_EEEEEEENSA_39AutoVectorizingCopyWithAssumedAlignmentILi128EEENSA_14SM90_TMA_STOREES2E_S2G_S2G_EEEvvEEEEvNT_6ParamsE)
        /*0b80*/ 	.short	0x0380
        /*0b82*/ 	.short	0x0900


	//----- nvinfo : EIATTR_SW_WAR
	.align		4
.L_55:
        /*0b84*/ 	.byte	0x04, 0x36
        /*0b86*/ 	.short	(.L_57 - .L_56)
.L_56:
        /*0b88*/ 	.word	0x00000008
.L_57:


//--------------------- .nv.callgraph             --------------------------
	.section	.nv.callgraph,"",@"SHT_CUDA_CALLGRAPH"
	.align	4
	.sectionentsize	8
	.align		4
        /*0000*/ 	.word	0x00000000
	.align		4
        /*0004*/ 	.word	0xffffffff
	.align		4
        /*0008*/ 	.word	index@(_ZN7cutlass13device_kernelINS_4conv6kernel13ConvUniversalINS1_16ConvProblemShapeILNS1_8OperatorE2ELi3EEENS1_10collective14CollectiveConvINS1_47MainloopSm100TmaUmmaWarpSpecializedImplicitGemmILS5_2ELi4ELi3ELi1ELi2EN4cute5tupleIJNSA_1CILi2EEENSC_ILi1EEESE_EEEEENSB_IJNSC_ILi256EEENSB_IJNSC_ILi128EEEEEENSB_IJNSC_ILi64EEEEEEEEENS_10tfloat32_tESN_NSA_8TiledMMAINSA_8MMA_AtomIJNSA_23SM100_MMA_TF32_2x1SM_SSISN_SN_fLi256ELi128ELNSA_4UMMA5MajorE1ELSS_1ELNSR_7ScaleInE0ELST_0EEEEEENSA_6LayoutINSB_IJSE_SE_SE_EEENSB_IJNSC_ILi0EEESY_SY_EEEEENSB_IJNSA_10UnderscoreES11_S11_EEEEENS7_6detail27Sm100ImplicitGemmTileTraitsINSA_18SM100_TMA_2SM_LOADENSA_14ComposedLayoutINSA_7SwizzleILi2ELi5ELi2EEENSA_18smem_ptr_flag_bitsILi32EEENSW_INSB_IJNSC_ILi32EEENSC_ILi4EEEEEENSB_IJSE_S1C_EEEEEEEvEENS15_INSA_25SM100_TMA_2SM_LOAD_IM2COLES1H_vEEEENS_8epilogue10collective18CollectiveEpilogueINS1M_23Sm100TmaWarpSpecializedILi4ELi2ELi16ELb1ELb0EEEJNSB_IJSI_SJ_SL_EEENSB_IJNSW_ISI_SE_EENSW_INSC_ILi16EEESE_EEEEESN_NSB_IJlNSB_IJSE_lllEEESY_EEESN_S1X_NS1M_6fusion15FusionCallbacksIS1Q_NS1Y_17LinearCombinationISN_fSN_fLNS_15FloatRoundStyleE2EEES1R_S1V_JEEENSA_5SM1004TMEM4LOAD26SM100_TMEM_LOAD_32dp32b16xENSA_13SM90_TMA_LOADENS17_INS18_ILi2ELi4ELi3EEES1B_NSW_INSB_IJNSC_ILi8EEES1T_EEENSB_IJS1T_SE_EEEEEEENSA_39AutoVectorizingCopyWithAssumedAlignmentILi128EEENSA_14SM90_TMA_STOREES2E_S2G_S2G_EEEvvEEEEvNT_6ParamsE)
	.align		4
        /*000c*/ 	.word	index@(__assertfail)
	.align		4
        /*0010*/ 	.word	0x00000000
	.align		4
        /*0014*/ 	.word	0xfffffffe
	.align		4
        /*0018*/ 	.word	0x00000000
	.align		4
        /*001c*/ 	.word	0xfffffffd
	.align		4
        /*0020*/ 	.word	0x00000000
	.align		4
        /*0024*/ 	.word	0xfffffffc


//--------------------- .nv.constant4             --------------------------
	.section	.nv.constant4,"a",@progbits
	.align	8
	.align		8
.nv.constant4:
        /*0000*/ 	.dword	__assertfail
	.align		8
        /*0008*/ 	.dword	__unnamed_1
	.align		8
        /*0010*/ 	.dword	__unnamed_2
	.align		8
        /*0018*/ 	.dword	_ZN39_INTERNAL_a92b45e1_4_k_cu_1d8d76d9_32894cuda3std3__45__cpo5beginE
	.align		8
        /*0020*/ 	.dword	_ZN39_INTERNAL_a92b45e1_4_k_cu_1d8d76d9_32894cuda3std3__45__cpo3endE
	.align		8
        /*0028*/ 	.dword	_ZN39_INTERNAL_a92b45e1_4_k_cu_1d8d76d9_32894cuda3std3__45__cpo6cbeginE
	.align		8
        /*0030*/ 	.dword	_ZN39_INTERNAL_a92b45e1_4_k_cu_1d8d76d9_32894cuda3std3__45__cpo4cendE
	.align		8
        /*0038*/ 	.dword	_ZN39_INTERNAL_a92b45e1_4_k_cu_1d8d76d9_32894cuda3std3__441_GLOBAL__N__a92b45e1_4_k_cu_1d8d76d9_32896ignoreE
	.align		8
        /*0040*/ 	.dword	_ZN39_INTERNAL_a92b45e1_4_k_cu_1d8d76d9_32894cuda3std3__419piecewise_constructE
	.align		8
        /*0048*/ 	.dword	_ZN39_INTERNAL_a92b45e1_4_k_cu_1d8d76d9_32894cuda3std3__48in_placeE
	.align		8
        /*0050*/ 	.dword	_ZN39_INTERNAL_a92b45e1_4_k_cu_1d8d76d9_32894cuda3std6ranges3__45__cpo4swapE
	.align		8
        /*0058*/ 	.dword	_ZN39_INTERNAL_a92b45e1_4_k_cu_1d8d76d9_32894cuda3std6ranges3__45__cpo9iter_moveE
	.align		8
        /*0060*/ 	.dword	_ZN39_INTERNAL_a92b45e1_4_k_cu_1d8d76d9_32894cute7productE
	.align		8
        /*0068*/ 	.dword	_ZN39_INTERNAL_a92b45e1_4_k_cu_1d8d76d9_32894cute1_E
	.align		8
        /*0070*/ 	.dword	$str$27
	.align		8
        /*0078*/ 	.dword	$str$28
	.align		8
        /*0080*/ 	.dword	$str$29
	.align		8
        /*0088*/ 	.dword	$str$30


//--------------------- .text._ZN7cutlass13device_kernelINS_4conv6kernel13ConvUniversalINS1_16ConvProblemShapeILNS1_8OperatorE2ELi3EEENS1_10collective14CollectiveConvINS1_47MainloopSm100TmaUmmaWarpSpecializedImplicitGemmILS5_2ELi4ELi3ELi1ELi2EN4cute5tupleIJNSA_1CILi2EEENSC_ILi1EEESE_EEEEENSB_IJNSC_ILi256EEENSB_IJNSC_ILi128EEEEEENSB_IJNSC_ILi64EEEEEEEEENS_10tfloat32_tESN_NSA_8TiledMMAINSA_8MMA_AtomIJNSA_23SM100_MMA_TF32_2x1SM_SSISN_SN_fLi256ELi128ELNSA_4UMMA5MajorE1ELSS_1ELNSR_7ScaleInE0ELST_0EEEEEENSA_6LayoutINSB_IJSE_SE_SE_EEENSB_IJNSC_ILi0EEESY_SY_EEEEENSB_IJNSA_10UnderscoreES11_S11_EEEEENS7_6detail27Sm100ImplicitGemmTileTraitsINSA_18SM100_TMA_2SM_LOADENSA_14ComposedLayoutINSA_7SwizzleILi2ELi5ELi2EEENSA_18smem_ptr_flag_bitsILi32EEENSW_INSB_IJNSC_ILi32EEENSC_ILi4EEEEEENSB_IJSE_S1C_EEEEEEEvEENS15_INSA_25SM100_TMA_2SM_LOAD_IM2COLES1H_vEEEENS_8epilogue10collective18CollectiveEpilogueINS1M_23Sm100TmaWarpSpecializedILi4ELi2ELi16ELb1ELb0EEEJNSB_IJSI_SJ_SL_EEENSB_IJNSW_ISI_SE_EENSW_INSC_ILi16EEESE_EEEEESN_NSB_IJlNSB_IJSE_lllEEESY_EEESN_S1X_NS1M_6fusion15FusionCallbacksIS1Q_NS1Y_17LinearCombinationISN_fSN_fLNS_15FloatRoundStyleE2EEES1R_S1V_JEEENSA_5SM1004TMEM4LOAD26SM100_TMEM_LOAD_32dp32b16xENSA_13SM90_TMA_LOADENS17_INS18_ILi2ELi4ELi3EEES1B_NSW_INSB_IJNSC_ILi8EEES1T_EEENSB_IJS1T_SE_EEEEEEENSA_39AutoVectorizingCopyWithAssumedAlignmentILi128EEENSA_14SM90_TMA_STOREES2E_S2G_S2G_EEEvvEEEEvNT_6ParamsE --------------------------
	.section	.text._ZN7cutlass13device_kernelINS_4conv6kernel13ConvUniversalINS1_16ConvProblemShapeILNS1_8OperatorE2ELi3EEENS1_10collective14CollectiveConvINS1_47MainloopSm100TmaUmmaWarpSpecializedImplicitGemmILS5_2ELi4ELi3ELi1ELi2EN4cute5tupleIJNSA_1CILi2EEENSC_ILi1EEESE_EEEEENSB_IJNSC_ILi256EEENSB_IJNSC_ILi128EEEEEENSB_IJNSC_ILi64EEEEEEEEENS_10tfloat32_tESN_NSA_8TiledMMAINSA_8MMA_AtomIJNSA_23SM100_MMA_TF32_2x1SM_SSISN_SN_fLi256ELi128ELNSA_4UMMA5MajorE1ELSS_1ELNSR_7ScaleInE0ELST_0EEEEEENSA_6LayoutINSB_IJSE_SE_SE_EEENSB_IJNSC_ILi0EEESY_SY_EEEEENSB_IJNSA_10UnderscoreES11_S11_EEEEENS7_6detail27Sm100ImplicitGemmTileTraitsINSA_18SM100_TMA_2SM_LOADENSA_14ComposedLayoutINSA_7SwizzleILi2ELi5ELi2EEENSA_18smem_ptr_flag_bitsILi32EEENSW_INSB_IJNSC_ILi32EEENSC_ILi4EEEEEENSB_IJSE_S1C_EEEEEEEvEENS15_INSA_25SM100_TMA_2SM_LOAD_IM2COLES1H_vEEEENS_8epilogue10collective18CollectiveEpilogueINS1M_23Sm100TmaWarpSpecializedILi4ELi2ELi16ELb1ELb0EEEJNSB_IJSI_SJ_SL_EEENSB_IJNSW_ISI_SE_EENSW_INSC_ILi16EEESE_EEEEESN_NSB_IJlNSB_IJSE_lllEEESY_EEESN_S1X_NS1M_6fusion15FusionCallbacksIS1Q_NS1Y_17LinearCombinationISN_fSN_fLNS_15FloatRoundStyleE2EEES1R_S1V_JEEENSA_5SM1004TMEM4LOAD26SM100_TMEM_LOAD_32dp32b16xENSA_13SM90_TMA_LOADENS17_INS18_ILi2ELi4ELi3EEES1B_NSW_INSB_IJNSC_ILi8EEES1T_EEENSB_IJS1T_SE_EEEEEEENSA_39AutoVectorizingCopyWithAssumedAlignmentILi128EEENSA_14SM90_TMA_STOREES2E_S2G_S2G_EEEvvEEEEvNT_6ParamsE,"ax",@progbits
	.align	128
.text._ZN7cutlass13device_kernelINS_4conv6kernel13ConvUniversalINS1_16ConvProblemShapeILNS1_8OperatorE2ELi3EEENS1_10collective14CollectiveConvINS1_47MainloopSm100TmaUmmaWarpSpecializedImplicitGemmILS5_2ELi4ELi3ELi1ELi2EN4cute5tupleIJNSA_1CILi2EEENSC_ILi1EEESE_EEEEENSB_IJNSC_ILi256EEENSB_IJNSC_ILi128EEEEEENSB_IJNSC_ILi64EEEEEEEEENS_10tfloat32_tESN_NSA_8TiledMMAINSA_8MMA_AtomIJNSA_23SM100_MMA_TF32_2x1SM_SSISN_SN_fLi256ELi128ELNSA_4UMMA5MajorE1ELSS_1ELNSR_7ScaleInE0ELST_0EEEEEENSA_6LayoutINSB_IJSE_SE_SE_EEENSB_IJNSC_ILi0EEESY_SY_EEEEENSB_IJNSA_10UnderscoreES11_S11_EEEEENS7_6detail27Sm100ImplicitGemmTileTraitsINSA_18SM100_TMA_2SM_LOADENSA_14ComposedLayoutINSA_7SwizzleILi2ELi5ELi2EEENSA_18smem_ptr_flag_bitsILi32EEENSW_INSB_IJNSC_ILi32EEENSC_ILi4EEEEEENSB_IJSE_S1C_EEEEEEEvEENS15_INSA_25SM100_TMA_2SM_LOAD_IM2COLES1H_vEEEENS_8epilogue10collective18CollectiveEpilogueINS1M_23Sm100TmaWarpSpecializedILi4ELi2ELi16ELb1ELb0EEEJNSB_IJSI_SJ_SL_EEENSB_IJNSW_ISI_SE_EENSW_INSC_ILi16EEESE_EEEEESN_NSB_IJlNSB_IJSE_lllEEESY_EEESN_S1X_NS1M_6fusion15FusionCallbacksIS1Q_NS1Y_17LinearCombinationISN_fSN_fLNS_15FloatRoundStyleE2EEES1R_S1V_JEEENSA_5SM1004TMEM4LOAD26SM100_TMEM_LOAD_32dp32b16xENSA_13SM90_TMA_LOADENS17_INS18_ILi2ELi4ELi3EEES1B_NSW_INSB_IJNSC_ILi8EEES1T_EEENSB_IJS1T_SE_EEEEEEENSA_39AutoVectorizingCopyWithAssumedAlignmentILi128EEENSA_14SM90_TMA_STOREES2E_S2G_S2G_EEEvvEEEEvNT_6ParamsE:
        .type           _ZN7cutlass13device_kernelINS_4conv6kernel13ConvUniversalINS1_16ConvProblemShapeILNS1_8OperatorE2ELi3EEENS1_10collective14CollectiveConvINS1_47MainloopSm100TmaUmmaWarpSpecializedImplicitGemmILS5_2ELi4ELi3ELi1ELi2EN4cute5tupleIJNSA_1CILi2EEENSC_ILi1EEESE_EEEEENSB_IJNSC_ILi256EEENSB_IJNSC_ILi128EEEEEENSB_IJNSC_ILi64EEEEEEEEENS_10tfloat32_tESN_NSA_8TiledMMAINSA_8MMA_AtomIJNSA_23SM100_MMA_TF32_2x1SM_SSISN_SN_fLi256ELi128ELNSA_4UMMA5MajorE1ELSS_1ELNSR_7ScaleInE0ELST_0EEEEEENSA_6LayoutINSB_IJSE_SE_SE_EEENSB_IJNSC_ILi0EEESY_SY_EEEEENSB_IJNSA_10UnderscoreES11_S11_EEEEENS7_6detail27Sm100ImplicitGemmTileTraitsINSA_18SM100_TMA_2SM_LOADENSA_14ComposedLayoutINSA_7SwizzleILi2ELi5ELi2EEENSA_18smem_ptr_flag_bitsILi32EEENSW_INSB_IJNSC_ILi32EEENSC_ILi4EEEEEENSB_IJSE_S1C_EEEEEEEvEENS15_INSA_25SM100_TMA_2SM_LOAD_IM2COLES1H_vEEEENS_8epilogue10collective18CollectiveEpilogueINS1M_23Sm100TmaWarpSpecializedILi4ELi2ELi16ELb1ELb0EEEJNSB_IJSI_SJ_SL_EEENSB_IJNSW_ISI_SE_EENSW_INSC_ILi16EEESE_EEEEESN_NSB_IJlNSB_IJSE_lllEEESY_EEESN_S1X_NS1M_6fusion15FusionCallbacksIS1Q_NS1Y_17LinearCombinationISN_fSN_fLNS_15FloatRoundStyleE2EEES1R_S1V_JEEENSA_5SM1004TMEM4LOAD26SM100_TMEM_LOAD_32dp32b16xENSA_13SM90_TMA_LOADENS17_INS18_ILi2ELi4ELi3EEES1B_NSW_INSB_IJNSC_ILi8EEES1T_EEENSB_IJS1T_SE_EEEEEEENSA_39AutoVectorizingCopyWithAssumedAlignmentILi128EEENSA_14SM90_TMA_STOREES2E_S2G_S2G_EEEvvEEEEvNT_6ParamsE,@function
        .size           _ZN7cutlass13device_kernelINS_4conv6kernel13ConvUniversalINS1_16ConvProblemShapeILNS1_8OperatorE2ELi3EEENS1_10collective14CollectiveConvINS1_47MainloopSm100TmaUmmaWarpSpecializedImplicitGemmILS5_2ELi4ELi3ELi1ELi2EN4cute5tupleIJNSA_1CILi2EEENSC_ILi1EEESE_EEEEENSB_IJNSC_ILi256EEENSB_IJNSC_ILi128EEEEEENSB_IJNSC_ILi64EEEEEEEEENS_10tfloat32_tESN_NSA_8TiledMMAINSA_8MMA_AtomIJNSA_23SM100_MMA_TF32_2x1SM_SSISN_SN_fLi256ELi128ELNSA_4UMMA5MajorE1ELSS_1ELNSR_7ScaleInE0ELST_0EEEEEENSA_6LayoutINSB_IJSE_SE_SE_EEENSB_IJNSC_ILi0EEESY_SY_EEEEENSB_IJNSA_10UnderscoreES11_S11_EEEEENS7_6detail27Sm100ImplicitGemmTileTraitsINSA_18SM100_TMA_2SM_LOADENSA_14ComposedLayoutINSA_7SwizzleILi2ELi5ELi2EEENSA_18smem_ptr_flag_bitsILi32EEENSW_INSB_IJNSC_ILi32EEENSC_ILi4EEEEEENSB_IJSE_S1C_EEEEEEEvEENS15_INSA_25SM100_TMA_2SM_LOAD_IM2COLES1H_vEEEENS_8epilogue10collective18CollectiveEpilogueINS1M_23Sm100TmaWarpSpecializedILi4ELi2ELi16ELb1ELb0EEEJNSB_IJSI_SJ_SL_EEENSB_IJNSW_ISI_SE_EENSW_INSC_ILi16EEESE_EEEEESN_NSB_IJlNSB_IJSE_lllEEESY_EEESN_S1X_NS1M_6fusion15FusionCallbacksIS1Q_NS1Y_17LinearCombinationISN_fSN_fLNS_15FloatRoundStyleE2EEES1R_S1V_JEEENSA_5SM1004TMEM4LOAD26SM100_TMEM_LOAD_32dp32b16xENSA_13SM90_TMA_LOADENS17_INS18_ILi2ELi4ELi3EEES1B_NSW_INSB_IJNSC_ILi8EEES1T_EEENSB_IJS1T_SE_EEEEEEENSA_39AutoVectorizingCopyWithAssumedAlignmentILi128EEENSA_14SM90_TMA_STOREES2E_S2G_S2G_EEEvvEEEEvNT_6ParamsE,(.L_x_231 - _ZN7cutlass13device_kernelINS_4conv6kernel13ConvUniversalINS1_16ConvProblemShapeILNS1_8OperatorE2ELi3EEENS1_10collective14CollectiveConvINS1_47MainloopSm100TmaUmmaWarpSpecializedImplicitGemmILS5_2ELi4ELi3ELi1ELi2EN4cute5tupleIJNSA_1CILi2EEENSC_ILi1EEESE_EEEEENSB_IJNSC_ILi256EEENSB_IJNSC_ILi128EEEEEENSB_IJNSC_ILi64EEEEEEEEENS_10tfloat32_tESN_NSA_8TiledMMAINSA_8MMA_AtomIJNSA_23SM100_MMA_TF32_2x1SM_SSISN_SN_fLi256ELi128ELNSA_4UMMA5MajorE1ELSS_1ELNSR_7ScaleInE0ELST_0EEEEEENSA_6LayoutINSB_IJSE_SE_SE_EEENSB_IJNSC_ILi0EEESY_SY_EEEEENSB_IJNSA_10UnderscoreES11_S11_EEEEENS7_6detail27Sm100ImplicitGemmTileTraitsINSA_18SM100_TMA_2SM_LOADENSA_14ComposedLayoutINSA_7SwizzleILi2ELi5ELi2EEENSA_18smem_ptr_flag_bitsILi32EEENSW_INSB_IJNSC_ILi32EEENSC_ILi4EEEEEENSB_IJSE_S1C_EEEEEEEvEENS15_INSA_25SM100_TMA_2SM_LOAD_IM2COLES1H_vEEEENS_8epilogue10collective18CollectiveEpilogueINS1M_23Sm100TmaWarpSpecializedILi4ELi2ELi16ELb1ELb0EEEJNSB_IJSI_SJ_SL_EEENSB_IJNSW_ISI_SE_EENSW_INSC_ILi16EEESE_EEEEESN_NSB_IJlNSB_IJSE_lllEEESY_EEESN_S1X_NS1M_6fusion15FusionCallbacksIS1Q_NS1Y_17LinearCombinationISN_fSN_fLNS_15FloatRoundStyleE2EEES1R_S1V_JEEENSA_5SM1004TMEM4LOAD26SM100_TMEM_LOAD_32dp32b16xENSA_13SM90_TMA_LOADENS17_INS18_ILi2ELi4ELi3EEES1B_NSW_INSB_IJNSC_ILi8EEES1T_EEENSB_IJS1T_SE_EEEEEEENSA_39AutoVectorizingCopyWithAssumedAlignmentILi128EEENSA_14SM90_TMA_STOREES2E_S2G_S2G_EEEvvEEEEvNT_6ParamsE)
        .other          _ZN7cutlass13device_kernelINS_4conv6kernel13ConvUniversalINS1_16ConvProblemShapeILNS1_8OperatorE2ELi3EEENS1_10collective14CollectiveConvINS1_47MainloopSm100TmaUmmaWarpSpecializedImplicitGemmILS5_2ELi4ELi3ELi1ELi2EN4cute5tupleIJNSA_1CILi2EEENSC_ILi1EEESE_EEEEENSB_IJNSC_ILi256EEENSB_IJNSC_ILi128EEEEEENSB_IJNSC_ILi64EEEEEEEEENS_10tfloat32_tESN_NSA_8TiledMMAINSA_8MMA_AtomIJNSA_23SM100_MMA_TF32_2x1SM_SSISN_SN_fLi256ELi128ELNSA_4UMMA5MajorE1ELSS_1ELNSR_7ScaleInE0ELST_0EEEEEENSA_6LayoutINSB_IJSE_SE_SE_EEENSB_IJNSC_ILi0EEESY_SY_EEEEENSB_IJNSA_10UnderscoreES11_S11_EEEEENS7_6detail27Sm100ImplicitGemmTileTraitsINSA_18SM100_TMA_2SM_LOADENSA_14ComposedLayoutINSA_7SwizzleILi2ELi5ELi2EEENSA_18smem_ptr_flag_bitsILi32EEENSW_INSB_IJNSC_ILi32EEENSC_ILi4EEEEEENSB_IJSE_S1C_EEEEEEEvEENS15_INSA_25SM100_TMA_2SM_LOAD_IM2COLES1H_vEEEENS_8epilogue10collective18CollectiveEpilogueINS1M_23Sm100TmaWarpSpecializedILi4ELi2ELi16ELb1ELb0EEEJNSB_IJSI_SJ_SL_EEENSB_IJNSW_ISI_SE_EENSW_INSC_ILi16EEESE_EEEEESN_NSB_IJlNSB_IJSE_lllEEESY_EEESN_S1X_NS1M_6fusion15FusionCallbacksIS1Q_NS1Y_17LinearCombinationISN_fSN_fLNS_15FloatRoundStyleE2EEES1R_S1V_JEEENSA_5SM1004TMEM4LOAD26SM100_TMEM_LOAD_32dp32b16xENSA_13SM90_TMA_LOADENS17_INS18_ILi2ELi4ELi3EEES1B_NSW_INSB_IJNSC_ILi8EEES1T_EEENSB_IJS1T_SE_EEEEEEENSA_39AutoVectorizingCopyWithAssumedAlignmentILi128EEENSA_14SM90_TMA_STOREES2E_S2G_S2G_EEEvvEEEEvNT_6ParamsE,@"STO_CUDA_ENTRY STV_DEFAULT"
_ZN7cutlass13device_kernelINS_4conv6kernel13ConvUniversalINS1_16ConvProblemShapeILNS1_8OperatorE2ELi3EEENS1_10collective14CollectiveConvINS1_47MainloopSm100TmaUmmaWarpSpecializedImplicitGemmILS5_2ELi4ELi3ELi1ELi2EN4cute5tupleIJNSA_1CILi2EEENSC_ILi1EEESE_EEEEENSB_IJNSC_ILi256EEENSB_IJNSC_ILi128EEEEEENSB_IJNSC_ILi64EEEEEEEEENS_10tfloat32_tESN_NSA_8TiledMMAINSA_8MMA_AtomIJNSA_23SM100_MMA_TF32_2x1SM_SSISN_SN_fLi256ELi128ELNSA_4UMMA5MajorE1ELSS_1ELNSR_7ScaleInE0ELST_0EEEEEENSA_6LayoutINSB_IJSE_SE_SE_EEENSB_IJNSC_ILi0EEESY_SY_EEEEENSB_IJNSA_10UnderscoreES11_S11_EEEEENS7_6detail27Sm100ImplicitGemmTileTraitsINSA_18SM100_TMA_2SM_LOADENSA_14ComposedLayoutINSA_7SwizzleILi2ELi5ELi2EEENSA_18smem_ptr_flag_bitsILi32EEENSW_INSB_IJNSC_ILi32EEENSC_ILi4EEEEEENSB_IJSE_S1C_EEEEEEEvEENS15_INSA_25SM100_TMA_2SM_LOAD_IM2COLES1H_vEEEENS_8epilogue10collective18CollectiveEpilogueINS1M_23Sm100TmaWarpSpecializedILi4ELi2ELi16ELb1ELb0EEEJNSB_IJSI_SJ_SL_EEENSB_IJNSW_ISI_SE_EENSW_INSC_ILi16EEESE_EEEEESN_NSB_IJlNSB_IJSE_lllEEESY_EEESN_S1X_NS1M_6fusion15FusionCallbacksIS1Q_NS1Y_17LinearCombinationISN_fSN_fLNS_15FloatRoundStyleE2EEES1R_S1V_JEEENSA_5SM1004TMEM4LOAD26SM100_TMEM_LOAD_32dp32b16xENSA_13SM90_TMA_LOADENS17_INS18_ILi2ELi4ELi3EEES1B_NSW_INSB_IJNSC_ILi8EEES1T_EEENSB_IJS1T_SE_EEEEEEENSA_39AutoVectorizingCopyWithAssumedAlignmentILi128EEENSA_14SM90_TMA_STOREES2E_S2G_S2G_EEEvvEEEEvNT_6ParamsE:
[----:B------:R-:W1:Y:S01]  /*0000*/  LDC R1, c[0x0][0x37c] ;  /* 0x0000df00ff017b82 */ /* 0x000e620000000800 */
[----:B------:R-:W2:Y:S01]  /*0010*/  S2R R66, SR_TID.X ;  /* 0x0000000000427919 */ /* 0x000ea20000002100 */
[----:B------:R-:W3:Y:S06]  /*0020*/  LDCU.64 UR8, c[0x0][0x990] ;  /* 0x00013200ff0877ac */ /* 0x000eec0008000a00 */
[----:B------:R-:W4:Y:S01]  /*0030*/  S2UR UR4, SR_CgaCtaId ;  /* 0x00000000000479c3 */ /* 0x000f220000008800 */
[----:B-1----:R-:W-:Y:S01]  /*0040*/  VIADD R1, R1, 0xfffffff8 ;  /* 0xfffffff801017836 */ /* 0x002fe20000000000 */
[----:B------:R-:W-:-:S02]  /*0050*/  PRMT R68, RZ, 0x7610, R68 ;  /* 0x00007610ff447816 */ /* 0x000fc40000000044 */
[----:B------:R-:W-:Y:S02]  /*0060*/  ELECT P1, URZ, PT ;  /* 0x0000000000ff782f */ /* 0x000fe40003820000 */
[----:B------:R-:W-:Y:S01]  /*0070*/  R2UR UR49, R1 ;  /* 0x00000000013172ca */ /* 0x000fe200000e0000 */
[----:B---3--:R-:W-:-:S04]  /*0080*/  UISETP.NE.U32.AND UP0, UPT, UR8, URZ, UPT ;  /* 0x000000ff0800728c */ /* 0x008fc8000bf05070 */
[----:B------:R-:W-:Y:S02]  /*0090*/  UISETP.NE.AND.EX UP0, UPT, UR9, URZ, UPT, UP0 ;  /* 0x000000ff0900728c */ /* 0x000fe4000bf05300 */
[----:B----4-:R-:W-:Y:S02]  /*00a0*/  ULOP3.LUT UR52, UR4, 0x1, URZ, 0xc0, !UPT ;  /* 0x0000000104347892 */ /* 0x010fe4000f8ec0ff */
[----:B------:R-:W-:Y:S01]  /*00b0*/  ULOP3.LUT UR50, UR4, 0x1, URZ, 0x3c, !UPT ;  /* 0x0000000104327892 */ /* 0x000fe2000f8e3cff */
[----:B--2---:R-:W-:-:S05]  /*00c0*/  SHF.R.U32.HI R69, RZ, 0x5, R66 ;  /* 0x00000005ff457819 */ /* 0x004fca0000011642 */
[----:B------:R-:W1:Y:S02]  /*00d0*/  SHFL.IDX PT, R0, R69, RZ, 0x1f ;  /* 0x00001fff45007589 */ /* 0x000e6400000e0000 */
[----:B-1----:R-:W-:Y:S01]  /*00e0*/  R2UR UR17, R0 ;  /* 0x00000000001172ca */ /* 0x002fe200000e0000 */
[----:B------:R-:W-:-:S14]  /*00f0*/  BRA.U UP0, `(.L_x_0) ;  /* 0x0000000100307547 */ /* 0x000fdc000b800000 */
[----:B------:R-:W1:Y:S02]  /*0100*/  LDCU.64 UR4, c[0x0][0x988] ;  /* 0x00013100ff0477ac */ /* 0x000e640008000a00 */
[----:B-1----:R-:W-:-:S04]  /*0110*/  UISETP.NE.U32.AND UP0, UPT, UR4, URZ, UPT ;  /* 0x000000ff0400728c */ /* 0x002fc8000bf05070 */
[----:B------:R-:W-:-:S09]  /*0120*/  UISETP.NE.AND.EX UP0, UPT, UR5, URZ, UPT, UP0 ;  /* 0x000000ff0500728c */ /* 0x000fd2000bf05300 */
[----:B------:R-:W-:Y:S05]  /*0130*/  BRA.U !UP0, `(.L_x_1) ;  /* 0x0000000108147547 */ /* 0x000fea000b800000 */
[----:B------:R-:W1:Y:S01]  /*0140*/  LDC.64 R2, c[0x0][0x988] ;  /* 0x00026200ff027b82 */ /* 0x000e620000000a00 */
[----:B------:R-:W1:Y:S02]  /*0150*/  LDCU.64 UR4, c[0x0][0x358] ;  /* 0x00006b00ff0477ac */ /* 0x000e640008000a00 */
[----:B-1----:R1:W5:Y:S01]  /*0160*/  LDG.E R27, desc[UR4][R2.64] ;  /* 0x00000004021b7981 */ /* 0x002362000c1e1900 */
[----:B------:R-:W-:Y:S01]  /*0170*/  HFMA2 R68, -RZ, RZ, 0, 5.9604644775390625e-08 ;  /* 0x00000001ff447431 */ /* 0x000fe200000001ff */
[----:B------:R-:W-:Y:S05]  /*0180*/  BRA `(.L_x_0) ;  /* 0x00000000000c7947 */ /* 0x000fea0003800000 */
.L_x_1:
[----:B------:R-:W1:Y:S01]  /*0190*/  LDCU UR4, c[0x0][0x980] ;  /* 0x00013000ff0477ac */ /* 0x000e620008000800 */
[----:B------:R-:W-:Y:S01]  /*01a0*/  HFMA2 R68, -RZ, RZ, 0, 5.9604644775390625e-08 ;  /* 0x00000001ff447431 */ /* 0x000fe200000001ff */
[----:B-1----:R-:W-:-:S07]  /*01b0*/  MOV R27, UR4 ;  /* 0x00000004001b7c02 */ /* 0x002fce0008000f00 */
.L_x_0:
[----:B------:R-:W2:Y:S02]  /*01c0*/  LDCU.64 UR4, c[0x0][0x9b0] ;  /* 0x00013600ff0477ac */ /* 0x000ea40008000a00 */
[----:B--2---:R-:W-:-:S04]  /*01d0*/  UISETP.NE.U32.AND UP0, UPT, UR4, URZ, UPT ;  /* 0x000000ff0400728c */ /* 0x004fc8000bf05070 */
[----:B------:R-:W-:-:S09]  /*01e0*/  UISETP.NE.AND.EX UP0, UPT, UR5, URZ, UPT, UP0 ;  /* 0x000000ff0500728c */ /* 0x000fd2000bf05300 */
[----:B------:R-:W-:Y:S05]  /*01f0*/  BRA.U UP0, `(.L_x_2) ;  /* 0x0000000100287547 */ /* 0x000fea000b800000 */
[----:B------:R-:W2:Y:S02]  /*0200*/  LDCU.64 UR4, c[0x0][0x9a8] ;  /* 0x00013500ff0477ac */ /* 0x000ea40008000a00 */
[----:B--2---:R-:W-:-:S04]  /*0210*/  UISETP.NE.U32.AND UP0, UPT, UR4, URZ, UPT ;  /* 0x000000ff0400728c */ /* 0x004fc8000bf05070 */
[----:B------:R-:W-:-:S09]  /*0220*/  UISETP.NE.AND.EX UP0, UPT, UR5, URZ, UPT, UP0 ;  /* 0x000000ff0500728c */ /* 0x000fd2000bf05300 */
[----:B------:R-:W-:Y:S05]  /*0230*/  BRA.U !UP0, `(.L_x_3) ;  /* 0x0000000108107547 */ /* 0x000fea000b800000 */
[----:B------:R-:W2:Y:S01]  /*0240*/  LDC.64 R24, c[0x0][0x9a8] ;  /* 0x00026a00ff187b82 */ /* 0x000ea20000000a00 */
[----:B------:R-:W2:Y:S02]  /*0250*/  LDCU.64 UR4, c[0x0][0x358] ;  /* 0x00006b00ff0477ac */ /* 0x000ea40008000a00 */
[----:B--2---:R2:W5:Y:S01]  /*0260*/  LDG.E R24, desc[UR4][R24.64] ;  /* 0x0000000418187981 */ /* 0x004562000c1e1900 */
[----:B------:R-:W-:Y:S05]  /*0270*/  BRA `(.L_x_2) ;  /* 0x0000000000087947 */ /* 0x000fea0003800000 */
.L_x_3:
[----:B------:R-:W2:Y:S02]  /*0280*/  LDCU UR4, c[0x0][0x9a0] ;  /* 0x00013400ff0477ac */ /* 0x000ea40008000800 */
[----:B--2---:R-:W-:Y:S02]  /*0290*/  MOV R24, UR4 ;  /* 0x0000000400187c02 */ /* 0x004fe40008000f00 */
.L_x_2:
[----:B------:R-:W-:Y:S01]  /*02a0*/  IMAD.U32 R0, RZ, RZ, UR17 ;  /* 0x00000011ff007e24 */ /* 0x000fe2000f8e00ff */
[----:B------:R-:W-:Y:S04]  /*02b0*/  BSSY.RECONVERGENT B0, `(.L_x_4) ;  /* 0x000000c000007945 */ /* 0x000fe80003800200 */
[C---:B------:R-:W-:Y:S02]  /*02c0*/  ISETP.NE.OR P2, PT, R0.reuse, 0x1, !P1 ;  /* 0x000000010000780c */ /* 0x040fe40004f45670 */
[----:B------:R-:W-:-:S11]  /*02d0*/  ISETP.NE.OR P0, PT, R0, 0x3, !P1 ;  /* 0x000000030000780c */ /* 0x000fd60004f05670 */
[----:B------:R-:W-:Y:S05]  /*02e0*/  @P2 BRA `(.L_x_5) ;  /* 0x0000000000202947 */ /* 0x000fea0003800000 */
[----:B------:R-:W3:Y:S02]  /*02f0*/  LDCU.64 UR4, c[0x0][0x348] ;  /* 0x00006900ff0477ac */ /* 0x000ee40008000a00 */
[----:B---3--:R-:W-:Y:S02]  /*0300*/  UIADD3 UR6, UP1, UPT, UR4, 0x80, URZ ;  /* 0x0000008004067890 */ /* 0x008fe4000ff3e0ff */
[----:B------:R-:W-:Y:S02]  /*0310*/  UIADD3 UR4, UP0, UPT, UR4, 0x180, URZ ;  /* 0x0000018004047890 */ /* 0x000fe4000ff1e0ff */
[----:B------:R-:W-:Y:S02]  /*0320*/  UIADD3.X UR7, UPT, UPT, URZ, UR5, URZ, UP1, !UPT ;  /* 0x00000005ff077290 */ /* 0x000fe40008ffe4ff */
[----:B------:R-:W-:-:S07]  /*0330*/  UIADD3.X UR5, UPT, UPT, URZ, UR5, URZ, UP0, !UPT ;  /* 0x00000005ff057290 */ /* 0x000fce00087fe4ff */
[----:B------:R3:W-:Y:S02]  /*0340*/  UTMACCTL.PF [UR6] ;  /* 0x00000000060079b9 */ /* 0x0007e40008040000 */
[----:B------:R3:W-:Y:S02]  /*0350*/  UTMACCTL.PF [UR4] ;  /* 0x00000000040079b9 */ /* 0x0007e40008040000 */
[----:B---3--:R-:W-:Y:S01]  /*0360*/  NOP ;  /* 0x0000000000007918 */ /* 0x008fe20000000000 */
.L_x_5:
[----:B------:R-:W-:Y:S05]  /*0370*/  BSYNC.RECONVERGENT B0 ;  /* 0x0000000000007941 */ /* 0x000fea0003800200 */
.L_x_4:
[----:B------:R-:W-:Y:S04]  /*0380*/  BSSY.RECONVERGENT B0, `(.L_x_6) ;  /* 0x000000a000007945 */ /* 0x000fe80003800200 */
        /* <DEDUP_REMOVED lines=9> */
.L_x_7:
[----:B------:R-:W-:Y:S05]  /*0420*/  BSYNC.RECONVERGENT B0 ;  /* 0x0000000000007941 */ /* 0x000fea0003800200 */
.L_x_6:
[----:B------:R-:W3:Y:S01]  /*0430*/  LDCU.64 UR4, c[0x0][0x988] ;  /* 0x00013100ff0477ac */ /* 0x000ee20008000a00 */
[----:B------:R-:W-:Y:S02]  /*0440*/  UISETP.EQ.U32.AND UP1, UPT, UR8, URZ, UPT ;  /* 0x000000ff0800728c */ /* 0x000fe4000bf22070 */
[----:B------:R-:W-:Y:S02]  /*0450*/  UPLOP3.LUT UP3, UPT, UPT, UPT, UPT, 0x80, 0x8 ;  /* 0x000000000008789c */ /* 0x000fe40003f6f070 */
[----:B---3--:R-:W-:-:S04]  /*0460*/  UISETP.NE.U32.AND UP0, UPT, UR4, URZ, UPT ;  /* 0x000000ff0400728c */ /* 0x008fc8000bf05070 */
[----:B------:R-:W-:-:S04]  /*0470*/  UISETP.NE.AND.EX UP2, UPT, UR5, URZ, UPT, UP0 ;  /* 0x000000ff0500728c */ /* 0x000fc8000bf45300 */
[----:B------:R-:W-:-:S04]  /*0480*/  UISETP.EQ.OR.EX UP4, UPT, UR9, URZ, !UP2, UP1 ;  /* 0x000000ff0900728c */ /* 0x000fc8000d782710 */
[----:B------:R-:W-:-:S06]  /*0490*/  UP2UR UR4, UPR, URZ, 0x10 ;  /* 0x00000010ff047883 */ /* 0x000fcc0008000000 */
[----:B------:R-:W-:Y:S01]  /*04a0*/  MOV R77, UR4 ;  /* 0x00000004004d7c02 */ /* 0x000fe20008000f00 */
[----:B------:R-:W-:Y:S06]  /*04b0*/  BRA.U !UP4, `(.L_x_8) ;  /* 0x000000010c207547 */ /* 0x000fec000b800000 */
[----:B------:R-:W-:Y:S01]  /*04c0*/  UISETP.NE.U32.AND UP0, UPT, UR8, URZ, UPT ;  /* 0x000000ff0800728c */ /* 0x000fe2000bf05070 */
[----:B-----5:R-:W-:Y:S01]  /*04d0*/  FSETP.NEU.AND P0, PT, R27, RZ, PT ;  /* 0x000000ff1b00720b */ /* 0x020fe20003f0d000 */
[----:B------:R-:W-:Y:S02]  /*04e0*/  USEL UR4, URZ, 0xffffffff, UP2 ;  /* 0xffffffffff047887 */ /* 0x000fe40009000000 */
[----:B------:R-:W-:-:S10]  /*04f0*/  UISETP.NE.AND.EX UP1, UPT, UR9, URZ, UPT, UP0 ;  /* 0x000000ff0900728c */ /* 0x000fd4000bf25300 */
[----:B------:R-:W-:Y:S01]  /*0500*/  VOTEU.ANY UP0, P0 ;  /* 0x0000000000ff7886 */ /* 0x000fe20000000100 */
[----:B------:R-:W-:-:S04]  /*0510*/  @!UP1 USEL UR4, URZ, 0xffffffff, UP0 ;  /* 0xffffffffff049887 */ /* 0x000fc80008000000 */
[----:B------:R-:W-:-:S04]  /*0520*/  ULOP3.LUT UR4, UR4, 0x1, URZ, 0xc0, !UPT ;  /* 0x0000000104047892 */ /* 0x000fc8000f8ec0ff */
[----:B------:R-:W-:-:S11]  /*0530*/  UISETP.NE.U32.AND UP3, UPT, UR4, 0x1, UPT ;  /* 0x000000010400788c */ /* 0x000fd6000bf65070 */
.L_x_8:
[----:B------:R-:W3:Y:S01]  /*0540*/  SHFL.IDX PT, R0, R69, RZ, 0x1f ;  /* 0x00001fff45007589 */ /* 0x000ee200000e0000 */
[----:B------:R-:W-:Y:S02]  /*0550*/  UISETP.NE.AND UP5, UPT, UR17, 0x2, UPT ;  /* 0x000000021100788c */ /* 0x000fe4000bfa5270 */
[----:B------:R-:W-:Y:S02]  /*0560*/  UISETP.NE.AND UP0, UPT, UR17, 0x2, UPT ;  /* 0x000000021100788c */ /* 0x000fe4000bf05270 */
[----:B------:R-:W-:Y:S02]  /*0570*/  UISETP.NE.OR UP1, UPT, UR52, URZ, UP5 ;  /* 0x000000ff3400728c */ /* 0x000fe4000af25670 */
[----:B------:R-:W-:-:S04]  /*0580*/  USEL UR70, URZ, 0x1, UP0 ;  /* 0x00000001ff467887 */ /* 0x000fc80008000000 */
[----:B------:R-:W-:Y:S02]  /*0590*/  PLOP3.LUT P3, PT, P1, PT, UP1, 0xae, 0xea ;  /* 0x0000000000ea781c */ /* 0x000fe40000f6f51e */
[----:B---3--:R-:W-:-:S13]  /*05a0*/  ISETP.NE.AND P0, PT, R0, RZ, PT ;  /* 0x000000ff0000720c */ /* 0x008fda0003f05270 */
[----:B------:R-:W-:Y:S05]  /*05b0*/  @P0 BRA `(.L_x_9) ;  /* 0x0000000000480947 */ /* 0x000fea0003800000 */
[----:B------:R-:W3:Y:S01]  /*05c0*/  S2UR UR5, SR_CgaCtaId ;  /* 0x00000000000579c3 */ /* 0x000ee20000008800 */
[----:B------:R-:W-:Y:S01]  /*05d0*/  UMOV UR4, 0x400 ;  /* 0x0000040000047882 */ /* 0x000fe20000000000 */
[----:B------:R-:W-:Y:S01]  /*05e0*/  UMOV UR6, 0x1 ;  /* 0x0000000100067882 */ /* 0x000fe20000000000 */
[----:B------:R-:W-:Y:S01]  /*05f0*/  ELECT P0, URZ, PT ;  /* 0x0000000000ff782f */ /* 0x000fe20003800000 */
[----:B------:R-:W-:-:S04]  /*0600*/  UIADD3 UR6, UPT, UPT, -UR6, 0x100000, URZ ;  /* 0x0010000006067890 */ /* 0x000fc8000fffe1ff */
[----:B------:R-:W-:Y:S02]  /*0610*/  USHF.L.U32 UR7, UR6, 0xb, URZ ;  /* 0x0000000b06077899 */ /* 0x000fe400080006ff */
[----:B------:R-:W-:Y:S02]  /*0620*/  USHF.L.U32 UR6, UR6, 0x1, URZ ;  /* 0x0000000106067899 */ /* 0x000fe400080006ff */
[----:B---3--:R-:W-:Y:S01]  /*0630*/  ULEA UR4, UR5, UR4, 0x18 ;  /* 0x0000000405047291 */ /* 0x008fe2000f8ec0ff */
[----:B------:R-:W3:Y:S11]  /*0640*/  FENCE.VIEW.ASYNC.S ;  /* 0x00000000000073c6 */ /* 0x000ef60000000000 */
[----:B---3--:R3:W4:Y:S01]  /*0650*/  SYNCS.EXCH.64 URZ, [UR4], UR6 ;  /* 0x0000000604ff75b2 */ /* 0x0087220008000100 */
[----:B------:R3:W1:Y:S01]  /*0660*/  SYNCS.EXCH.64 URZ, [UR4+0x20], UR6 ;  /* 0x0000200604ff75b2 */ /* 0x0006620008000100 */
[----:B------:R3:W1:Y:S01]  /*0670*/  SYNCS.EXCH.64 URZ, [UR4+0x8], UR6 ;  /* 0x0000080604ff75b2 */ /* 0x0006620008000100 */
[----:B------:R3:W1:Y:S01]  /*0680*/  SYNCS.EXCH.64 URZ, [UR4+0x28], UR6 ;  /* 0x0000280604ff75b2 */ /* 0x0006620008000100 */
[----:B------:R3:W1:Y:S01]  /*0690*/  SYNCS.EXCH.64 URZ, [UR4+0x10], UR6 ;  /* 0x0000100604ff75b2 */ /* 0x0006620008000100 */
[----:B------:R3:W1:Y:S01]  /*06a0*/  SYNCS.EXCH.64 URZ, [UR4+0x30], UR6 ;  /* 0x0000300604ff75b2 */ /* 0x0006620008000100 */
[----:B------:R3:W1:Y:S01]  /*06b0*/  SYNCS.EXCH.64 URZ, [UR4+0x18], UR6 ;  /* 0x0000180604ff75b2 */ /* 0x0006620008000100 */
[----:B------:R3:W1:Y:S01]  /*06c0*/  SYNCS.EXCH.64 URZ, [UR4+0x38], UR6 ;  /* 0x0000380604ff75b2 */ /* 0x0006620008000100 */
[----:B------:R-:W-:Y:S01]  /*06d0*/  NOP ;  /* 0x0000000000007918 */ /* 0x000fe20000000000 */
.L_x_9:
[----:B------:R-:W2:Y:S01]  /*06e0*/  SHFL.IDX PT, R0, R69, RZ, 0x1f ;  /* 0x00001fff45007589 */ /* 0x000ea200000e0000 */
[----:B------:R-:W-:Y:S01]  /*06f0*/  NOP ;  /* 0x0000000000007918 */ /* 0x000fe20000000000 */
[----:B--2---:R-:W-:-:S13]  /*0700*/  ISETP.NE.AND P0, PT, R0, 0x1, PT ;  /* 0x000000010000780c */ /* 0x004fda0003f05270 */
[----:B------:R-:W-:Y:S05]  /*0710*/  @P0 BRA `(.L_x_10) ;  /* 0x0000000000580947 */ /* 0x000fea0003800000 */
[----:B------:R-:W2:Y:S01]  /*0720*/  S2UR UR5, SR_CgaCtaId ;  /* 0x00000000000579c3 */ /* 0x000ea20000008800 */
[----:B---3--:R-:W-:Y:S01]  /*0730*/  UMOV UR4, 0x400 ;  /* 0x0000040000047882 */ /* 0x008fe20000000000 */
[----:B------:R-:W-:Y:S01]  /*0740*/  UMOV UR8, 0x20 ;  /* 0x0000002000087882 */ /* 0x000fe20000000000 */
[----:B------:R-:W-:Y:S01]  /*0750*/  UMOV UR6, 0x80 ;  /* 0x0000008000067882 */ /* 0x000fe20000000000 */
[----:B------:R-:W-:-:S04]  /*0760*/  UIADD3 UR8, UPT, UPT, -UR8, 0x100000, URZ ;  /* 0x0010000008087890 */ /* 0x000fc8000fffe1ff */
[----:B------:R-:W-:Y:S02]  /*0770*/  USHF.L.U32 UR9, UR8, 0xb, URZ ;  /* 0x0000000b08097899 */ /* 0x000fe400080006ff */
[----:B------:R-:W-:Y:S02]  /*0780*/  USHF.L.U32 UR8, UR8, 0x1, URZ ;  /* 0x0000000108087899 */ /* 0x000fe400080006ff */
[----:B------:R-:W-:-:S04]  /*0790*/  UIADD3 UR6, UPT, UPT, -UR6, 0x100000, URZ ;  /* 0x0010000006067890 */ /* 0x000fc8000fffe1ff */
[----:B------:R-:W-:Y:S02]  /*07a0*/  USHF.L.U32 UR7, UR6, 0xb, URZ ;  /* 0x0000000b06077899 */ /* 0x000fe400080006ff */
[----:B------:R-:W-:Y:S01]  /*07b0*/  USHF.L.U32 UR6, UR6, 0x1, URZ ;  /* 0x0000000106067899 */ /* 0x000fe200080006ff */
[----:B------:R-:W-:Y:S01]  /*07c0*/  ELECT P0, URZ, PT ;  /* 0x0000000000ff782f */ /* 0x000fe20003800000 */
[----:B--2---:R-:W-:Y:S01]  /*07d0*/  ULEA UR4, UR5, UR4, 0x18 ;  /* 0x0000000405047291 */ /* 0x004fe2000f8ec0ff */
[----:B------:R-:W2:Y:S11]  /*07e0*/  FENCE.VIEW.ASYNC.S ;  /* 0x00000000000073c6 */ /* 0x000eb60000000000 */
[----:B--2---:R2:W3:Y:S01]  /*07f0*/  SYNCS.EXCH.64 URZ, [UR4+0x40], UR8 ;  /* 0x0000400804ff75b2 */ /* 0x0044e20008000100 */
        /* <DEDUP_REMOVED lines=8> */
.L_x_10:
[----:B------:R-:W4:Y:S01]  /*0880*/  SHFL.IDX PT, R0, R69, RZ, 0x1f ;  /* 0x00001fff45007589 */ /* 0x000f2200000e0000 */
[----:B------:R-:W-:Y:S01]  /*0890*/  NOP ;  /* 0x0000000000007918 */ /* 0x000fe20000000000 */
[----:B----4-:R-:W-:-:S13]  /*08a0*/  ISETP.NE.AND P0, PT, R0, 0x3, PT ;  /* 0x000000030000780c */ /* 0x010fda0003f05270 */
[----:B------:R-:W-:Y:S05]  /*08b0*/  @P0 BRA `(.L_x_11) ;  /* 0x0000000000300947 */ /* 0x000fea0003800000 */
[----:B------:R-:W4:Y:S01]  /*08c0*/  S2UR UR5, SR_CgaCtaId ;  /* 0x00000000000579c3 */ /* 0x000f220000008800 */
[----:B--23--:R-:W-:Y:S01]  /*08d0*/  UMOV UR4, 0x400 ;  /* 0x0000040000047882 */ /* 0x00cfe20000000000 */
[----:B------:R-:W-:Y:S01]  /*08e0*/  UMOV UR6, 0x20 ;  /* 0x0000002000067882 */ /* 0x000fe20000000000 */
[----:B------:R-:W-:Y:S01]  /*08f0*/  ELECT P0, URZ, PT ;  /* 0x0000000000ff782f */ /* 0x000fe20003800000 */
[----:B------:R-:W-:-:S04]  /*0900*/  UIADD3 UR6, UPT, UPT, -UR6, 0x100000, URZ ;  /* 0x0010000006067890 */ /* 0x000fc8000fffe1ff */
[----:B------:R-:W-:Y:S02]  /*0910*/  USHF.L.U32 UR7, UR6, 0xb, URZ ;  /* 0x0000000b06077899 */ /* 0x000fe400080006ff */
[----:B------:R-:W-:Y:S02]  /*0920*/  USHF.L.U32 UR6, UR6, 0x1, URZ ;  /* 0x0000000106067899 */ /* 0x000fe400080006ff */
[----:B----4-:R-:W-:Y:S01]  /*0930*/  ULEA UR4, UR5, UR4, 0x18 ;  /* 0x0000000405047291 */ /* 0x010fe2000f8ec0ff */
[----:B------:R-:W2:Y:S11]  /*0940*/  FENCE.VIEW.ASYNC.S ;  /* 0x00000000000073c6 */ /* 0x000eb60000000000 */
[----:B--2---:R4:W2:Y:S01]  /*0950*/  SYNCS.EXCH.64 URZ, [UR4+0x80], UR6 ;  /* 0x0000800604ff75b2 */ /* 0x0048a20008000100 */
[----:B------:R4:W3:Y:S02]  /*0960*/  SYNCS.EXCH.64 URZ, [UR4+0x88], UR6 ;  /* 0x0000880604ff75b2 */ /* 0x0008e40008000100 */
[----:B----4-:R-:W-:Y:S01]  /*0970*/  NOP ;  /* 0x0000000000007918 */ /* 0x010fe20000000000 */
.L_x_11:
[----:B------:R-:W4:Y:S01]  /*0980*/  SHFL.IDX PT, R0, R69, RZ, 0x1f ;  /* 0x00001fff45007589 */ /* 0x000f2200000e0000 */
[----:B------:R-:W-:Y:S01]  /*0990*/  NOP ;  /* 0x0000000000007918 */ /* 0x000fe20000000000 */
[----:B----4-:R-:W-:-:S13]  /*09a0*/  ISETP.NE.AND P0, PT, R0, 0x4, PT ;  /* 0x000000040000780c */ /* 0x010fda0003f05270 */
[----:B------:R-:W-:Y:S05]  /*09b0*/  @P0 BRA `(.L_x_12) ;  /* 0x0000000000440947 */ /* 0x000fea0003800000 */
[----:B------:R-:W4:Y:S01]  /*09c0*/  S2UR UR5, SR_CgaCtaId ;  /* 0x00000000000579c3 */ /* 0x000f220000008800 */
[----:B--23--:R-:W-:Y:S01]  /*09d0*/  UMOV UR4, 0x1e0 ;  /* 0x000001e000047882 */ /* 0x00cfe20000000000 */
[----:B------:R-:W-:Y:S01]  /*09e0*/  UMOV UR6, 0x400 ;  /* 0x0000040000067882 */ /* 0x000fe20000000000 */
[----:B------:R-:W-:Y:S01]  /*09f0*/  USEL UR4, UR4, 0x1a0, UP3 ;  /* 0x000001a004047887 */ /* 0x000fe20009800000 */
[----:B------:R-:W-:Y:S01]  /*0a00*/  UMOV UR8, 0x1 ;  /* 0x0000000100087882 */ /* 0x000fe20000000000 */
[----:B------:R-:W-:Y:S01]  /*0a10*/  ELECT P0, URZ, PT ;  /* 0x0000000000ff782f */ /* 0x000fe20003800000 */
[----:B------:R-:W-:-:S04]  /*0a20*/  UIADD3 UR8, UPT, UPT, -UR8, 0x100000, URZ ;  /* 0x0010000008087890 */ /* 0x000fc8000fffe1ff */
[----:B------:R-:W-:Y:S02]  /*0a30*/  USHF.L.U32 UR9, UR8, 0xb, URZ ;  /* 0x0000000b08097899 */ /* 0x000fe400080006ff */
[----:B------:R-:W-:Y:S02]  /*0a40*/  USHF.L.U32 UR8, UR8, 0x1, URZ ;  /* 0x0000000108087899 */ /* 0x000fe400080006ff */
[----:B----4-:R-:W-:Y:S02]  /*0a50*/  ULEA UR6, UR5, UR6, 0x18 ;  /* 0x0000000605067291 */ /* 0x010fe4000f8ec0ff */
[----:B------:R-:W-:-:S04]  /*0a60*/  UIADD3 UR4, UPT, UPT, -UR4, 0x100000, URZ ;  /* 0x0010000004047890 */ /* 0x000fc8000fffe1ff */
[----:B------:R-:W-:Y:S02]  /*0a70*/  USHF.L.U32 UR5, UR4, 0xb, URZ ;  /* 0x0000000b04057899 */ /* 0x000fe400080006ff */
[----:B------:R-:W-:Y:S01]  /*0a80*/  USHF.L.U32 UR4, UR4, 0x1, URZ ;  /* 0x0000000104047899 */ /* 0x000fe200080006ff */
[----:B------:R-:W2:Y:S03]  /*0a90*/  FENCE.VIEW.ASYNC.S ;  /* 0x00000000000073c6 */ /* 0x000ea60000000000 */
[----:B--2---:R4:W2:Y:S08]  /*0aa0*/  SYNCS.EXCH.64 URZ, [UR6+0x90], UR8 ;  /* 0x0000900806ff75b2 */ /* 0x0048b00008000100 */
[----:B------:R4:W3:Y:S02]  /*0ab0*/  SYNCS.EXCH.64 URZ, [UR6+0x98], UR4 ;  /* 0x0000980406ff75b2 */ /* 0x0008e40008000100 */
[----:B----4-:R-:W-:Y:S01]  /*0ac0*/  NOP ;  /* 0x0000000000007918 */ /* 0x010fe20000000000 */
.L_x_12:
[----:B------:R-:W4:Y:S01]  /*0ad0*/  SHFL.IDX PT, R0, R69, RZ, 0x1f ;  /* 0x00001fff45007589 */ /* 0x000f2200000e0000 */
[----:B------:R-:W-:Y:S01]  /*0ae0*/  ISETP.NE.OR P1, PT, RZ, UR17, !P1 ;  /* 0x00000011ff007c0c */ /* 0x000fe2000cf25670 */
[----:B------:R-:W-:Y:S01]  /*0af0*/  NOP ;  /* 0x0000000000007918 */ /* 0x000fe20000000000 */
[----:B----4-:R-:W-:-:S13]  /*0b00*/  ISETP.NE.AND P0, PT, R0, 0x5, PT ;  /* 0x000000050000780c */ /* 0x010fda0003f05270 */
[----:B------:R-:W-:Y:S05]  /*0b10*/  @P0 BRA `(.L_x_13) ;  /* 0x0000000000480947 */ /* 0x000fea0003800000 */
[----:B------:R-:W4:Y:S01]  /*0b20*/  S2UR UR5, SR_CgaCtaId ;  /* 0x00000000000579c3 */ /* 0x000f220000008800 */
[----:B--23--:R-:W-:Y:S01]  /*0b30*/  UMOV UR4, 0x400 ;  /* 0x0000040000047882 */ /* 0x00cfe20000000000 */
        /* <DEDUP_REMOVED lines=9> */
[----:B----4-:R-:W-:Y:S01]  /*0bd0*/  ULEA UR4, UR5, UR4, 0x18 ;  /* 0x0000000405047291 */ /* 0x010fe2000f8ec0ff */
[----:B------:R-:W2:Y:S11]  /*0be0*/  FENCE.VIEW.ASYNC.S ;  /* 0x00000000000073c6 */ /* 0x000eb60000000000 */
[----:B--2---:R4:W2:Y:S01]  /*0bf0*/  SYNCS.EXCH.64 URZ, [UR4+0xa0], UR6 ;  /* 0x0000a00604ff75b2 */ /* 0x0048a20008000100 */
[----:B------:R4:W3:Y:S01]  /*0c00*/  SYNCS.EXCH.64 URZ, [UR4+0xb0], UR8 ;  /* 0x0000b00804ff75b2 */ /* 0x0008e20008000100 */
[----:B------:R4:W1:Y:S01]  /*0c10*/  SYNCS.EXCH.64 URZ, [UR4+0xa8], UR6 ;  /* 0x0000a80604ff75b2 */ /* 0x0008620008000100 */
[----:B------:R4:W1:Y:S02]  /*0c20*/  SYNCS.EXCH.64 URZ, [UR4+0xb8], UR8 ;  /* 0x0000b80804ff75b2 */ /* 0x0008640008000100 */
[----:B----4-:R-:W-:Y:S01]  /*0c30*/  NOP ;  /* 0x0000000000007918 */ /* 0x010fe20000000000 */
.L_x_13:
[----:B--23--:R-:W2:Y:S01]  /*0c40*/  S2UR UR7, SR_CgaCtaId ;  /* 0x00000000000779c3 */ /* 0x00cea20000008800 */
[----:B------:R-:W-:Y:S01]  /*0c50*/  VOTEU.ALL UP0, P1 ;  /* 0x0000000000ff7886 */ /* 0x000fe20000800000 */
[----:B------:R-:W-:Y:S01]  /*0c60*/  UMOV UR4, 0x20 ;  /* 0x0000002000047882 */ /* 0x000fe20000000000 */
[----:B------:R-:W-:Y:S01]  /*0c70*/  NOP ;  /* 0x0000000000007918 */ /* 0x000fe20000000000 */
[----:B-1----:R-:W-:Y:S01]  /*0c80*/  LOP3.LUT R3, R66, 0x1f, RZ, 0xc0, !PT ;  /* 0x0000001f42037812 */ /* 0x002fe200078ec0ff */
[----:B------:R-:W-:Y:S01]  /*0c90*/  UISETP.NE.AND UP4, UPT, UR17, URZ, UPT ;  /* 0x000000ff1100728c */ /* 0x000fe2000bf85270 */
[----:B------:R-:W-:Y:S01]  /*0ca0*/  @!UP0 UMOV UR6, 0x400 ;  /* 0x0000040000068882 */ /* 0x000fe20000000000 */
[----:B------:R-:W-:-:S04]  /*0cb0*/  @!UP0 UIADD3 UR4, UPT, UPT, -UR4, 0x100000, URZ ;  /* 0x0010000004048890 */ /* 0x000fc8000fffe1ff */
[----:B------:R-:W-:Y:S02]  /*0cc0*/  @!UP0 USHF.L.U32 UR5, UR4, 0xb, URZ ;  /* 0x0000000b04058899 */ /* 0x000fe400080006ff */
[----:B------:R-:W-:Y:S02]  /*0cd0*/  @!UP0 USHF.L.U32 UR4, UR4, 0x1, URZ ;  /* 0x0000000104048899 */ /* 0x000fe400080006ff */
[----:B--2---:R-:W-:Y:S01]  /*0ce0*/  @!UP0 ULEA UR6, UR7, UR6, 0x18 ;  /* 0x0000000607068291 */ /* 0x004fe2000f8ec0ff */
[----:B------:R-:W1:Y:S01]  /*0cf0*/  LDCU UR7, c[0x0][0x36c] ;  /* 0x00006d80ff0777ac */ /* 0x000e620008000800 */
[----:B------:R-:W-:Y:S01]  /*0d00*/  VOTEU.ALL UP0, P1 ;  /* 0x0000000000ff7886 */ /* 0x000fe20000800000 */
[----:B------:R-:W2:Y:S09]  /*0d10*/  FENCE.VIEW.ASYNC.S ;  /* 0x00000000000073c6 */ /* 0x000eb20000000000 */
[----:B--2---:R2:W3:Y:S01]  /*0d20*/  @!UP0 SYNCS.EXCH.64 URZ, [UR6+0xc0], UR4 ;  /* 0x0000c00406ff85b2 */ /* 0x0044e20008000100 */
[----:B-1----:R-:W-:-:S09]  /*0d30*/  UISETP.EQ.U32.AND UP6, UPT, UR7, 0x1, UPT ;  /* 0x000000010700788c */ /* 0x002fd2000bfc2070 */
[----:B--2---:R-:W-:Y:S05]  /*0d40*/  BRA.U !UP6, `(.L_x_14) ;  /* 0x000000010e087547 */ /* 0x004fea000b800000 */
[----:B---3--:R-:W-:Y:S01]  /*0d50*/  UCGABAR_ARV ;  /* 0x00000000000079c7 */ /* 0x008fe20008000000 */
[----:B------:R-:W-:Y:S05]  /*0d60*/  BRA `(.L_x_15) ;  /* 0x0000000000047947 */ /* 0x000fea0003800000 */
.L_x_14:
[----:B---3--:R-:W-:Y:S01]  /*0d70*/  NOP ;  /* 0x0000000000007918 */ /* 0x008fe20000000000 */
.L_x_15:
[----:B------:R-:W1:Y:S01]  /*0d80*/  S2UR UR22, SR_CTAID.X ;  /* 0x00000000001679c3 */ /* 0x000e620000002500 */
[----:B------:R-:W-:-:S05]  /*0d90*/  CS2R.32 R76, SR_CgaSize ;  /* 0x00000000004c7805 */ /* 0x000fca0000008a00 */
[----:B------:R-:W-:-:S05]  /*0da0*/  IMAD R76, R76, -0xa0, RZ ;  /* 0xffffff604c4c7824 */ /* 0x000fca00078e02ff */
[----:B------:R-:W-:-:S14]  /*0db0*/  R2UR UR5, R76 ;  /* 0x000000004c0572ca */ /* 0x000fdc00000e0000 */
[----:B------:R-:W2:Y:S01]  /*0dc0*/  LDCU UR5, c[0x0][UR5+0x2b0] ;  /* 0x00005600050577ac */ /* 0x000ea20008000800 */
[----:B------:R-:W-:-:S05]  /*0dd0*/  CS2R.32 R76, SR_CgaSize ;  /* 0x00000000004c7805 */ /* 0x000fca0000008a00 */
[----:B------:R-:W-:-:S05]  /*0de0*/  IMAD R76, R76, -0xa0, RZ ;  /* 0xffffff604c4c7824 */ /* 0x000fca00078e02ff */
[----:B------:R-:W-:-:S14]  /*0df0*/  R2UR UR4, R76 ;  /* 0x000000004c0472ca */ /* 0x000fdc00000e0000 */
[----:B------:R-:W3:Y:S01]  /*0e00*/  LDCU UR4, c[0x0][UR4+0x2b4] ;  /* 0x00005680040477ac */ /* 0x000ee20008000800 */
[----:B------:R-:W4:Y:S01]  /*0e10*/  S2UR UR16, SR_CTAID.Y ;  /* 0x00000000001079c3 */ /* 0x000f220000002600 */
[----:B------:R-:W-:-:S05]  /*0e20*/  CS2R.32 R76, SR_CgaSize ;  /* 0x00000000004c7805 */ /* 0x000fca0000008a00 */
[----:B------:R-:W-:-:S05]  /*0e30*/  IMAD R76, R76, -0xa0, RZ ;  /* 0xffffff604c4c7824 */ /* 0x000fca00078e02ff */
[----:B------:R-:W-:-:S14]  /*0e40*/  R2UR UR7, R76 ;  /* 0x000000004c0772ca */ /* 0x000fdc00000e0000 */
[----:B------:R-:W3:Y:S01]  /*0e50*/  LDCU UR7, c[0x0][UR7+0x2a0] ;  /* 0x00005400070777ac */ /* 0x000ee20008000800 */
[----:B------:R-:W-:-:S05]  /*0e60*/  CS2R.32 R76, SR_CgaSize ;  /* 0x00000000004c7805 */ /* 0x000fca0000008a00 */
[----:B------:R-:W-:-:S05]  /*0e70*/  IMAD R76, R76, -0xa0, RZ ;  /* 0xffffff604c4c7824 */ /* 0x000fca00078e02ff */
[----:B------:R-:W-:-:S14]  /*0e80*/  R2UR UR8, R76 ;  /* 0x000000004c0872ca */ /* 0x000fdc00000e0000 */
[----:B------:R-:W3:Y:S01]  /*0e90*/  LDCU UR8, c[0x0][UR8+0x2a4] ;  /* 0x00005480080877ac */ /* 0x000ee20008000800 */
[----:B------:R-:W3:Y:S01]  /*0ea0*/  LDCU UR20, c[0x0][0xc24] ;  /* 0x00018480ff1477ac */ /* 0x000ee20008000800 */
[----:B------:R-:W3:Y:S01]  /*0eb0*/  LDCU UR39, c[0x0][0xc24] ;  /* 0x00018480ff2777ac */ /* 0x000ee20008000800 */
[----:B-1----:R-:W-:Y:S01]  /*0ec0*/  I2FP.F32.U32 R2, UR22 ;  /* 0x0000001600027c45 */ /* 0x002fe20008201000 */
[----:B------:R-:W1:Y:S04]  /*0ed0*/  LDCU UR24, c[0x0][0xc30] ;  /* 0x00018600ff1877ac */ /* 0x000e680008000800 */
[----:B--2---:R-:W-:Y:S01]  /*0ee0*/  FMUL R2, R2, UR5 ;  /* 0x0000000502027c20 */ /* 0x004fe20008400000 */
[----:B----4-:R-:W-:-:S05]  /*0ef0*/  I2FP.F32.U32 R0, UR16 ;  /* 0x0000001000007c45 */ /* 0x010fca0008201000 */
[----:B------:R-:W2:Y:S01]  /*0f00*/  F2I.U32.TRUNC.NTZ R2, R2 ;  /* 0x0000000200027305 */ /* 0x000ea2000020f000 */
[----:B---3--:R-:W-:-:S07]  /*0f10*/  FMUL R0, R0, UR4 ;  /* 0x0000000400007c20 */ /* 0x008fce0008400000 */
[----:B------:R-:W3:Y:S01]  /*0f20*/  F2I.U32.TRUNC.NTZ R0, R0 ;  /* 0x0000000000007305 */ /* 0x000ee2000020f000 */
[----:B--2---:R-:W-:Y:S02]  /*0f30*/  R2UR UR4, R2 ;  /* 0x00000000020472ca */ /* 0x004fe400000e0000 */
[----:B------:R-:W-:Y:S02]  /*0f40*/  PRMT R2, RZ, 0x7610, R2 ;  /* 0x00007610ff027816 */ /* 0x000fe40000000002 */
[----:B---3--:R-:W-:Y:S02]  /*0f50*/  R2UR UR6, R0 ;  /* 0x00000000000672ca */ /* 0x008fe400000e0000 */
[----:B------:R-:W-:-:S07]  /*0f60*/  PRMT R0, RZ, 0x7610, R0 ;  /* 0x00007610ff007816 */ /* 0x000fce0000000000 */
[----:B------:R-:W-:-:S04]  /*0f70*/  UIADD3 UR5, UPT, UPT, -UR4, URZ, URZ ;  /* 0x000000ff04057290 */ /* 0x000fc8000fffe1ff */
[----:B------:R-:W-:Y:S02]  /*0f80*/  UIMAD UR5, UR7, UR5, UR22 ;  /* 0x00000005070572a4 */ /* 0x000fe4000f8e0216 */
[----:B------:R-:W-:-:S04]  /*0f90*/  UIADD3 UR4, UPT, UPT, -UR6, URZ, URZ ;  /* 0x000000ff06047290 */ /* 0x000fc8000fffe1ff */
[----:B------:R-:W-:Y:S01]  /*0fa0*/  IMAD.U32 R76, RZ, RZ, UR5 ;  /* 0x00000005ff4c7e24 */ /* 0x000fe2000f8e00ff */
[----:B------:R-:W-:-:S06]  /*0fb0*/  UIMAD UR4, UR8, UR4, UR16 ;  /* 0x00000004080472a4 */ /* 0x000fcc000f8e0210 */
[----:B------:R-:W-:Y:S01]  /*0fc0*/  IMAD.U32 R75, RZ, RZ, UR4 ;  /* 0x00000004ff4b7e24 */ /* 0x000fe2000f8e00ff */
[----:B-1----:R-:W-:Y:S06]  /*0fd0*/  BRA.U UP4, `(.L_x_16) ;  /* 0x0000000104307547 */ /* 0x002fec000b800000 */
[----:B------:R-:W-:Y:S01]  /*0fe0*/  R2UR UR5, R75 ;  /* 0x000000004b0572ca */ /* 0x000fe200000e0000 */
[----:B------:R-:W-:Y:S01]  /*0ff0*/  UMOV UR7, 0x3 ;  /* 0x0000000300077882 */ /* 0x000fe20000000000 */
[----:B------:R-:W-:-:S11]  /*1000*/  R2UR UR4, R76 ;  /* 0x000000004c0472ca */ /* 0x000fd600000e0000 */
[----:B------:R-:W-:-:S04]  /*1010*/  UISETP.NE.AND UP0, UPT, UR5, URZ, UPT ;  /* 0x000000ff0500728c */ /* 0x000fc8000bf05270 */
[----:B------:R-:W-:Y:S02]  /*1020*/  UISETP.LT.U32.OR UP0, UPT, UR4, 0x2, !UP0 ;  /* 0x000000020400788c */ /* 0x000fe4000c701470 */
[----:B------:R-:W-:Y:S02]  /*1030*/  ULOP3.LUT UR4, UR4, 0xfffffffe, URZ, 0xc0, !UPT ;  /* 0xfffffffe04047892 */ /* 0x000fe4000f8ec0ff */
[----:B------:R-:W-:Y:S02]  /*1040*/  USEL UR6, URZ, 0x1, !UP0 ;  /* 0x00000001ff067887 */ /* 0x000fe4000c000000 */
[----:B------:R-:W-:Y:S02]  /*1050*/  USEL UR5, URZ, 0x2, !UP0 ;  /* 0x00000002ff057887 */ /* 0x000fe4000c000000 */
[----:B------:R-:W-:Y:S02]  /*1060*/  USHF.L.U32 UR4, UR7, UR4, URZ ;  /* 0x0000000407047299 */ /* 0x000fe400080006ff */
[----:B------:R-:W-:-:S04]  /*1070*/  UIADD3 UR5, UPT, UPT, UR6, UR5, URZ ;  /* 0x0000000506057290 */ /* 0x000fc8000fffe0ff */
[----:B------:R-:W-:Y:S02]  /*1080*/  IMAD.U32 R0, RZ, RZ, UR4 ;  /* 0x00000004ff007e24 */ /* 0x000fe4000f8e00ff */
[----:B------:R-:W-:-:S07]  /*1090*/  IMAD.U32 R2, RZ, RZ, UR5 ;  /* 0x00000005ff027e24 */ /* 0x000fce000f8e00ff */
.L_x_16:
[----:B------:R-:W1:Y:S01]  /*10a0*/  S2UR UR51, SR_CTAID.Z ;  /* 0x00000000003379c3 */ /* 0x000e620000002700 */
[----:B------:R-:W-:Y:S01]  /*10b0*/  UISETP.GE.AND UP0, UPT, UR20, 0x1, UPT ;  /* 0x000000011400788c */ /* 0x000fe2000bf06270 */
[----:B------:R-:W-:-:S08]  /*10c0*/  UMOV UR21, UR22 ;  /* 0x0000001600157c82 */ /* 0x000fd00008000000 */
[----:B------:R-:W-:Y:S05]  /*10d0*/  BRA.U !UP0, `(.L_x_17) ;  /* 0x0000000108d47547 */ /* 0x000fea000b800000 */
[----:B------:R-:W2:Y:S01]  /*10e0*/  LDCU.128 UR12, c[0x0][0xc10] ;  /* 0x00018200ff0c77ac */ /* 0x000ea20008000c00 */
[----:B------:R-:W3:Y:S01]  /*10f0*/  LDCU UR23, c[0x0][0xc0c] ;  /* 0x00018180ff1777ac */ /* 0x000ee20008000800 */
[----:B------:R-:W4:Y:S01]  /*1100*/  LDCU UR6, c[0x0][0x370] ;  /* 0x00006e00ff0677ac */ /* 0x000f220008000800 */
[----:B------:R-:W1:Y:S01]  /*1110*/  LDCU UR7, c[0x0][0x374] ;  /* 0x00006e80ff0777ac */ /* 0x000e620008000800 */
[----:B------:R-:W1:Y:S01]  /*1120*/  LDCU UR21, c[0x0][0xc20] ;  /* 0x00018400ff1577ac */ /* 0x000e620008000800 */
[----:B--2---:R-:W-:Y:S02]  /*1130*/  UIMAD.WIDE.U32 UR4, UR22, UR12, URZ ;  /* 0x0000000c160472a5 */ /* 0x004fe4000f8e00ff */
[----:B---3--:R-:W-:Y:S01]  /*1140*/  UISETP.NE.AND UP0, UPT, UR23, 0x1, UPT ;  /* 0x000000011700788c */ /* 0x008fe2000bf05270 */
[----:B------:R-:W2:Y:S01]  /*1150*/  LDCU.64 UR8, c[0x0][0xc28] ;  /* 0x00018500ff0877ac */ /* 0x000ea20008000a00 */
[----:B----4-:R-:W-:-:S03]  /*1160*/  UIMAD.WIDE.U32 UR10, UR6, UR12, URZ ;  /* 0x0000000c060a72a5 */ /* 0x010fc6000f8e00ff */
[----:B------:R-:W-:Y:S01]  /*1170*/  UMOV UR4, UR5 ;  /* 0x0000000500047c82 */ /* 0x000fe20008000000 */
[----:B------:R-:W-:Y:S02]  /*1180*/  UISETP.NE.AND UP1, UPT, UR20, 0x1, UPT ;  /* 0x000000011400788c */ /* 0x000fe4000bf25270 */
[----:B------:R-:W-:Y:S01]  /*1190*/  USHF.R.U32.HI UR4, URZ, UR13, UR4 ;  /* 0x0000000dff047299 */ /* 0x000fe20008011604 */
[----:B------:R-:W-:Y:S01]  /*11a0*/  UMOV UR10, UR11 ;  /* 0x0000000b000a7c82 */ /* 0x000fe20008000000 */
[----:B------:R-:W-:Y:S02]  /*11b0*/  UIMAD.WIDE.U32 UR18, UR16, UR15, URZ ;  /* 0x0000000f101272a5 */ /* 0x000fe4000f8e00ff */
[----:B------:R-:W-:Y:S02]  /*11c0*/  USEL UR5, UR22, UR4, !UP0 ;  /* 0x0000000416057287 */ /* 0x000fe4000c000000 */
[----:B------:R-:W-:Y:S02]  /*11d0*/  @UP0 USHF.R.U32.HI UR6, URZ, UR13, UR10 ;  /* 0x0000000dff060299 */ /* 0x000fe4000801160a */
[----:B------:R-:W-:-:S02]  /*11e0*/  UISETP.NE.AND UP0, UPT, UR14, 0x1, UPT ;  /* 0x000000010e00788c */ /* 0x000fc4000bf05270 */
[----:B-1----:R-:W-:Y:S02]  /*11f0*/  UIMAD.WIDE.U32 UR10, UR7, UR15, URZ ;  /* 0x0000000f070a72a5 */ /* 0x002fe4000f8e00ff */
[----:B--2---:R-:W-:Y:S01]  /*1200*/  UIMAD.WIDE.U32 UR12, UR6, UR8, URZ ;  /* 0x00000008060c72a5 */ /* 0x004fe2000f8e00ff */
[----:B------:R-:W-:Y:S02]  /*1210*/  UMOV UR4, UR19 ;  /* 0x0000001300047c82 */ /* 0x000fe40008000000 */
[----:B------:R-:W-:Y:S02]  /*1220*/  USHF.R.U32.HI UR4, URZ, UR21, UR4 ;  /* 0x00000015ff047299 */ /* 0x000fe40008011604 */
[----:B------:R-:W-:Y:S02]  /*1230*/  UMOV UR10, UR11 ;  /* 0x0000000b000a7c82 */ /* 0x000fe40008000000 */
[----:B------:R-:W-:Y:S01]  /*1240*/  UMOV UR12, UR13 ;  /* 0x0000000d000c7c82 */ /* 0x000fe20008000000 */
[----:B------:R-:W-:-:S02]  /*1250*/  @UP0 USHF.R.U32.HI UR7, URZ, UR21, UR10 ;  /* 0x00000015ff070299 */ /* 0x000fc4000801160a */
[----:B------:R-:W-:Y:S02]  /*1260*/  USEL UR4, UR16, UR4, !UP0 ;  /* 0x0000000410047287 */ /* 0x000fe4000c000000 */
[----:B------:R-:W-:Y:S02]  /*1270*/  UIMAD.WIDE.U32 UR10, UR7, UR8, URZ ;  /* 0x00000008070a72a5 */ /* 0x000fe4000f8e00ff */
[----:B------:R-:W-:Y:S02]  /*1280*/  @UP1 USHF.R.U32.HI UR6, URZ, UR9, UR12 ;  /* 0x00000009ff061299 */ /* 0x000fe4000801160c */
[----:B------:R-:W-:Y:S02]  /*1290*/  UIMAD.WIDE.U32 UR12, UR4, UR8, URZ ;  /* 0x00000008040c72a5 */ /* 0x000fe4000f8e00ff */
[----:B------:R-:W-:Y:S01]  /*12a0*/  UIADD3 UR21, UPT, UPT, -UR5, URZ, URZ ;  /* 0x000000ff05157290 */ /* 0x000fe2000fffe1ff */
[----:B------:R-:W-:Y:S02]  /*12b0*/  UMOV UR10, UR11 ;  /* 0x0000000b000a7c82 */ /* 0x000fe40008000000 */
[----:B------:R-:W-:-:S02]  /*12c0*/  @UP1 USHF.R.U32.HI UR7, URZ, UR9, UR10 ;  /* 0x00000009ff071299 */ /* 0x000fc4000801160a */
[----:B------:R-:W-:Y:S02]  /*12d0*/  UIMAD UR10, UR6, UR20, URZ ;  /* 0x00000014060a72a4 */ /* 0x000fe4000f8e02ff */
[----:B------:R-:W-:Y:S02]  /*12e0*/  UIMAD UR7, UR7, UR20, URZ ;  /* 0x00000014070772a4 */ /* 0x000fe4000f8e02ff */
[----:B------:R-:W-:Y:S02]  /*12f0*/  UIMAD UR21, UR23, UR21, UR22 ;  /* 0x00000015171572a4 */ /* 0x000fe4000f8e0216 */
[----:B------:R-:W-:-:S03]  /*1300*/  UISETP.GE.AND UP0, UPT, UR4, UR7, UPT ;  /* 0x000000070400728c */ /* 0x000fc6000bf06270 */
[----:B------:R-:W-:Y:S01]  /*1310*/  UMOV UR7, UR13 ;  /* 0x0000000d00077c82 */ /* 0x000fe20008000000 */
[----:B------:R-:W-:Y:S02]  /*1320*/  UISETP.GE.OR UP0, UPT, UR5, UR10, UP0 ;  /* 0x0000000a0500728c */ /* 0x000fe40008706670 */
[----:B------:R-:W-:Y:S02]  /*1330*/  UIMAD.WIDE.U32 UR10, UR5, UR8, URZ ;  /* 0x00000008050a72a5 */ /* 0x000fe4000f8e00ff */
[----:B------:R-:W-:Y:S02]  /*1340*/  USHF.R.U32.HI UR7, URZ, UR9, UR7 ;  /* 0x00000009ff077299 */ /* 0x000fe40008011607 */
[----:B------:R-:W-:Y:S02]  /*1350*/  UIADD3 UR10, UPT, UPT, -UR4, URZ, URZ ;  /* 0x000000ff040a7290 */ /* 0x000fe4000fffe1ff */
[----:B------:R-:W-:Y:S02]  /*1360*/  USEL UR7, UR4, UR7, !UP1 ;  /* 0x0000000704077287 */ /* 0x000fe4000c800000 */
[----:B------:R-:W-:Y:S01]  /*1370*/  UIMAD UR10, UR14, UR10, UR16 ;  /* 0x0000000a0e0a72a4 */ /* 0x000fe2000f8e0210 */
[----:B------:R-:W-:-:S02]  /*1380*/  @!UP0 UMOV UR8, UR11 ;  /* 0x0000000b00088c82 */ /* 0x000fc40008000000 */
[----:B------:R-:W-:Y:S02]  /*1390*/  @!UP0 USHF.R.U32.HI UR8, URZ, UR9, UR8 ;  /* 0x00000009ff088299 */ /* 0x000fe40008011608 */
[----:B------:R-:W-:Y:S02]  /*13a0*/  UIADD3 UR9, UPT, UPT, -UR7, URZ, URZ ;  /* 0x000000ff07097290 */ /* 0x000fe4000fffe1ff */
[----:B------:R-:W-:Y:S02]  /*13b0*/  @!UP0 USEL UR8, UR5, UR8, !UP1 ;  /* 0x0000000805088287 */ /* 0x000fe4000c800000 */
[----:B------:R-:W-:Y:S02]  /*13c0*/  UIMAD UR9, UR20, UR9, UR4 ;  /* 0x00000009140972a4 */ /* 0x000fe4000f8e0204 */
[----:B------:R-:W-:Y:S02]  /*13d0*/  @!UP0 UIADD3 UR7, UPT, UPT, UR7, -UR8, URZ ;  /* 0x8000000807078290 */ /* 0x000fe4000fffe0ff */
[----:B------:R-:W-:-:S02]  /*13e0*/  @!UP0 UIMAD UR6, UR9, UR6, UR8 ;  /* 0x00000006090682a4 */ /* 0x000fc4000f8e0208 */
[----:B------:R-:W-:-:S04]  /*13f0*/  @!UP0 UIMAD UR4, UR7, UR20, UR5 ;  /* 0x00000014070482a4 */ /* 0x000fc8000f8e0205 */
[----:B------:R-:W-:Y:S01]  /*1400*/  UIMAD UR16, UR4, UR14, UR10 ;  /* 0x0000000e041072a4 */ /* 0x000fe2000f8e020a */
[----:B------:R-:W-:Y:S02]  /*1410*/  @!UP0 UMOV UR5, UR6 ;  /* 0x0000000600058c82 */ /* 0x000fe40008000000 */
[----:B------:R-:W-:-:S12]  /*1420*/  UIMAD UR21, UR5, UR23, UR21 ;  /* 0x00000017051572a4 */ /* 0x000fd8000f8e0215 */
.L_x_17:
[----:B------:R-:W-:-:S09]  /*1430*/  UISETP.NE.AND UP0, UPT, UR24, 0x1, UPT ;  /* 0x000000011800788c */ /* 0x000fd2000bf05270 */
[----:B------:R-:W-:Y:S05]  /*1440*/  BRA.U UP0, `(.L_x_18) ;  /* 0x0000000100407547 */ /* 0x000fea000b800000 */
[----:B------:R-:W2:Y:S01]  /*1450*/  LDCU.128 UR8, c[0x0][0xc10] ;  /* 0x00018200ff0877ac */ /* 0x000ea20008000c00 */
[----:B------:R-:W3:Y:S01]  /*1460*/  LDCU UR12, c[0x0][0xc0c] ;  /* 0x00018180ff0c77ac */ /* 0x000ee20008000800 */
[----:B------:R-:W4:Y:S01]  /*1470*/  LDCU UR13, c[0x0][0xc20] ;  /* 0x00018400ff0d77ac */ /* 0x000f220008000800 */
[----:B--2---:R-:W-:Y:S02]  /*1480*/  UIMAD.WIDE.U32 UR4, UR21, UR8, URZ ;  /* 0x00000008150472a5 */ /* 0x004fe4000f8e00ff */
[----:B------:R-:W-:Y:S02]  /*1490*/  UIMAD.WIDE.U32 UR6, UR16, UR11, URZ ;  /* 0x0000000b100672a5 */ /* 0x000fe4000f8e00ff */
[----:B---3--:R-:W-:Y:S02]  /*14a0*/  UISETP.NE.AND UP0, UPT, UR12, 0x1, UPT ;  /* 0x000000010c00788c */ /* 0x008fe4000bf05270 */
[----:B------:R-:W-:-:S03]  /*14b0*/  USHF.R.U32.HI UR5, URZ, UR9, UR5 ;  /* 0x00000009ff057299 */ /* 0x000fc60008011605 */
[----:B------:R-:W-:Y:S01]  /*14c0*/  UMOV UR4, UR7 ;  /* 0x0000000700047c82 */ /* 0x000fe20008000000 */
[----:B------:R-:W-:Y:S02]  /*14d0*/  USEL UR5, UR21, UR5, !UP0 ;  /* 0x0000000515057287 */ /* 0x000fe4000c000000 */
[----:B------:R-:W-:Y:S02]  /*14e0*/  UISETP.NE.AND UP0, UPT, UR10, 0x1, UPT ;  /* 0x000000010a00788c */ /* 0x000fe4000bf05270 */
[----:B----4-:R-:W-:-:S04]  /*14f0*/  USHF.R.U32.HI UR4, URZ, UR13, UR4 ;  /* 0x0000000dff047299 */ /* 0x010fc80008011604 */
[----:B------:R-:W-:-:S04]  /*1500*/  USEL UR4, UR16, UR4, !UP0 ;  /* 0x0000000410047287 */ /* 0x000fc8000c000000 */
[----:B------:R-:W-:Y:S02]  /*1510*/  UIADD3 UR6, UPT, UPT, -UR4, UR5, URZ ;  /* 0x0000000504067290 */ /* 0x000fe4000fffe1ff */
[----:B------:R-:W-:Y:S02]  /*1520*/  UIADD3 UR4, UPT, UPT, UR4, -UR5, URZ ;  /* 0x8000000504047290 */ /* 0x000fe4000fffe0ff */
[----:B------:R-:W-:Y:S02]  /*1530*/  UIMAD UR16, UR6, UR10, UR16 ;  /* 0x0000000a061072a4 */ /* 0x000fe4000f8e0210 */
[----:B------:R-:W-:-:S12]  /*1540*/  UIMAD UR21, UR4, UR12, UR21 ;  /* 0x0000000c041572a4 */ /* 0x000fd8000f8e0215 */
.L_x_18:
[----:B------:R-:W-:Y:S05]  /*1550*/  BRA.U !UP6, `(.L_x_19) ;  /* 0x000000010e0c7547 */ /* 0x000fea000b800000 */
[----:B------:R-:W-:Y:S01]  /*1560*/  UCGABAR_WAIT ;  /* 0x0000000000007dc7 */ /* 0x000fe20008000000 */
[----:B------:R-:W-:Y:S01]  /*1570*/  CCTL.IVALL ;  /* 0x00000000ff00798f */ /* 0x000fe20002000000 */
[----:B------:R-:W-:Y:S05]  /*1580*/  BRA `(.L_x_20) ;  /* 0x0000000000047947 */ /* 0x000fea0003800000 */
.L_x_19:
[----:B------:R-:W-:Y:S06]  /*1590*/  BAR.SYNC.DEFER_BLOCKING 0x0 ;  /* 0x0000000000007b1d */ /* 0x000fec0000010000 */
.L_x_20:
[----:B------:R-:W-:Y:S05]  /*15a0*/  BRA.U UP5, `(.L_x_21) ;  /* 0x00000021057c7547 */ /* 0x000fea000b800000 */
[----:B------:R-:W2:Y:S01]  /*15b0*/  LDCU UR7, c[0x0][0x394] ;  /* 0x00007280ff0777ac */ /* 0x000ea20008000800 */
[----:B------:R-:W-:Y:S01]  /*15c0*/  PLOP3.LUT P1, PT, PT, PT, UP3, 0x80, 0x8 ;  /* 0x000000000008781c */ /* 0x000fe20003f2f038 */
[----:B------:R-:W-:Y:S01]  /*15d0*/  HFMA2 R9, -RZ, RZ, 0, 0 ;  /* 0x00000000ff097431 */ /* 0x000fe200000001ff */
[----:B------:R-:W-:Y:S01]  /*15e0*/  ISETP.EQ.OR P2, PT, R3, RZ, P3 ;  /* 0x000000ff0300720c */ /* 0x000fe20001f42670 */
[----:B------:R-:W3:Y:S01]  /*15f0*/  LDCU UR6, c[0x0][0x5d8] ;  /* 0x0000bb00ff0677ac */ /* 0x000ee20008000800 */
[----:B------:R-:W-:Y:S01]  /*1600*/  PLOP3.LUT P1, PT, P1, PT, PT, 0x8, 0x80 ;  /* 0x000000000080781c */ /* 0x000fe20000f2e170 */
[----:B------:R-:W-:Y:S02]  /*1610*/  USHF.L.U32 UR4, UR22, 0x7, URZ ;  /* 0x0000000716047899 */ /* 0x000fe400080006ff */
[----:B------:R-:W-:Y:S02]  /*1620*/  UISETP.NE.AND UP0, UPT, UR17, URZ, UPT ;  /* 0x000000ff1100728c */ /* 0x000fe4000bf05270 */
[----:B------:R-:W-:-:S02]  /*1630*/  USHF.L.U32 UR8, UR22, 0x6, URZ ;  /* 0x0000000616087899 */ /* 0x000fc400080006ff */
[----:B------:R-:W-:Y:S01]  /*1640*/  IMAD.U32 R0, RZ, RZ, UR4 ;  /* 0x00000004ff007e24 */ /* 0x000fe2000f8e00ff */
[----:B------:R-:W-:Y:S01]  /*1650*/  USEL UR67, UR70, 0x2, UP0 ;  /* 0x0000000246437887 */ /* 0x000fe20008000000 */
[----:B------:R-:W4:Y:S01]  /*1660*/  LDCU UR75, c[0x0][0x370] ;  /* 0x00006e00ff4b77ac */ /* 0x000f220008000800 */
[----:B--2---:R-:W-:Y:S02]  /*1670*/  UIADD3 UR5, UPT, UPT, UR7, 0x3f, URZ ;  /* 0x0000003f07057890 */ /* 0x004fe4000fffe0ff */
[----:B---3--:R-:W-:Y:S02]  /*1680*/  UIADD3 UR6, UPT, UPT, UR6, 0x7f, URZ ;  /* 0x0000007f06067890 */ /* 0x008fe4000fffe0ff */
[----:B------:R-:W-:Y:S02]  /*1690*/  USHF.R.S32.HI UR4, URZ, 0x1f, UR5 ;  /* 0x0000001fff047899 */ /* 0x000fe40008011405 */
[----:B------:R-:W-:Y:S02]  /*16a0*/  UIADD3 UR9, UPT, UPT, UR7, 0x7e, URZ ;  /* 0x0000007e07097890 */ /* 0x000fe4000fffe0ff */
[----:B------:R-:W-:-:S02]  /*16b0*/  ULEA.HI UR4, UR4, UR5, URZ, 0x6 ;  /* 0x0000000504047291 */ /* 0x000fc4000f8f30ff */
[----:B------:R-:W-:Y:S02]  /*16c0*/  UIADD3 UR5, UPT, UPT, UR7, -0x1, URZ ;  /* 0xffffffff07057890 */ /* 0x000fe4000fffe0ff */
[----:B------:R-:W-:Y:S01]  /*16d0*/  USHF.R.S32.HI UR77, URZ, 0x6, UR4 ;  /* 0x00000006ff4d7899 */ /* 0x000fe20008011404 */
[----:B------:R-:W-:Y:S01]  /*16e0*/  IMAD.U32 R8, RZ, RZ, UR9 ;  /* 0x00000009ff087e24 */ /* 0x000fe2000f8e00ff */
[----:B------:R-:W-:Y:S02]  /*16f0*/  USHF.R.S32.HI UR4, URZ, 0x1f, UR6 ;  /* 0x0000001fff047899 */ /* 0x000fe40008011406 */
[----:B------:R-:W-:Y:S02]  /*1700*/  UISETP.LT.U32.AND UP0, UPT, UR77, 0x4, UPT ;  /* 0x000000044d00788c */ /* 0x000fe4000bf01070 */
[----:B------:R-:W-:Y:S02]  /*1710*/  UISETP.GE.U32.AND UP1, UPT, UR5, -0x7f, UPT ;  /* 0xffffff810500788c */ /* 0x000fe4000bf26070 */
[----:B------:R-:W-:-:S02]  /*1720*/  ULEA.HI UR4, UR4, UR6, URZ, 0x7 ;  /* 0x0000000604047291 */ /* 0x000fc4000f8f38ff */
[----:B------:R-:W-:Y:S02]  /*1730*/  USEL UR76, UR77, 0x4, UP0 ;  /* 0x000000044d4c7887 */ /* 0x000fe40008000000 */
[----:B------:R-:W-:Y:S02]  /*1740*/  USHF.R.S32.HI UR73, URZ, 0x7, UR4 ;  /* 0x00000007ff497899 */ /* 0x000fe40008011404 */
[----:B------:R-:W-:Y:S02]  /*1750*/  ULOP3.LUT UR7, UR8, 0x40, URZ, 0xc0, !UPT ;  /* 0x0000004008077892 */ /* 0x000fe4000f8ec0ff */
[----:B------:R-:W-:Y:S02]  /*1760*/  UIADD3 UR4, UPT, UPT, UR77, -UR76, URZ ;  /* 0x8000004c4d047290 */ /* 0x000fe4000fffe0ff */
[----:B------:R-:W-:Y:S02]  /*1770*/  UIADD3 UR66, UPT, UPT, UR76, -0x1, URZ ;  /* 0xffffffff4c427890 */ /* 0x000fe4000fffe0ff */
[----:B------:R-:W-:Y:S01]  /*1780*/  @UP1 UIADD3 UR66, UPT, UPT, UR76, URZ, URZ ;  /* 0x000000ff4c421290 */ /* 0x000fe2000fffe0ff */
[----:B------:R-:W-:Y:S01]  /*1790*/  MOV R2, UR7 ;  /* 0x0000000700027c02 */ /* 0x000fe20008000f00 */
[----:B------:R-:W-:Y:S01]  /*17a0*/  IMAD.U32 R3, RZ, RZ, UR4 ;  /* 0x00000004ff037e24 */ /* 0x000fe2000f8e00ff */
[----:B------:R-:W2:Y:S01]  /*17b0*/  LDCU.64 UR68, c[0x0][0x348] ;  /* 0x00006900ff4477ac */ /* 0x000ea20008000a00 */
[----:B------:R-:W3:Y:S01]  /*17c0*/  LDCU UR74, c[0x0][0x374] ;  /* 0x00006e80ff4a77ac */ /* 0x000ee20008000800 */
[----:B------:R-:W-:Y:S01]  /*17d0*/  UIADD3 UR66, UPT, UPT, UR66, 0x1, URZ ;  /* 0x0000000142427890 */ /* 0x000fe2000fffe0ff */
[----:B------:R-:W-:Y:S01]  /*17e0*/  UMOV UR35, 0x1 ;  /* 0x0000000100237882 */ /* 0x000fe20000000000 */
[----:B----4-:R-:W-:-:S10]  /*17f0*/  UMOV UR48, URZ ;  /* 0x000000ff00307c82 */ /* 0x010fd40008000000 */
.L_x_39:
[----:B------:R-:W-:Y:S01]  /*1800*/  IMAD.U32 R5, RZ, RZ, UR73 ;  /* 0x00000049ff057e24 */ /* 0x000fe2000f8e00ff */
[----:B------:R-:W4:Y:S01]  /*1810*/  LDCU UR65, c[0x0][0x5dc] ;  /* 0x0000bb80ff4177ac */ /* 0x000f220008000800 */
[----:B------:R-:W-:Y:S02]  /*1820*/  R2UR UR11, R8 ;  /* 0x00000000080b72ca */ /* 0x000fe400000e0000 */
[----:B------:R-:W-:Y:S01]  /*1830*/  R2UR UR13, R0 ;  /* 0x00000000000d72ca */ /* 0x000fe200000e0000 */
[----:B------:R-:W1:Y:S01]  /*1840*/  LDCU UR64, c[0x0][0x5e0] ;  /* 0x0000bc00ff4077ac */ /* 0x000e620008000800 */
[-C--:B------:R-:W-:Y:S02]  /*1850*/  IABS R3, R5.reuse ;  /* 0x0000000500037213 */ /* 0x080fe40000000000 */
[----:B------:R-:W-:Y:S01]  /*1860*/  IABS R5, R5 ;  /* 0x0000000500057213 */ /* 0x000fe20000000000 */
[----:B------:R-:W-:Y:S01]  /*1870*/  UMOV UR38, 0x400 ;  /* 0x0000040000267882 */ /* 0x000fe20000000000 */
[----:B------:R-:W-:Y:S01]  /*1880*/  R2UR UR6, R3 ;  /* 0x00000000030672ca */ /* 0x000fe200000e0000 */
[----:B------:R-:W-:Y:S01]  /*1890*/  UMOV UR23, URZ ;  /* 0x000000ff00177c82 */ /* 0x000fe20008000000 */
[----:B------:R-:W-:Y:S01]  /*18a0*/  R2UR UR12, R2 ;  /* 0x00000000020c72ca */ /* 0x000fe200000e0000 */
[----:B----4-:R-:W-:-:S10]  /*18b0*/  IMAD.U32 R4, RZ, RZ, UR65 ;  /* 0x00000041ff047e24 */ /* 0x010fd4000f8e00ff */
[----:B------:R-:W4:Y:S01]  /*18c0*/  I2F.RP R7, UR6 ;  /* 0x0000000600077d06 */ /* 0x000f220008209400 */
[----:B-1----:R-:W-:-:S07]  /*18d0*/  UISETP.NE.AND UP2, UPT, UR64, URZ, UPT ;  /* 0x000000ff4000728c */ /* 0x002fce000bf45270 */
[----:B----4-:R-:W1:Y:S02]  /*18e0*/  MUFU.RCP R6, R7 ;  /* 0x0000000700067308 */ /* 0x010e640000001000 */
[----:B-1----:R-:W-:-:S06]  /*18f0*/  VIADD R6, R6, 0xffffffe ;  /* 0x0ffffffe06067836 */ /* 0x002fcc0000000000 */
[----:B------:R-:W1:Y:S02]  /*1900*/  F2I.FTZ.U32.TRUNC.NTZ R3, R6 ;  /* 0x0000000600037305 */ /* 0x000e64000021f000 */
[----:B-1----:R-:W-:Y:S02]  /*1910*/  R2UR UR5, R3 ;  /* 0x00000000030572ca */ /* 0x002fe400000e0000 */
[----:B------:R-:W-:Y:S01]  /*1920*/  IABS R3, R4 ;  /* 0x0000000400037213 */ /* 0x000fe20000000000 */
[----:B------:R-:W-:-:S03]  /*1930*/  IMAD.U32 R4, RZ, RZ, UR16 ;  /* 0x00000010ff047e24 */ /* 0x000fc6000f8e00ff */
[----:B------:R-:W-:Y:S01]  /*1940*/  R2UR UR9, R3 ;  /* 0x00000000030972ca */ /* 0x000fe200000e0000 */
[----:B------:R-:W-:Y:S01]  /*1950*/  IMAD.MOV R3, RZ, RZ, -R5 ;  /* 0x000000ffff037224 */ /* 0x000fe200078e0a05 */
[----:B------:R-:W-:-:S04]  /*1960*/  IABS R4, R4 ;  /* 0x0000000400047213 */ /* 0x000fc80000000000 */
[----:B------:R-:W-:Y:S01]  /*1970*/  R2UR UR8, R4 ;  /* 0x00000000040872ca */ /* 0x000fe200000e0000 */
[----:B------:R-:W-:-:S04]  /*1980*/  UIADD3 UR4, UPT, UPT, URZ, -UR5, URZ ;  /* 0x80000005ff047290 */ /* 0x000fc8000fffe0ff */
[----:B------:R-:W-:Y:S02]  /*1990*/  UIMAD UR7, UR4, UR6, URZ ;  /* 0x00000006040772a4 */ /* 0x000fe4000f8e02ff */
[----:B------:R-:W1:Y:S01]  /*19a0*/  I2F.RP R4, UR9 ;  /* 0x0000000900047d06 */ /* 0x000e620008209400 */
[----:B------:R-:W-:Y:S02]  /*19b0*/  UMOV UR4, URZ ;  /* 0x000000ff00047c82 */ /* 0x000fe40008000000 */
[----:B------:R-:W-:Y:S02]  /*19c0*/  UIMAD.WIDE.U32 UR4, UR5, UR7, UR4 ;  /* 0x00000007050472a5 */ /* 0x000fe4000f8e0004 */
[----:B------:R-:W-:-:S05]  /*19d0*/  R2UR UR7, R3 ;  /* 0x00000000030772ca */ /* 0x000fca00000e0000 */
[----:B------:R-:W-:Y:S02]  /*19e0*/  UMOV UR4, UR5 ;  /* 0x0000000500047c82 */ /* 0x000fe40008000000 */
[----:B------:R-:W-:Y:S01]  /*19f0*/  UIMAD.WIDE.U32 UR4, UR4, UR8, URZ ;  /* 0x00000008040472a5 */ /* 0x000fe2000f8e00ff */
[----:B-1----:R-:W1:Y:S06]  /*1a00*/  MUFU.RCP R4, R4 ;  /* 0x0000000400047308 */ /* 0x002e6c0000001000 */
[----:B------:R-:W-:Y:S02]  /*1a10*/  UMOV UR4, UR5 ;  /* 0x0000000500047c82 */ /* 0x000fe40008000000 */
[----:B------:R-:W-:-:S04]  /*1a20*/  UIMAD UR5, UR4, UR7, UR8 ;  /* 0x00000007040572a4 */ /* 0x000fc8000f8e0208 */
[----:B------:R-:W-:Y:S01]  /*1a30*/  UISETP.GT.U32.AND UP0, UPT, UR6, UR5, UPT ;  /* 0x000000050600728c */ /* 0x000fe2000bf04070 */
[----:B-1----:R-:W-:-:S10]  /*1a40*/  VIADD R5, R4, 0xffffffe ;  /* 0x0ffffffe04057836 */ /* 0x002fd40000000000 */
[----:B------:R-:W-:Y:S01]  /*1a50*/  @!UP0 UIADD3 UR5, UPT, UPT, UR5, -UR6, URZ ;  /* 0x8000000605058290 */ /* 0x000fe2000fffe0ff */
[----:B------:R-:W1:Y:S01]  /*1a60*/  F2I.FTZ.U32.TRUNC.NTZ R3, R5 ;  /* 0x0000000500037305 */ /* 0x000e62000021f000 */
[----:B------:R-:W-:Y:S02]  /*1a70*/  @!UP0 UIADD3 UR4, UPT, UPT, UR4, 0x1, URZ ;  /* 0x0000000104048890 */ /* 0x000fe4000fffe0ff */
[----:B------:R-:W-:Y:S02]  /*1a80*/  UISETP.GE.U32.AND UP1, UPT, UR5, UR6, UPT ;  /* 0x000000060500728c */ /* 0x000fe4000bf26070 */
[----:B------:R-:W-:-:S04]  /*1a90*/  ULOP3.LUT UR5, UR16, UR73, URZ, 0x3c, !UPT ;  /* 0x0000004910057292 */ /* 0x000fc8000f8e3cff */
[----:B------:R-:W-:-:S05]  /*1aa0*/  UISETP.GE.AND UP0, UPT, UR5, URZ, UPT ;  /* 0x000000ff0500728c */ /* 0x000fca000bf06270 */
[----:B------:R-:W-:Y:S01]  /*1ab0*/  @UP1 UIADD3 UR4, UPT, UPT, UR4, 0x1, URZ ;  /* 0x0000000104041890 */ /* 0x000fe2000fffe0ff */
[----:B-1----:R-:W-:Y:S01]  /*1ac0*/  R2UR UR5, R3 ;  /* 0x00000000030572ca */ /* 0x002fe200000e0000 */
[----:B------:R-:W-:Y:S01]  /*1ad0*/  UISETP.NE.AND UP1, UPT, UR73, URZ, UPT ;  /* 0x000000ff4900728c */ /* 0x000fe2000bf25270 */
[----:B------:R-:W-:-:S04]  /*1ae0*/  IMAD.U32 R3, RZ, RZ, UR64 ;  /* 0x00000040ff037e24 */ /* 0x000fc8000f8e00ff */
[----:B------:R-:W-:Y:S01]  /*1af0*/  UMOV UR8, UR4 ;  /* 0x0000000400087c82 */ /* 0x000fe20008000000 */
[----:B------:R-:W-:Y:S01]  /*1b00*/  IABS R3, R3 ;  /* 0x0000000300037213 */ /* 0x000fe20000000000 */
[----:B------:R-:W-:-:S03]  /*1b10*/  @!UP0 UIADD3 UR8, UPT, UPT, -UR8, URZ, URZ ;  /* 0x000000ff08088290 */ /* 0x000fc6000fffe1ff */
[----:B------:R-:W-:Y:S01]  /*1b20*/  R2UR UR10, R3 ;  /* 0x00000000030a72ca */ /* 0x000fe200000e0000 */
[----:B------:R-:W-:Y:S02]  /*1b30*/  @!UP1 ULOP3.LUT UR8, URZ, UR73, URZ, 0x33, !UPT ;  /* 0x00000049ff089292 */ /* 0x000fe4000f8e33ff */
[----:B------:R-:W-:Y:S02]  /*1b40*/  UIADD3 UR4, UPT, UPT, URZ, -UR5, URZ ;  /* 0x80000005ff047290 */ /* 0x000fe4000fffe0ff */
[----:B------:R-:W-:Y:S02]  /*1b50*/  UIADD3 UR18, UPT, UPT, -UR8, URZ, URZ ;  /* 0x000000ff08127290 */ /* 0x000fe4000fffe1ff */
[----:B------:R-:W-:Y:S01]  /*1b60*/  IMAD.U32 R4, RZ, RZ, UR8 ;  /* 0x00000008ff047e24 */ /* 0x000fe2000f8e00ff */
[----:B------:R-:W-:Y:S02]  /*1b70*/  UIMAD UR6, UR4, UR9, URZ ;  /* 0x00000009040672a4 */ /* 0x000fe4000f8e02ff */
[----:B------:R-:W-:-:S02]  /*1b80*/  UIMAD UR18, UR73, UR18, UR16 ;  /* 0x00000012491272a4 */ /* 0x000fc4000f8e0210 */
[----:B------:R-:W-:Y:S01]  /*1b90*/  IABS R4, R4 ;  /* 0x0000000400047213 */ /* 0x000fe20000000000 */
[----:B------:R-:W-:Y:S01]  /*1ba0*/  UMOV UR4, URZ ;  /* 0x000000ff00047c82 */ /* 0x000fe20008000000 */
[----:B------:R-:W-:Y:S02]  /*1bb0*/  ULEA UR18, UR18, UR12, 0x7 ;  /* 0x0000000c12127291 */ /* 0x000fe4000f8e38ff */
[----:B------:R-:W-:Y:S01]  /*1bc0*/  R2UR UR7, R4 ;  /* 0x00000000040772ca */ /* 0x000fe200000e0000 */
[----:B------:R-:W-:Y:S01]  /*1bd0*/  UIMAD.WIDE.U32 UR4, UR5, UR6, UR4 ;  /* 0x00000006050472a5 */ /* 0x000fe2000f8e0004 */
[----:B------:R-:W1:Y:S06]  /*1be0*/  I2F.RP R4, UR10 ;  /* 0x0000000a00047d06 */ /* 0x000e6c0008209400 */
[----:B------:R-:W-:-:S05]  /*1bf0*/  UMOV UR4, UR5 ;  /* 0x0000000500047c82 */ /* 0x000fca0008000000 */
[----:B------:R-:W-:Y:S01]  /*1c00*/  UIMAD.WIDE.U32 UR4, UR4, UR7, URZ ;  /* 0x00000007040472a5 */ /* 0x000fe2000f8e00ff */
[----:B-1----:R-:W1:Y:S06]  /*1c10*/  MUFU.RCP R3, R4 ;  /* 0x0000000400037308 */ /* 0x002e6c0000001000 */
[----:B------:R-:W-:Y:S02]  /*1c20*/  UMOV UR4, UR5 ;  /* 0x0000000500047c82 */ /* 0x000fe40008000000 */
[----:B------:R-:W-:-:S04]  /*1c30*/  UIADD3 UR5, UPT, UPT, -UR4, URZ, URZ ;  /* 0x000000ff04057290 */ /* 0x000fc8000fffe1ff */
[----:B------:R-:W-:Y:S01]  /*1c40*/  UIMAD UR5, UR9, UR5, UR7 ;  /* 0x00000005090572a4 */ /* 0x000fe2000f8e0207 */
[----:B------:R-:W4:Y:S03]  /*1c50*/  S2UR UR7, SR_CgaCtaId ;  /* 0x00000000000779c3 */ /* 0x000f260000008800 */
[----:B------:R-:W-:Y:S01]  /*1c60*/  UISETP.GT.U32.AND UP0, UPT, UR9, UR5, UPT ;  /* 0x000000050900728c */ /* 0x000fe2000bf04070 */
[----:B-1----:R-:W-:Y:S02]  /*1c70*/  VIADD R3, R3, 0xffffffe ;  /* 0x0ffffffe03037836 */ /* 0x002fe40000000000 */
[----:B------:R-:W-:-:S04]  /*1c80*/  IMAD.U32 R4, RZ, RZ, UR35 ;  /* 0x00000023ff047e24 */ /* 0x000fc8000f8e00ff */
[----:B------:R-:W1:Y:S04]  /*1c90*/  F2I.FTZ.U32.TRUNC.NTZ R3, R3 ;  /* 0x0000000300037305 */ /* 0x000e68000021f000 */
[----:B------:R-:W-:Y:S01]  /*1ca0*/  @!UP0 UIADD3 UR5, UPT, UPT, UR5, -UR9, URZ ;  /* 0x8000000905058290 */ /* 0x000fe2000fffe0ff */
[----:B------:R-:W-:Y:S01]  /*1cb0*/  SHF.L.U32 R4, R4, 0x1f, RZ ;  /* 0x0000001f04047819 */ /* 0x000fe200000006ff */
[----:B------:R-:W-:Y:S02]  /*1cc0*/  @!UP0 UIADD3 UR4, UPT, UPT, UR4, 0x1, URZ ;  /* 0x0000000104048890 */ /* 0x000fe4000fffe0ff */
[----:B------:R-:W-:Y:S02]  /*1cd0*/  UISETP.GE.U32.AND UP1, UPT, UR5, UR9, UPT ;  /* 0x000000090500728c */ /* 0x000fe4000bf26070 */
[----:B------:R-:W-:-:S04]  /*1ce0*/  ULOP3.LUT UR5, UR8, UR65, URZ, 0x3c, !UPT ;  /* 0x0000004108057292 */ /* 0x000fc8000f8e3cff */
[----:B------:R-:W-:Y:S02]  /*1cf0*/  UISETP.GE.AND UP0, UPT, UR5, URZ, UPT ;  /* 0x000000ff0500728c */ /* 0x000fe4000bf06270 */
[----:B----4-:R-:W-:Y:S01]  /*1d00*/  ULEA UR38, UR7, UR38, 0x18 ;  /* 0x0000002607267291 */ /* 0x010fe2000f8ec0ff */
[----:B-1----:R-:W-:Y:S02]  /*1d10*/  R2UR UR5, R3 ;  /* 0x00000000030572ca */ /* 0x002fe400000e0000 */
[----:B------:R-:W-:Y:S02]  /*1d20*/  @UP1 UIADD3 UR4, UPT, UPT, UR4, 0x1, URZ ;  /* 0x0000000104041890 */ /* 0x000fe4000fffe0ff */
[----:B------:R-:W-:Y:S02]  /*1d30*/  UISETP.NE.AND UP1, UPT, UR65, URZ, UPT ;  /* 0x000000ff4100728c */ /* 0x000fe4000bf25270 */
[----:B------:R-:W-:-:S03]  /*1d40*/  ULEA UR7, UR48, UR38, 0x3 ;  /* 0x0000002630077291 */ /* 0x000fc6000f8e18ff */
[----:B------:R-:W-:Y:S02]  /*1d50*/  UMOV UR6, UR4 ;  /* 0x0000000400067c82 */ /* 0x000fe40008000000 */
[----:B------:R-:W-:Y:S02]  /*1d60*/  @!UP0 UIADD3 UR6, UPT, UPT, -UR6, URZ, URZ ;  /* 0x000000ff06068290 */ /* 0x000fe4000fffe1ff */
[----:B------:R-:W-:Y:S02]  /*1d70*/  UIADD3 UR4, UPT, UPT, URZ, -UR5, URZ ;  /* 0x80000005ff047290 */ /* 0x000fe4000fffe0ff */
[----:B------:R1:W4:Y:S01]  /*1d80*/  SYNCS.PHASECHK.TRANS64.TRYWAIT P0, [UR7+0x20], R4 ;  /* 0x00002004ff0075a7 */ /* 0x0003220008001107 */
[----:B------:R-:W-:Y:S02]  /*1d90*/  @!UP1 ULOP3.LUT UR6, URZ, UR65, URZ, 0x33, !UPT ;  /* 0x00000041ff069292 */ /* 0x000fe4000f8e33ff */
[----:B------:R-:W-:-:S03]  /*1da0*/  UIMAD UR7, UR4, UR10, URZ ;  /* 0x0000000a040772a4 */ /* 0x000fc6000f8e02ff */
[----:B------:R-:W-:Y:S01]  /*1db0*/  UMOV UR4, URZ ;  /* 0x000000ff00047c82 */ /* 0x000fe20008000000 */
[----:B------:R-:W-:Y:S01]  /*1dc0*/  IMAD.U32 R3, RZ, RZ, UR6 ;  /* 0x00000006ff037e24 */ /* 0x000fe2000f8e00ff */
[----:B------:R-:W-:Y:S02]  /*1dd0*/  UIMAD.WIDE.U32 UR4, UR5, UR7, UR4 ;  /* 0x00000007050472a5 */ /* 0x000fe4000f8e0004 */
[----:B------:R-:W-:Y:S02]  /*1de0*/  ULEA.HI UR7, UR21, UR21, URZ, 0x1 ;  /* 0x0000001515077291 */ /* 0x000fe4000f8f08ff */
[----:B------:R-:W-:Y:S02]  /*1df0*/  IABS R3, R3 ;  /* 0x0000000300037213 */ /* 0x000fe40000000000 */
[----:B------:R-:W-:Y:S02]  /*1e00*/  USHF.L.U32 UR7, UR7, 0x7, URZ ;  /* 0x0000000707077899 */ /* 0x000fe400080006ff */
[----:B------:R-:W-:Y:S01]  /*1e10*/  R2UR UR9, R3 ;  /* 0x00000000030972ca */ /* 0x000fe200000e0000 */
[----:B------:R-:W-:Y:S01]  /*1e20*/  UMOV UR4, UR5 ;  /* 0x0000000500047c82 */ /* 0x000fe20008000000 */
[----:B------:R-:W-:-:S04]  /*1e30*/  ULOP3.LUT UR46, UR7, 0xffffff00, URZ, 0xc0, !UPT ;  /* 0xffffff00072e7892 */ /* 0x000fc8000f8ec0ff */
[----:B------:R-:W-:-:S07]  /*1e40*/  ULOP3.LUT UR46, UR46, 0x80, UR13, 0xf8, !UPT ;  /* 0x000000802e2e7892 */ /* 0x000fce000f8ef80d */
[----:B------:R-:W-:-:S07]  /*1e50*/  UIMAD.WIDE.U32 UR4, UR4, UR9, URZ ;  /* 0x00000009040472a5 */ /* 0x000fce000f8e00ff */
[----:B------:R-:W-:Y:S02]  /*1e60*/  UMOV UR4, UR5 ;  /* 0x0000000500047c82 */ /* 0x000fe40008000000 */
[----:B------:R-:W-:-:S04]  /*1e70*/  UIADD3 UR5, UPT, UPT, -UR4, URZ, URZ ;  /* 0x000000ff04057290 */ /* 0x000fc8000fffe1ff */
[----:B------:R-:W-:-:S04]  /*1e80*/  UIMAD UR5, UR10, UR5, UR9 ;  /* 0x000000050a0572a4 */ /* 0x000fc8000f8e0209 */
[----:B------:R-:W-:-:S11]  /*1e90*/  UISETP.GT.U32.AND UP0, UPT, UR10, UR5, UPT ;  /* 0x000000050a00728c */ /* 0x000fd6000bf04070 */
[----:B------:R-:W-:Y:S02]  /*1ea0*/  @!UP0 UIADD3 UR5, UPT, UPT, UR5, -UR10, URZ ;  /* 0x8000000a05058290 */ /* 0x000fe4000fffe0ff */
[----:B------:R-:W-:Y:S02]  /*1eb0*/  @!UP0 UIADD3 UR4, UPT, UPT, UR4, 0x1, URZ ;  /* 0x0000000104048890 */ /* 0x000fe4000fffe0ff */
[----:B------:R-:W-:Y:S02]  /*1ec0*/  UISETP.GE.U32.AND UP1, UPT, UR5, UR10, UPT ;  /* 0x0000000a0500728c */ /* 0x000fe4000bf26070 */
[----:B------:R-:W-:-:S04]  /*1ed0*/  ULOP3.LUT UR5, UR6, UR64, URZ, 0x3c, !UPT ;  /* 0x0000004006057292 */ /* 0x000fc8000f8e3cff */
[----:B------:R-:W-:Y:S02]  /*1ee0*/  UISETP.GE.AND UP0, UPT, UR5, URZ, UPT ;  /* 0x000000ff0500728c */ /* 0x000fe4000bf06270 */
[----:B------:R-:W-:-:S03]  /*1ef0*/  UIADD3 UR5, UPT, UPT, -UR6, URZ, URZ ;  /* 0x000000ff06057290 */ /* 0x000fc6000fffe1ff */
[----:B------:R-:W-:Y:S02]  /*1f00*/  @UP1 UIADD3 UR4, UPT, UPT, UR4, 0x1, URZ ;  /* 0x0000000104041890 */ /* 0x000fe4000fffe0ff */
[----:B------:R-:W-:-:S05]  /*1f10*/  UIMAD UR65, UR65, UR5, UR8 ;  /* 0x00000005414172a4 */ /* 0x000fca000f8e0208 */
[----:B------:R-:W-:Y:S02]  /*1f20*/  UMOV UR70, UR4 ;  /* 0x0000000400467c82 */ /* 0x000fe40008000000 */
[----:B------:R-:W-:Y:S02]  /*1f30*/  @!UP0 UIADD3 UR70, UPT, UPT, -UR70, URZ, URZ ;  /* 0x000000ff46468290 */ /* 0x000fe4000fffe1ff */
[----:B------:R-:W-:Y:S02]  /*1f40*/  UISETP.GE.U32.AND UP0, UPT, UR11, 0x7f, UPT ;  /* 0x0000007f0b00788c */ /* 0x000fe4000bf06070 */
[----:B------:R-:W-:-:S04]  /*1f50*/  @!UP2 ULOP3.LUT UR70, URZ, UR64, URZ, 0x33, !UPT ;  /* 0x00000040ff46a292 */ /* 0x000fc8000f8e33ff */
[----:B------:R-:W-:-:S04]  /*1f60*/  UIADD3 UR4, UPT, UPT, -UR70, URZ, URZ ;  /* 0x000000ff46047290 */ /* 0x000fc8000fffe1ff */
[----:B------:R-:W-:Y:S01]  /*1f70*/  UIMAD UR64, UR64, UR4, UR6 ;  /* 0x00000004404072a4 */ /* 0x000fe2000f8e0206 */
[----:B-1--4-:R-:W-:Y:S11]  /*1f80*/  BRA.U !UP0, `(.L_x_22) ;  /* 0x0000000508d07547 */ /* 0x012ff6000b800000 */
[----:B------:R-:W1:Y:S01]  /*1f90*/  LDCU.64 UR6, c[0x0][0x5c0] ;  /* 0x0000b800ff0677ac */ /* 0x000e620008000a00 */
[----:B------:R-:W1:Y:S01]  /*1fa0*/  LDCU.64 UR4, c[0x0][0x5f8] ;  /* 0x0000bf00ff0477ac */ /* 0x000e620008000a00 */
[----:B------:R-:W4:Y:S01]  /*1fb0*/  LDCU UR8, c[0x0][0x5c8] ;  /* 0x0000b900ff0877ac */ /* 0x000f220008000800 */
[----:B------:R-:W4:Y:S01]  /*1fc0*/  LDCU UR49, c[0x0][0x600] ;  /* 0x0000c000ff3177ac */ /* 0x000f220008000800 */
[----:B------:R-:W2:Y:S01]  /*1fd0*/  LDCU UR30, c[0x0][0x5a8] ;  /* 0x0000b500ff1e77ac */ /* 0x000ea20008000800 */
[----:B------:R-:W2:Y:S01]  /*1fe0*/  LDCU UR29, c[0x0][0x59c] ;  /* 0x0000b380ff1d77ac */ /* 0x000ea20008000800 */
[----:B-1----:R-:W-:Y:S02]  /*1ff0*/  UIMAD UR51, UR65, UR6, UR4 ;  /* 0x00000006413372a4 */ /* 0x002fe4000f8e0204 */
[----:B------:R-:W-:Y:S01]  /*2000*/  UIMAD UR50, UR64, UR7, UR5 ;  /* 0x00000007403272a4 */ /* 0x000fe2000f8e0205 */
[----:B------:R-:W1:Y:S01]  /*2010*/  LDCU UR28, c[0x0][0x590] ;  /* 0x0000b200ff1c77ac */ /* 0x000e620008000800 */
[----:B------:R-:W1:Y:S01]  /*2020*/  LDCU UR34, c[0x0][0x594] ;  /* 0x0000b280ff2277ac */ /* 0x000e620008000800 */
[----:B------:R-:W1:Y:S01]  /*2030*/  LDCU UR33, c[0x0][0x598] ;  /* 0x0000b300ff2177ac */ /* 0x000e620008000800 */
[----:B------:R-:W1:Y:S01]  /*2040*/  LDCU UR32, c[0x0][0x5ac] ;  /* 0x0000b580ff2077ac */ /* 0x000e620008000800 */
[----:B------:R-:W1:Y:S01]  /*2050*/  LDCU UR31, c[0x0][0x5b0] ;  /* 0x0000b600ff1f77ac */ /* 0x000e620008000800 */
[----:B------:R-:W1:Y:S01]  /*2060*/  LDCU UR5, c[0x0][0x5cc] ;  /* 0x0000b980ff0577ac */ /* 0x000e620008000800 */
[----:B------:R-:W1:Y:S01]  /*2070*/  LDCU UR4, c[0x0][0x5ec] ;  /* 0x0000bd80ff0477ac */ /* 0x000e620008000800 */
[----:B------:R-:W1:Y:S01]  /*2080*/  LDCU.64 UR26, c[0x0][0x5a0] ;  /* 0x0000b400ff1a77ac */ /* 0x000e620008000a00 */
[----:B------:R-:W1:Y:S01]  /*2090*/  LDCU.64 UR24, c[0x0][0x5d0] ;  /* 0x0000ba00ff1877ac */ /* 0x000e620008000a00 */
[----:B------:R-:W1:Y:S01]  /*20a0*/  LDCU.64 UR6, c[0x0][0x5f0] ;  /* 0x0000be00ff0677ac */ /* 0x000e620008000a00 */
[----:B------:R-:W-:-:S02]  /*20b0*/  UIADD3 UR62, UPT, UPT, UR46, 0x20, URZ ;  /* 0x000000202e3e7890 */ /* 0x000fc4000fffe0ff */
[----:B------:R-:W-:Y:S02]  /*20c0*/  UIADD3 UR58, UPT, UPT, UR46, 0x40, URZ ;  /* 0x000000402e3a7890 */ /* 0x000fe4000fffe0ff */
[----:B------:R-:W-:Y:S02]  /*20d0*/  UIADD3 UR54, UPT, UPT, UR46, 0x60, URZ ;  /* 0x000000602e367890 */ /* 0x000fe4000fffe0ff */
[----:B------:R-:W-:Y:S02]  /*20e0*/  UIADD3 UR10, UPT, UPT, UR18, 0x20, URZ ;  /* 0x00000020120a7890 */ /* 0x000fe4000fffe0ff */
[----:B----4-:R-:W-:Y:S01]  /*20f0*/  UIMAD UR49, UR70, UR8, UR49 ;  /* 0x00000008463172a4 */ /* 0x010fe2000f8e0231 */
[----:B------:R-:W-:Y:S01]  /*2100*/  UMOV UR15, URZ ;  /* 0x000000ff000f7c82 */ /* 0x000fe20008000000 */
[----:B--2---:R-:W-:-:S10]  /*2110*/  UMOV UR13, UR48 ;  /* 0x00000030000d7c82 */ /* 0x004fd40008000000 */
.L_x_28:
[----:B------:R-:W-:Y:S01]  /*2120*/  @!P3 MOV R4, 0x18000 ;  /* 0x000180000004b802 */ /* 0x000fe20000000f00 */
[----:B------:R-:W-:Y:S01]  /*2130*/  ULEA UR12, UR13, UR38, 0x3 ;  /* 0x000000260d0c7291 */ /* 0x000fe2000f8e18ff */
[----:B------:R-:W-:Y:S11]  /*2140*/  @P0 BRA `(.L_x_23) ;  /* 0x0000000000100947 */ /* 0x000ff60003800000 */
[----:B------:R-:W-:Y:S04]  /*2150*/  MOV R3, UR35 ;  /* 0x0000002300037c02 */ /* 0x000fe80008000f00 */
[----:B------:R-:W-:Y:S04]  /*2160*/  SHF.L.U32 R6, R3, 0x1f, RZ ;  /* 0x0000001f03067819 */ /* 0x000fe800000006ff */
[----:B------:R-:W2:Y:S02]  /*2170*/  SYNCS.PHASECHK.TRANS64.TRYWAIT P0, [UR12+0x20], R6 ;  /* 0x00002006ff0075a7 */ /* 0x000ea4000800110c */
[----:B--2---:R-:W-:Y:S05]  /*2180*/  @!P0 BRA `(.L_x_24) ;  /* 0x000000b000348947 */ /* 0x004fea0003800000 */
.L_x_23:
[----:B------:R4:W-:Y:S01]  /*2190*/  @!P3 SYNCS.ARRIVE.TRANS64 RZ, [UR12], R4 ;  /* 0x00000004ffffb9a7 */ /* 0x0009e2000800000c */
[----:B------:R-:W-:Y:S04]  /*21a0*/  ULOP3.LUT UR8, UR67, 0x2, URZ, 0xfc, !UPT ;  /* 0x0000000243087892 */ /* 0x000fe8000f8efcff */
[----:B------:R-:W-:Y:S09]  /*21b0*/  UISETP.NE.AND UP0, UPT, UR8, 0x2, UPT ;  /* 0x000000020800788c */ /* 0x000ff2000bf05270 */
[----:B------:R-:W-:Y:S05]  /*21c0*/  BRA.U UP0, `(.L_x_25) ;  /* 0x0000000100047547 */ /* 0x000fea000b800000 */
[----:B-1-3--:R-:W-:Y:S05]  /*21d0*/  BPT.TRAP 0x1 ;  /* 0x000000040000795c */ /* 0x00afea0000300000 */
.L_x_25:
[----:B------:R-:W-:Y:S04]  /*21e0*/  BSSY.RECONVERGENT B0, `(.L_x_26) ;  /* 0x0000003000007945 */ /* 0x000fe80003800200 */
[----:B------:R-:W-:Y:S05]  /*21f0*/  @P2 BRA `(.L_x_27) ;  /* 0x0000000000042947 */ /* 0x000fea0003800000 */
[----:B-1-3--:R-:W-:Y:S05]  /*2200*/  BPT.TRAP 0x1 ;  /* 0x000000040000795c */ /* 0x00afea0000300000 */
.L_x_27:
[----:B-1-3--:R-:W-:Y:S05]  /*2210*/  BSYNC.RECONVERGENT B0 ;  /* 0x0000000000007941 */ /* 0x00afea0003800200 */
.L_x_26:
[----:B------:R-:W-:Y:S02]  /*2220*/  UIADD3 UR8, UPT, UPT, UR13, 0x1, URZ ;  /* 0x000000010d087890 */ /* 0x000fe4000fffe0ff */
[----:B------:R-:W-:Y:S02]  /*2230*/  USHF.L.U32 UR47, UR15, 0x6, URZ ;  /* 0x000000060f2f7899 */ /* 0x000fe400080006ff */
[----:B------:R-:W-:Y:S02]  /*2240*/  UISETP.NE.AND UP0, UPT, UR8, 0x4, UPT ;  /* 0x000000040800788c */ /* 0x000fe4000bf05270 */
[----:B------:R-:W-:Y:S02]  /*2250*/  UISETP.NE.AND UP2, UPT, UR28, 0x1, UPT ;  /* 0x000000011c00788c */ /* 0x000fe4000bf45270 */
[----:B------:R-:W-:Y:S02]  /*2260*/  USEL UR9, URZ, 0x1, UP0 ;  /* 0x00000001ff097887 */ /* 0x000fe40008000000 */
[----:B------:R-:W-:Y:S02]  /*2270*/  USEL UR48, UR8, URZ, UP0 ;  /* 0x000000ff08307287 */ /* 0x000fe40008000000 */
[----:B------:R-:W-:Y:S02]  /*2280*/  ULOP3.LUT UR35, UR35, UR9, URZ, 0x3c, !UPT ;  /* 0x0000000923237292 */ /* 0x000fe4000f8e3cff */
[----:B------:R-:W-:Y:S02]  /*2290*/  ULEA UR11, UR48, UR38, 0x3 ;  /* 0x00000026300b7291 */ /* 0x000fe4000f8e18ff */
[----:B------:R-:W-:Y:S02]  /*22a0*/  UIMAD.WIDE.U32 UR8, UR47, UR34, URZ ;  /* 0x000000222f0872a5 */ /* 0x000fe4000f8e00ff */
[----:B------:R-:W-:Y:S01]  /*22b0*/  UIADD3 UR36, UP1, UPT, UR68, 0x80, URZ ;  /* 0x0000008044247890 */ /* 0x000fe2000ff3e0ff */
[----:B--2---:R-:W-:Y:S01]  /*22c0*/  MOV R3, UR35 ;  /* 0x0000002300037c02 */ /* 0x004fe20008000f00 */
[----:B------:R-:W-:Y:S02]  /*22d0*/  ULEA UR14, UR13, UR38, 0xf ;  /* 0x000000260d0e7291 */ /* 0x000fe4000f8e78ff */
[----:B------:R-:W-:Y:S01]  /*22e0*/  UISETP.NE.AND UP3, UPT, UR29, 0x1, UPT ;  /* 0x000000011d00788c */ /* 0x000fe2000bf65270 */
[----:B----4-:R-:W-:Y:S01]  /*22f0*/  SHF.L.U32 R4, R3, 0x1f, RZ ;  /* 0x0000001f03047819 */ /* 0x010fe200000006ff */
[----:B------:R-:W-:Y:S02]  /*2300*/  ULOP3.LUT UR45, UR12, 0xfefffff8, URZ, 0xc0, !UPT ;  /* 0xfefffff80c2d7892 */ /* 0x000fe4000f8ec0ff */
[----:B------:R-:W-:Y:S01]  /*2310*/  UIADD3.X UR37, UPT, UPT, URZ, UR69, URZ, UP1, !UPT ;  /* 0x00000045ff257290 */ /* 0x000fe20008ffe4ff */
[----:B------:R4:W1:Y:S01]  /*2320*/  SYNCS.PHASECHK.TRANS64.TRYWAIT P0, [UR11+0x20], R4 ;  /* 0x00002004ff0075a7 */ /* 0x000862000800110b */
[----:B------:R-:W-:Y:S02]  /*2330*/  UIADD3 UR44, UPT, UPT, UR14, 0x8400, URZ ;  /* 0x000084000e2c7890 */ /* 0x000fe4000fffe0ff */
[----:B------:R-:W-:Y:S02]  /*2340*/  UIADD3 UR60, UPT, UPT, UR14, 0xa400, URZ ;  /* 0x0000a4000e3c7890 */ /* 0x000fe4000fffe0ff */
[----:B------:R-:W-:Y:S02]  /*2350*/  UIADD3 UR56, UPT, UPT, UR14, 0xc400, URZ ;  /* 0x0000c4000e387890 */ /* 0x000fe4000fffe0ff */
[----:B------:R-:W-:Y:S02]  /*2360*/  ULEA UR19, UR13, UR38, 0xe ;  /* 0x000000260d137291 */ /* 0x000fe4000f8e70ff */
[----:B------:R-:W-:Y:S02]  /*2370*/  ULEA UR16, UR50, UR51, 0x5 ;  /* 0x0000003332107291 */ /* 0x000fe4000f8e28ff */
[----:B------:R-:W-:Y:S02]  /*2380*/  UIADD3 UR52, UPT, UPT, UR14, 0xe400, URZ ;  /* 0x0000e4000e347890 */ /* 0x000fe4000fffe0ff */
[----:B------:R-:W-:Y:S02]  /*2390*/  ULEA UR23, UR49, UR16, 0xa ;  /* 0x0000001031177291 */ /* 0x000fe4000f8e50ff */
[----:B------:R-:W-:Y:S02]  /*23a0*/  UIADD3 UR16, UPT, UPT, UR19, 0x28400, URZ ;  /* 0x0002840013107890 */ /* 0x000fe4000fffe0ff */
[----:B------:R-:W-:Y:S02]  /*23b0*/  UIADD3 UR40, UP0, UPT, UR68, 0x180, URZ ;  /* 0x0000018044287890 */ /* 0x000fe4000ff1e0ff */
[----:B------:R-:W-:Y:S02]  /*23c0*/  UPRMT UR23, UR23, 0x5410, URZ ;  /* 0x0000541017177896 */ /* 0x000fe400080000ff */
[----:B------:R-:W-:Y:S02]  /*23d0*/  UIADD3.X UR41, UPT, UPT, URZ, UR69, URZ, UP0, !UPT ;  /* 0x00000045ff297290 */ /* 0x000fe400087fe4ff */
[----:B------:R-:W-:Y:S01]  /*23e0*/  UIADD3 UR15, UPT, UPT, UR15, 0x1, URZ ;  /* 0x000000010f0f7890 */ /* 0x000fe2000fffe0ff */
[----:B------:R-:W-:Y:S01]  /*23f0*/  UMOV UR42, 0x0 ;  /* 0x00000000002a7882 */ /* 0x000fe20000000000 */
[----:B------:R-:W-:Y:S02]  /*2400*/  UMOV UR43, 0x10000000 ;  /* 0x10000000002b7882 */ /* 0x000fe40000000000 */
[----:B------:R-:W-:Y:S01]  /*2410*/  UISETP.NE.AND UP0, UPT, UR15, UR66, UPT ;  /* 0x000000420f00728c */ /* 0x000fe2000bf05270 */
[----:B------:R-:W-:Y:S01]  /*2420*/  UTMALDG.2D.2CTA [UR44], [UR36], desc[UR42] ;  /* 0x00002a2c240075b4 */ /* 0x000fe20008209000 */
[----:B------:R-:W-:Y:S01]  /*2430*/  UMOV UR61, UR45 ;  /* 0x0000002d003d7c82 */ /* 0x000fe20008000000 */
[----:B------:R-:W-:Y:S01]  /*2440*/  UMOV UR63, UR47 ;  /* 0x0000002f003f7c82 */ /* 0x000fe20008000000 */
[----:B------:R-:W-:Y:S01]  /*2450*/  UMOV UR57, UR45 ;  /* 0x0000002d00397c82 */ /* 0x000fe20008000000 */
[----:B------:R-:W-:Y:S01]  /*2460*/  UMOV UR59, UR47 ;  /* 0x0000002f003b7c82 */ /* 0x000fe20008000000 */
[----:B------:R-:W-:Y:S01]  /*2470*/  UMOV UR53, UR45 ;  /* 0x0000002d00357c82 */ /* 0x000fe20008000000 */
[----:B------:R-:W-:Y:S01]  /*2480*/  UMOV UR55, UR47 ;  /* 0x0000002f00377c82 */ /* 0x000fe20008000000 */
[----:B------:R-:W-:Y:S01]  /*2490*/  UMOV UR17, UR45 ;  /* 0x0000002d00117c82 */ /* 0x000fe20008000000 */
[----:B------:R-:W-:Y:S01]  /*24a0*/  UTMALDG.2D.2CTA [UR60], [UR36], desc[UR42] ;  /* 0x00002a3c240075b4 */ /* 0x000fe20008209000 */
[----:B------:R-:W-:Y:S02]  /*24b0*/  UMOV UR8, UR9 ;  /* 0x0000000900087c82 */ /* 0x000fe40008000000 */
[----:B------:R-:W-:Y:S04]  /*24c0*/  USHF.R.U32.HI UR11, URZ, UR33, UR8 ;  /* 0x00000021ff0b7299 */ /* 0x000fe80008011608 */
[----:B------:R-:W-:Y:S01]  /*24d0*/  USEL UR11, UR47, UR11, !UP2 ;  /* 0x0000000b2f0b7287 */ /* 0x000fe2000d000000 */
[----:B------:R-:W-:Y:S01]  /*24e0*/  UTMALDG.2D.2CTA [UR56], [UR36], desc[UR42] ;  /* 0x00002a38240075b4 */ /* 0x000fe20008209000 */
[----:B------:R-:W-:Y:S02]  /*24f0*/  UISETP.NE.AND UP2, UPT, UR30, 0x1, UPT ;  /* 0x000000011e00788c */ /* 0x000fe4000bf45270 */
[----:B------:R-:W-:Y:S01]  /*2500*/  UIMAD.WIDE.U32 UR8, UR11, UR26, URZ ;  /* 0x0000001a0b0872a5 */ /* 0x000fe2000f8e00ff */
[----:B------:R-:W-:Y:S06]  /*2510*/  UTMALDG.2D.2CTA [UR52], [UR36], desc[UR42] ;  /* 0x00002a34240075b4 */ /* 0x000fec0008209000 */
[----:B------:R-:W-:Y:S02]  /*2520*/  UMOV UR8, UR9 ;  /* 0x0000000900087c82 */ /* 0x000fe40008000000 */
[----:B------:R-:W-:Y:S04]  /*2530*/  USHF.R.U32.HI UR8, URZ, UR27, UR8 ;  /* 0x0000001bff087299 */ /* 0x000fe80008011608 */
[----:B------:R-:W-:Y:S04]  /*2540*/  USEL UR12, UR11, UR8, !UP3 ;  /* 0x000000080b0c7287 */ /* 0x000fe8000d800000 */
[----:B------:R-:W-:Y:S02]  /*2550*/  UIMAD.WIDE.U32 UR8, UR12, UR32, URZ ;  /* 0x000000200c0872a5 */ /* 0x000fe4000f8e00ff */
[----:B------:R-:W-:Y:S05]  /*2560*/  UIADD3 UR13, UPT, UPT, -UR12, URZ, URZ ;  /* 0x000000ff0c0d7290 */ /* 0x000fea000fffe1ff */
[----:B------:R-:W-:Y:S01]  /*2570*/  UMOV UR8, UR9 ;  /* 0x0000000900087c82 */ /* 0x000fe20008000000 */
[----:B------:R-:W-:Y:S02]  /*2580*/  UIADD3 UR9, UPT, UPT, -UR11, URZ, URZ ;  /* 0x000000ff0b097290 */ /* 0x000fe4000fffe1ff */
[----:B------:R-:W-:Y:S02]  /*2590*/  USHF.R.U32.HI UR8, URZ, UR31, UR8 ;  /* 0x0000001fff087299 */ /* 0x000fe40008011608 */
[----:B------:R-:W-:Y:S02]  /*25a0*/  UIMAD UR11, UR29, UR13, UR11 ;  /* 0x0000000d1d0b72a4 */ /* 0x000fe4000f8e020b */
[----:B------:R-:W-:Y:S02]  /*25b0*/  USEL UR22, UR12, UR8, !UP2 ;  /* 0x000000080c167287 */ /* 0x000fe4000d000000 */
[----:B------:R-:W-:Y:S02]  /*25c0*/  UIMAD UR14, UR28, UR9, UR47 ;  /* 0x000000091c0e72a4 */ /* 0x000fe4000f8e022f */
[----:B------:R-:W-:Y:S02]  /*25d0*/  UIADD3 UR13, UPT, UPT, -UR22, URZ, URZ ;  /* 0x000000ff160d7290 */ /* 0x000fe4000fffe1ff */
[----:B------:R-:W-:Y:S02]  /*25e0*/  UIADD3 UR8, UPT, UPT, UR19, 0x2a400, URZ ;  /* 0x0002a40013087890 */ /* 0x000fe4000fffe0ff */
[----:B------:R-:W-:Y:S02]  /*25f0*/  UIMAD UR19, UR14, UR5, UR4 ;  /* 0x000000050e1372a4 */ /* 0x000fe4000f8e0204 */
[----:B------:R-:W-:Y:S02]  /*2600*/  UIMAD UR12, UR30, UR13, UR12 ;  /* 0x0000000d1e0c72a4 */ /* 0x000fe4000f8e020c */
[----:B------:R-:W-:Y:S02]  /*2610*/  UIMAD UR20, UR11, UR24, UR6 ;  /* 0x000000180b1472a4 */ /* 0x000fe4000f8e0206 */
[----:B------:R-:W-:Y:S01]  /*2620*/  UIMAD UR21, UR12, UR25, UR7 ;  /* 0x000000190c1572a4 */ /* 0x000fe2000f8e0207 */
[----:B------:R-:W-:Y:S01]  /*2630*/  UMOV UR9, UR45 ;  /* 0x0000002d00097c82 */ /* 0x000fe20008000000 */
[----:B------:R-:W-:Y:S01]  /*2640*/  UMOV UR11, UR19 ;  /* 0x00000013000b7c82 */ /* 0x000fe20008000000 */
[----:B------:R-:W-:Y:S02]  /*2650*/  UMOV UR14, UR22 ;  /* 0x00000016000e7c82 */ /* 0x000fe40008000000 */
[----:B------:R-:W-:Y:S02]  /*2660*/  UMOV UR12, UR20 ;  /* 0x00000014000c7c82 */ /* 0x000fe40008000000 */
[----:B------:R-:W-:Y:S02]  /*2670*/  UMOV UR13, UR21 ;  /* 0x00000015000d7c82 */ /* 0x000fe40008000000 */
[----:B------:R-:W-:Y:S01]  /*2680*/  UTMALDG.5D.IM2COL.2CTA [UR16], [UR40], UR23, desc[UR42] ;  /* 0x00002a10280073b4 */ /* 0x000fe20008261017 */
[----:B------:R2:W-:Y:S02]  /*2690*/  UTMALDG.5D.IM2COL.2CTA [UR8], [UR40], UR23, desc[UR42] ;  /* 0x00002a08280073b4 */ /* 0x0005e40008261017 */
[----:B--2---:R-:W-:Y:S01]  /*26a0*/  UMOV UR23, UR66 ;  /* 0x0000004200177c82 */ /* 0x004fe20008000000 */
[----:B------:R-:W-:Y:S01]  /*26b0*/  UMOV UR13, UR48 ;  /* 0x00000030000d7c82 */ /* 0x000fe20008000000 */
[----:B-1--4-:R-:W-:Y:S05]  /*26c0*/  BRA.U UP0, `(.L_x_28) ;  /* 0xfffffff900947547 */ /* 0x012fea000b83ffff */
.L_x_22:
[----:B------:R-:W-:Y:S01]  /*26d0*/  ULEA UR4, UR48, UR38, 0x3 ;  /* 0x0000002630047291 */ /* 0x000fe2000f8e18ff */
[----:B------:R-:W-:Y:S01]  /*26e0*/  MOV R3, UR35 ;  /* 0x0000002300037c02 */ /* 0x000fe20008000f00 */
[----:B------:R-:W-:Y:S01]  /*26f0*/  @!P1 SYNCS.ARRIVE.TRANS64.A1T0 RZ, [UR38+0x88], RZ ;  /* 0x000088ffffff99a7 */ /* 0x000fe20008100026 */
[----:B------:R-:W-:Y:S02]  /*2700*/  UISETP.GT.AND UP0, UPT, UR77, UR76, UPT ;  /* 0x0000004c4d00728c */ /* 0x000fe4000bf04270 */
[----:B------:R-:W-:-:S04]  /*2710*/  SHF.L.U32 R3, R3, 0x1f, RZ ;  /* 0x0000001f03037819 */ /* 0x000fc800000006ff */
[----:B------:R1:W4:Y:S03]  /*2720*/  SYNCS.PHASECHK.TRANS64.TRYWAIT P0, [UR4+0x20], R3 ;  /* 0x00002003ff0075a7 */ /* 0x0003260008001104 */
[----:B------:R-:W-:Y:S05]  /*2730*/  BRA.U !UP0, `(.L_x_29) ;  /* 0x0000000508d47547 */ /* 0x000fea000b800000 */
[----:B------:R-:W2:Y:S01]  /*2740*/  LDCU.64 UR6, c[0x0][0x5c0] ;  /* 0x0000b800ff0677ac */ /* 0x000ea20008000a00 */
[----:B------:R-:W2:Y:S01]  /*2750*/  LDCU.64 UR4, c[0x0][0x5f8] ;  /* 0x0000bf00ff0477ac */ /* 0x000ea20008000a00 */
[----:B------:R-:W3:Y:S01]  /*2760*/  LDCU UR8, c[0x0][0x5c8] ;  /* 0x0000b900ff0877ac */ /* 0x000ee20008000800 */
[----:B------:R-:W3:Y:S01]  /*2770*/  LDCU UR47, c[0x0][0x600] ;  /* 0x0000c000ff2f77ac */ /* 0x000ee20008000800 */
[----:B------:R-:W-:Y:S01]  /*2780*/  UIADD3 UR9, UPT, UPT, UR77, -UR76, URZ ;  /* 0x8000004c4d097290 */ /* 0x000fe2000fffe0ff */
[----:B------:R-:W1:Y:S01]  /*2790*/  LDCU UR30, c[0x0][0x5a8] ;  /* 0x0000b500ff1e77ac */ /* 0x000e620008000800 */
[----:B--2---:R-:W-:Y:S02]  /*27a0*/  UIMAD UR65, UR65, UR6, UR4 ;  /* 0x00000006414172a4 */ /* 0x004fe4000f8e0204 */
[----:B------:R-:W-:Y:S02]  /*27b0*/  UIMAD UR49, UR64, UR7, UR5 ;  /* 0x00000007403172a4 */ /* 0x000fe4000f8e0205 */
[----:B------:R-:W-:Y:S01]  /*27c0*/  UIADD3 UR64, UPT, UPT, UR9, UR23, URZ ;  /* 0x0000001709407290 */ /* 0x000fe2000fffe0ff */
[----:B------:R-:W2:Y:S01]  /*27d0*/  LDCU UR29, c[0x0][0x59c] ;  /* 0x0000b380ff1d77ac */ /* 0x000ea20008000800 */
        /* <DEDUP_REMOVED lines=14> */
[----:B---3--:R-:W-:Y:S01]  /*28c0*/  UIMAD UR47, UR70, UR8, UR47 ;  /* 0x00000008462f72a4 */ /* 0x008fe2000f8e022f */
[----:B--2---:R-:W-:-:S11]  /*28d0*/  UMOV UR11, UR48 ;  /* 0x00000030000b7c82 */ /* 0x004fd60008000000 */
.L_x_35:
[----:B------:R-:W-:Y:S01]  /*28e0*/  @!P3 MOV R4, 0x18000 ;  /* 0x000180000004b802 */ /* 0x000fe20000000f00 */
[----:B------:R-:W-:Y:S01]  /*28f0*/  ULEA UR8, UR11, UR38, 0x3 ;  /* 0x000000260b087291 */ /* 0x000fe2000f8e18ff */
[----:B----4-:R-:W-:Y:S11]  /*2900*/  @P0 BRA `(.L_x_30) ;  /* 0x0000000000100947 */ /* 0x010ff60003800000 */
[----:B-1----:R-:W-:Y:S04]  /*2910*/  MOV R3, UR35 ;  /* 0x0000002300037c02 */ /* 0x002fe80008000f00 */
[----:B------:R-:W-:Y:S04]  /*2920*/  SHF.L.U32 R6, R3, 0x1f, RZ ;  /* 0x0000001f03067819 */ /* 0x000fe800000006ff */
[----:B------:R-:W1:Y:S02]  /*2930*/  SYNCS.PHASECHK.TRANS64.TRYWAIT P0, [UR8+0x20], R6 ;  /* 0x00002006ff0075a7 */ /* 0x000e640008001108 */
[----:B-1----:R-:W-:Y:S05]  /*2940*/  @!P0 BRA `(.L_x_31) ;  /* 0x000000a8005c8947 */ /* 0x002fea0003800000 */
.L_x_30:
[----:B------:R2:W-:Y:S01]  /*2950*/  @!P3 SYNCS.ARRIVE.TRANS64 RZ, [UR8], R4 ;  /* 0x00000004ffffb9a7 */ /* 0x0005e20008000008 */
[----:B------:R-:W-:Y:S04]  /*2960*/  ULOP3.LUT UR9, UR67, 0x2, URZ, 0xfc, !UPT ;  /* 0x0000000243097892 */ /* 0x000fe8000f8efcff */
[----:B------:R-:W-:Y:S09]  /*2970*/  UISETP.NE.AND UP0, UPT, UR9, 0x2, UPT ;  /* 0x000000020900788c */ /* 0x000ff2000bf05270 */
[----:B------:R-:W-:Y:S05]  /*2980*/  BRA.U UP0, `(.L_x_32) ;  /* 0x0000000100047547 */ /* 0x000fea000b800000 */
[----:B-1----:R-:W-:Y:S05]  /*2990*/  BPT.TRAP 0x1 ;  /* 0x000000040000795c */ /* 0x002fea0000300000 */
.L_x_32:
[----:B------:R-:W-:Y:S04]  /*29a0*/  BSSY.RECONVERGENT B0, `(.L_x_33) ;  /* 0x0000003000007945 */ /* 0x000fe80003800200 */
[----:B------:R-:W-:Y:S05]  /*29b0*/  @P2 BRA `(.L_x_34) ;  /* 0x0000000000042947 */ /* 0x000fea0003800000 */
[----:B-1----:R-:W-:Y:S05]  /*29c0*/  BPT.TRAP 0x1 ;  /* 0x000000040000795c */ /* 0x002fea0000300000 */
.L_x_34:
[----:B-1----:R-:W-:Y:S05]  /*29d0*/  BSYNC.RECONVERGENT B0 ;  /* 0x0000000000007941 */ /* 0x002fea0003800200 */
.L_x_33:
[----:B------:R-:W-:Y:S02]  /*29e0*/  UIADD3 UR9, UPT, UPT, UR11, 0x1, URZ ;  /* 0x000000010b097890 */ /* 0x000fe4000fffe0ff */
[----:B------:R-:W-:Y:S02]  /*29f0*/  USHF.L.U32 UR43, UR23, 0x6, URZ ;  /* 0x00000006172b7899 */ /* 0x000fe400080006ff */
[----:B------:R-:W-:Y:S02]  /*2a00*/  UISETP.NE.AND UP0, UPT, UR9, 0x4, UPT ;  /* 0x000000040900788c */ /* 0x000fe4000bf05270 */
[----:B------:R-:W-:Y:S02]  /*2a10*/  ULOP3.LUT UR41, UR8, 0xfefffff8, URZ, 0xc0, !UPT ;  /* 0xfefffff808297892 */ /* 0x000fe4000f8ec0ff */
[----:B------:R-:W-:Y:S02]  /*2a20*/  USEL UR12, URZ, 0x1, UP0 ;  /* 0x00000001ff0c7887 */ /* 0x000fe40008000000 */
[----:B------:R-:W-:Y:S02]  /*2a30*/  USEL UR48, UR9, URZ, UP0 ;  /* 0x000000ff09307287 */ /* 0x000fe40008000000 */
[----:B------:R-:W-:Y:S02]  /*2a40*/  ULOP3.LUT UR35, UR35, UR12, URZ, 0x3c, !UPT ;  /* 0x0000000c23237292 */ /* 0x000fe4000f8e3cff */
[----:B------:R-:W-:Y:S02]  /*2a50*/  ULEA UR9, UR48, UR38, 0x3 ;  /* 0x0000002630097291 */ /* 0x000fe4000f8e18ff */
[----:B------:R-:W-:Y:S02]  /*2a60*/  ULEA UR12, UR11, UR38, 0xf ;  /* 0x000000260b0c7291 */ /* 0x000fe4000f8e78ff */
[----:B------:R-:W-:Y:S01]  /*2a70*/  ULEA UR20, UR11, UR38, 0xe ;  /* 0x000000260b147291 */ /* 0x000fe2000f8e70ff */
[----:B------:R-:W-:Y:S01]  /*2a80*/  MOV R3, UR35 ;  /* 0x0000002300037c02 */ /* 0x000fe20008000f00 */
[----:B------:R-:W-:Y:S02]  /*2a90*/  UISETP.NE.AND UP2, UPT, UR28, 0x1, UPT ;  /* 0x000000011c00788c */ /* 0x000fe4000bf45270 */
[----:B------:R-:W-:Y:S01]  /*2aa0*/  UIADD3 UR36, UP1, UPT, UR68, 0x80, URZ ;  /* 0x0000008044247890 */ /* 0x000fe2000ff3e0ff */
[----:B--2---:R-:W-:Y:S01]  /*2ab0*/  SHF.L.U32 R4, R3, 0x1f, RZ ;  /* 0x0000001f03047819 */ /* 0x004fe200000006ff */
[----:B------:R-:W-:Y:S02]  /*2ac0*/  UISETP.NE.AND UP3, UPT, UR29, 0x1, UPT ;  /* 0x000000011d00788c */ /* 0x000fe4000bf65270 */
[----:B------:R-:W-:Y:S01]  /*2ad0*/  UIADD3.X UR37, UPT, UPT, URZ, UR69, URZ, UP1, !UPT ;  /* 0x00000045ff257290 */ /* 0x000fe20008ffe4ff */
[----:B------:R1:W2:Y:S01]  /*2ae0*/  SYNCS.PHASECHK.TRANS64.TRYWAIT P0, [UR9+0x20], R4 ;  /* 0x00002004ff0075a7 */ /* 0x0002a20008001109 */
[----:B------:R-:W-:Y:S02]  /*2af0*/  UIMAD.WIDE.U32 UR8, UR43, UR34, URZ ;  /* 0x000000222b0872a5 */ /* 0x000fe4000f8e00ff */
[----:B------:R-:W-:Y:S02]  /*2b00*/  UIADD3 UR40, UPT, UPT, UR12, 0x8400, URZ ;  /* 0x000084000c287890 */ /* 0x000fe4000fffe0ff */
[----:B------:R-:W-:Y:S02]  /*2b10*/  UIADD3 UR60, UPT, UPT, UR12, 0xa400, URZ ;  /* 0x0000a4000c3c7890 */ /* 0x000fe4000fffe0ff */
[----:B------:R-:W-:Y:S02]  /*2b20*/  UIADD3 UR56, UPT, UPT, UR12, 0xc400, URZ ;  /* 0x0000c4000c387890 */ /* 0x000fe4000fffe0ff */
[----:B------:R-:W-:Y:S02]  /*2b30*/  UIADD3 UR52, UPT, UPT, UR12, 0xe400, URZ ;  /* 0x0000e4000c347890 */ /* 0x000fe4000fffe0ff */
[----:B------:R-:W-:Y:S02]  /*2b40*/  ULEA UR13, UR49, UR65, 0x5 ;  /* 0x00000041310d7291 */ /* 0x000fe4000f8e28ff */
[----:B------:R-:W-:Y:S02]  /*2b50*/  UISETP.NE.AND UP4, UPT, UR30, 0x1, UPT ;  /* 0x000000011e00788c */ /* 0x000fe4000bf85270 */
[----:B------:R-:W-:Y:S02]  /*2b60*/  ULEA UR21, UR47, UR13, 0xa ;  /* 0x0000000d2f157291 */ /* 0x000fe4000f8e50ff */
[----:B------:R-:W-:Y:S02]  /*2b70*/  UIADD3 UR44, UP0, UPT, UR68, 0x180, URZ ;  /* 0x00000180442c7890 */ /* 0x000fe4000ff1e0ff */
[----:B------:R-:W-:Y:S02]  /*2b80*/  UIADD3 UR16, UPT, UPT, UR20, 0x28400, URZ ;  /* 0x0002840014107890 */ /* 0x000fe4000fffe0ff */
[----:B------:R-:W-:Y:S02]  /*2b90*/  UIADD3.X UR45, UPT, UPT, URZ, UR69, URZ, UP0, !UPT ;  /* 0x00000045ff2d7290 */ /* 0x000fe400087fe4ff */
[----:B------:R-:W-:Y:S01]  /*2ba0*/  UIADD3 UR23, UPT, UPT, UR23, 0x1, URZ ;  /* 0x0000000117177890 */ /* 0x000fe2000fffe0ff */
[----:B------:R-:W-:Y:S01]  /*2bb0*/  UMOV UR50, 0x0 ;  /* 0x0000000000327882 */ /* 0x000fe20000000000 */
[----:B------:R-:W-:Y:S02]  /*2bc0*/  UMOV UR51, 0x10000000 ;  /* 0x1000000000337882 */ /* 0x000fe40000000000 */
[----:B------:R-:W-:Y:S01]  /*2bd0*/  UISETP.NE.AND UP0, UPT, UR23, UR64, UPT ;  /* 0x000000401700728c */ /* 0x000fe2000bf05270 */
[----:B------:R-:W-:Y:S01]  /*2be0*/  UMOV UR42, UR46 ;  /* 0x0000002e002a7c82 */ /* 0x000fe20008000000 */
[----:B------:R-:W-:Y:S01]  /*2bf0*/  UMOV UR61, UR41 ;  /* 0x00000029003d7c82 */ /* 0x000fe20008000000 */
        /* <DEDUP_REMOVED lines=9> */
[----:B------:R-:W-:Y:S04]  /*2c90*/  USHF.R.U32.HI UR11, URZ, UR33, UR8 ;  /* 0x00000021ff0b7299 */ /* 0x000fe80008011608 */
[----:B------:R-:W-:Y:S01]  /*2ca0*/  USEL UR11, UR43, UR11, !UP2 ;  /* 0x0000000b2b0b7287 */ /* 0x000fe2000d000000 */
[----:B------:R-:W-:Y:S03]  /*2cb0*/  UTMALDG.2D.2CTA [UR56], [UR36], desc[UR50] ;  /* 0x00003238240075b4 */ /* 0x000fe60008209000 */
[----:B------:R-:W-:Y:S01]  /*2cc0*/  UIMAD.WIDE.U32 UR8, UR11, UR26, URZ ;  /* 0x0000001a0b0872a5 */ /* 0x000fe2000f8e00ff */
[----:B------:R-:W-:Y:S06]  /*2cd0*/  UTMALDG.2D.2CTA [UR52], [UR36], desc[UR50] ;  /* 0x00003234240075b4 */ /* 0x000fec0008209000 */
[----:B------:R-:W-:Y:S01]  /*2ce0*/  UMOV UR8, UR9 ;  /* 0x0000000900087c82 */ /* 0x000fe20008000000 */
[----:B------:R-:W-:Y:S01]  /*2cf0*/  UMOV UR9, UR41 ;  /* 0x0000002900097c82 */ /* 0x000fe20008000000 */
[----:B------:R-:W-:Y:S04]  /*2d00*/  USHF.R.U32.HI UR8, URZ, UR27, UR8 ;  /* 0x0000001bff087299 */ /* 0x000fe80008011608 */
[----:B------:R-:W-:Y:S02]  /*2d10*/  USEL UR12, UR11, UR8, !UP3 ;  /* 0x000000080b0c7287 */ /* 0x000fe4000d800000 */
[----:B------:R-:W-:Y:S02]  /*2d20*/  UIADD3 UR8, UPT, UPT, -UR11, URZ, URZ ;  /* 0x000000ff0b087290 */ /* 0x000fe4000fffe1ff */
[----:B------:R-:W-:Y:S02]  /*2d30*/  UIMAD.WIDE.U32 UR14, UR12, UR32, URZ ;  /* 0x000000200c0e72a5 */ /* 0x000fe4000f8e00ff */
[----:B------:R-:W-:Y:S04]  /*2d40*/  UIMAD UR19, UR28, UR8, UR43 ;  /* 0x000000081c1372a4 */ /* 0x000fe8000f8e022b */
[----:B------:R-:W-:Y:S01]  /*2d50*/  UIMAD UR19, UR19, UR5, UR4 ;  /* 0x00000005131372a4 */ /* 0x000fe2000f8e0204 */
[----:B------:R-:W-:Y:S01]  /*2d60*/  UMOV UR8, UR15 ;  /* 0x0000000f00087c82 */ /* 0x000fe20008000000 */
[----:B------:R-:W-:Y:S02]  /*2d70*/  UPRMT UR15, UR21, 0x5410, URZ ;  /* 0x00005410150f7896 */ /* 0x000fe400080000ff */
[----:B------:R-:W-:Y:S02]  /*2d80*/  USHF.R.U32.HI UR13, URZ, UR31, UR8 ;  /* 0x0000001fff0d7299 */ /* 0x000fe40008011608 */
[----:B------:R-:W-:Y:S02]  /*2d90*/  UIADD3 UR8, UPT, UPT, UR20, 0x2a400, URZ ;  /* 0x0002a40014087890 */ /* 0x000fe4000fffe0ff */
[----:B------:R-:W-:Y:S02]  /*2da0*/  USEL UR22, UR12, UR13, !UP4 ;  /* 0x0000000d0c167287 */ /* 0x000fe4000e000000 */
[----:B------:R-:W-:Y:S02]  /*2db0*/  UIADD3 UR13, UPT, UPT, -UR12, URZ, URZ ;  /* 0x000000ff0c0d7290 */ /* 0x000fe4000fffe1ff */
[----:B------:R-:W-:Y:S02]  /*2dc0*/  UIADD3 UR14, UPT, UPT, -UR22, URZ, URZ ;  /* 0x000000ff160e7290 */ /* 0x000fe4000fffe1ff */
[----:B------:R-:W-:Y:S02]  /*2dd0*/  UIMAD UR11, UR29, UR13, UR11 ;  /* 0x0000000d1d0b72a4 */ /* 0x000fe4000f8e020b */
[----:B------:R-:W-:Y:S02]  /*2de0*/  UIMAD UR12, UR30, UR14, UR12 ;  /* 0x0000000e1e0c72a4 */ /* 0x000fe4000f8e020c */
[----:B------:R-:W-:Y:S02]  /*2df0*/  UIMAD UR20, UR11, UR24, UR6 ;  /* 0x000000180b1472a4 */ /* 0x000fe4000f8e0206 */
[----:B------:R-:W-:Y:S01]  /*2e00*/  UIMAD UR21, UR12, UR25, UR7 ;  /* 0x000000190c1572a4 */ /* 0x000fe2000f8e0207 */
[----:B------:R-:W-:Y:S01]  /*2e10*/  UMOV UR11, UR19 ;  /* 0x00000013000b7c82 */ /* 0x000fe20008000000 */
[----:B------:R-:W-:Y:S03]  /*2e20*/  UMOV UR14, UR22 ;  /* 0x00000016000e7c82 */ /* 0x000fe60008000000 */
[----:B------:R-:W-:Y:S02]  /*2e30*/  UMOV UR12, UR20 ;  /* 0x00000014000c7c82 */ /* 0x000fe40008000000 */
[----:B------:R-:W-:Y:S02]  /*2e40*/  UMOV UR13, UR21 ;  /* 0x00000015000d7c82 */ /* 0x000fe40008000000 */
[----:B------:R-:W-:Y:S01]  /*2e50*/  UTMALDG.5D.IM2COL.2CTA [UR16], [UR44], UR15, desc[UR50] ;  /* 0x000032102c0073b4 */ /* 0x000fe2000826100f */
[----:B------:R3:W-:Y:S02]  /*2e60*/  UTMALDG.5D.IM2COL.2CTA [UR8], [UR44], UR15, desc[UR50] ;  /* 0x000032082c0073b4 */ /* 0x0007e4000826100f */
[----:B---3--:R-:W-:Y:S01]  /*2e70*/  UMOV UR11, UR48 ;  /* 0x00000030000b7c82 */ /* 0x008fe20008000000 */
[----:B-12---:R-:W-:Y:S05]  /*2e80*/  BRA.U UP0, `(.L_x_35) ;  /* 0xfffffff900947547 */ /* 0x006fea000b83ffff */
.L_x_29:
[----:B------:R-:W-:Y:S01]  /*2e90*/  SHF.L.U32 R4, R9, 0x1f, RZ ;  /* 0x0000001f09047819 */ /* 0x000fe200000006ff */
[----:B------:R-:W-:-:S03]  /*2ea0*/  NOP ;  /* 0x0000000000007918 */ /* 0x000fc60000000000 */
[----:B----4-:R-:W4:Y:S02]  /*2eb0*/  SYNCS.PHASECHK.TRANS64.TRYWAIT P0, [UR38+0x90], R4 ;  /* 0x00009004ff0075a7 */ /* 0x010f240008001126 */
[----:B----4-:R-:W-:Y:S05]  /*2ec0*/  @!P0 BRA `(.L_x_36) ;  /* 0x000000a400148947 */ /* 0x010fea0003800000 */
.L_x_181:
[----:B-1----:R-:W1:Y:S01]  /*2ed0*/  LDS.128 R4, [UR38+0xd0] ;  /* 0x0000d026ff047984 */ /* 0x002e620008000c00 */
[----:B------:R-:W-:Y:S02]  /*2ee0*/  UIADD3 UR4, UPT, UPT, UR38, 0x98, URZ ;  /* 0x0000009826047890 */ /* 0x000fe4000fffe0ff */
[----:B------:R-:W-:Y:S01]  /*2ef0*/  UISETP.GE.AND UP0, UPT, UR39, 0x1, UPT ;  /* 0x000000012700788c */ /* 0x000fe2000bf06270 */
[----:B------:R-:W-:Y:S01]  /*2f00*/  @!PT LDS RZ, [RZ] ;  /* 0x00000000fffff984 */ /* 0x000fe20000000800 */
[----:B------:R-:W-:Y:S01]  /*2f10*/  @!PT LDS RZ, [RZ] ;  /* 0x00000000fffff984 */ /* 0x000fe20000000800 */
[----:B------:R-:W-:Y:S01]  /*2f20*/  @!PT LDS RZ, [RZ] ;  /* 0x00000000fffff984 */ /* 0x000fe20000000800 */
[----:B------:R-:W-:Y:S01]  /*2f30*/  @!PT LDS RZ, [RZ] ;  /* 0x00000000fffff984 */ /* 0x000fe20000000800 */
[----:B------:R4:W-:Y:S06]  /*2f40*/  MEMBAR.ALL.CTA ;  /* 0x0000000000007992 */ /* 0x0009ec0000008000 */
[----:B----4-:R-:W4:Y:S01]  /*2f50*/  FENCE.VIEW.ASYNC.S ;  /* 0x00000000000073c6 */ /* 0x010f220000000000 */
[----:B------:R-:W-:-:S09]  /*2f60*/  UPRMT UR4, URZ, 0x654, UR4 ;  /* 0x00000654ff047896 */ /* 0x000fd20008000004 */
[----:B----4-:R-:W-:Y:S01]  /*2f70*/  SYNCS.ARRIVE.TRANS64.RED.A1T0 RZ, [UR4], RZ ;  /* 0x000000ffffff79a7 */ /* 0x010fe20008100404 */
[----:B-1----:R-:W-:-:S13]  /*2f80*/  LOP3.LUT P0, RZ, R6, 0x1, RZ, 0xc0, !PT ;  /* 0x0000000106ff7812 */ /* 0x002fda000780c0ff */
[----:B------:R-:W-:Y:S01]  /*2f90*/  VOTEU.ANY UP1, P0 ;  /* 0x0000000000ff7886 */ /* 0x000fe20000020100 */
[----:B------:R-:W-:-:S13]  /*2fa0*/  PLOP3.LUT P0, PT, PT, PT, UP1, 0x80, 0x8 ;  /* 0x000000000008781c */ /* 0x000fda0003f0f018 */
[----:B------:R-:W-:Y:S02]  /*2fb0*/  @P0 MOV R3, R4 ;  /* 0x0000000400030202 */ /* 0x000fe40000000f00 */
[----:B------:R-:W-:Y:S02]  /*2fc0*/  @P0 LOP3.LUT R4, R5, 0xffff, RZ, 0xc0, !PT ;  /* 0x0000ffff05040812 */ /* 0x000fe400078ec0ff */
[----:B------:R-:W-:Y:S02]  /*2fd0*/  @P0 R2UR UR6, R3 ;  /* 0x00000000030602ca */ /* 0x000fe400000e0000 */
[----:B------:R-:W-:-:S11]  /*2fe0*/  @P0 R2UR UR5, R4 ;  /* 0x00000000040502ca */ /* 0x000fd600000e0000 */
[----:B------:R-:W-:Y:S02]  /*2ff0*/  @UP1 UMOV UR72, UR6 ;  /* 0x0000000600481c82 */ /* 0x000fe40008000000 */
[----:B------:R-:W-:Y:S01]  /*3000*/  @UP1 UMOV UR71, UR5 ;  /* 0x0000000500471c82 */ /* 0x000fe20008000000 */
[----:B------:R-:W-:Y:S05]  /*3010*/  BRA.U !UP0, `(.L_x_37) ;  /* 0x0000000108d47547 */ /* 0x000fea000b800000 */
[----:B------:R-:W3:Y:S01]  /*3020*/  LDCU.128 UR16, c[0x0][0xc10] ;  /* 0x00018200ff1077ac */ /* 0x000ee20008000c00 */
[----:B------:R-:W1:Y:S01]  /*3030*/  LDCU UR20, c[0x0][0xc20] ;  /* 0x00018400ff1477ac */ /* 0x000e620008000800 */
[----:B------:R-:W4:Y:S01]  /*3040*/  LDCU UR13, c[0x0][0xc0c] ;  /* 0x00018180ff0d77ac */ /* 0x000f220008000800 */
[----:B------:R-:W2:Y:S01]  /*3050*/  LDCU.64 UR14, c[0x0][0xc28] ;  /* 0x00018500ff0e77ac */ /* 0x000ea20008000a00 */
[----:B------:R-:W-:Y:S02]  /*3060*/  UISETP.NE.AND UP3, UPT, UR39, 0x1, UPT ;  /* 0x000000012700788c */ /* 0x000fe4000bf65270 */
[----:B---3--:R-:W-:Y:S02]  /*3070*/  UIMAD.WIDE.U32 UR4, UR74, UR19, URZ ;  /* 0x000000134a0472a5 */ /* 0x008fe4000f8e00ff */
[----:B------:R-:W-:Y:S02]  /*3080*/  UIMAD.WIDE.U32 UR6, UR75, UR16, URZ ;  /* 0x000000104b0672a5 */ /* 0x000fe4000f8e00ff */
[----:B------:R-:W-:-:S02]  /*3090*/  UISETP.NE.AND UP0, UPT, UR18, 0x1, UPT ;  /* 0x000000011200788c */ /* 0x000fc4000bf05270 */
[----:B------:R-:W-:Y:S01]  /*30a0*/  UIMAD.WIDE.U32 UR10, UR71, UR19, URZ ;  /* 0x00000013470a72a5 */ /* 0x000fe2000f8e00ff */
[----:B------:R-:W-:Y:S01]  /*30b0*/  UMOV UR4, UR5 ;  /* 0x0000000500047c82 */ /* 0x000fe20008000000 */
[----:B----4-:R-:W-:Y:S02]  /*30c0*/  UISETP.NE.AND UP2, UPT, UR13, 0x1, UPT ;  /* 0x000000010d00788c */ /* 0x010fe4000bf45270 */
[----:B-1----:R-:W-:Y:S02]  /*30d0*/  USHF.R.U32.HI UR5, URZ, UR20, UR4 ;  /* 0x00000014ff057299 */ /* 0x002fe40008011604 */
[----:B------:R-:W-:Y:S01]  /*30e0*/  UIMAD.WIDE.U32 UR8, UR72, UR16, URZ ;  /* 0x00000010480872a5 */ /* 0x000fe2000f8e00ff */
[----:B------:R-:W-:Y:S01]  /*30f0*/  UMOV UR4, UR7 ;  /* 0x0000000700047c82 */ /* 0x000fe20008000000 */
[----:B------:R-:W-:Y:S02]  /*3100*/  USEL UR5, UR74, UR5, !UP0 ;  /* 0x000000054a057287 */ /* 0x000fe4000c000000 */
[----:B------:R-:W-:-:S02]  /*3110*/  USHF.R.U32.HI UR4, URZ, UR17, UR4 ;  /* 0x00000011ff047299 */ /* 0x000fc40008011604 */
[----:B--2---:R-:W-:Y:S02]  /*3120*/  UIMAD.WIDE.U32 UR6, UR5, UR14, URZ ;  /* 0x0000000e050672a5 */ /* 0x004fe4000f8e00ff */
[----:B------:R-:W-:Y:S01]  /*3130*/  USEL UR12, UR75, UR4, !UP2 ;  /* 0x000000044b0c7287 */ /* 0x000fe2000d000000 */
[----:B------:R-:W-:Y:S02]  /*3140*/  UMOV UR8, UR9 ;  /* 0x0000000900087c82 */ /* 0x000fe40008000000 */
[----:B------:R-:W-:Y:S01]  /*3150*/  UMOV UR4, UR11 ;  /* 0x0000000b00047c82 */ /* 0x000fe20008000000 */
[----:B------:R-:W-:Y:S01]  /*3160*/  UIMAD.WIDE.U32 UR10, UR12, UR14, URZ ;  /* 0x0000000e0c0a72a5 */ /* 0x000fe2000f8e00ff */
[----:B------:R-:W-:Y:S01]  /*3170*/  UMOV UR6, UR7 ;  /* 0x0000000700067c82 */ /* 0x000fe20008000000 */
[----:B------:R-:W-:Y:S02]  /*3180*/  USHF.R.U32.HI UR4, URZ, UR20, UR4 ;  /* 0x00000014ff047299 */ /* 0x000fe40008011604 */
[----:B------:R-:W-:-:S02]  /*3190*/  @UP3 USHF.R.U32.HI UR5, URZ, UR15, UR6 ;  /* 0x0000000fff053299 */ /* 0x000fc40008011606 */
[----:B------:R-:W-:Y:S01]  /*31a0*/  USHF.R.U32.HI UR17, URZ, UR17, UR8 ;  /* 0x00000011ff117299 */ /* 0x000fe20008011608 */
[----:B------:R-:W-:Y:S01]  /*31b0*/  UMOV UR6, UR11 ;  /* 0x0000000b00067c82 */ /* 0x000fe20008000000 */
[----:B------:R-:W-:Y:S02]  /*31c0*/  USEL UR4, UR71, UR4, !UP0 ;  /* 0x0000000447047287 */ /* 0x000fe4000c000000 */
[----:B------:R-:W-:Y:S02]  /*31d0*/  @UP3 USHF.R.U32.HI UR12, URZ, UR15, UR6 ;  /* 0x0000000fff0c3299 */ /* 0x000fe40008011606 */
[----:B------:R-:W-:Y:S02]  /*31e0*/  UIMAD UR6, UR39, UR5, URZ ;  /* 0x00000005270672a4 */ /* 0x000fe4000f8e02ff */
[----:B------:R-:W-:Y:S02]  /*31f0*/  USEL UR5, UR72, UR17, !UP2 ;  /* 0x0000001148057287 */ /* 0x000fe4000d000000 */
[----:B------:R-:W-:-:S02]  /*3200*/  UIMAD UR8, UR39, UR12, URZ ;  /* 0x0000000c270872a4 */ /* 0x000fc4000f8e02ff */
[----:B------:R-:W-:Y:S02]  /*3210*/  UISETP.GE.AND UP0, UPT, UR4, UR6, UPT ;  /* 0x000000060400728c */ /* 0x000fe4000bf06270 */
[----:B------:R-:W-:Y:S02]  /*3220*/  UIMAD.WIDE.U32 UR6, UR4, UR14, URZ ;  /* 0x0000000e040672a5 */ /* 0x000fe4000f8e00ff */
[----:B------:R-:W-:Y:S02]  /*3230*/  UISETP.GE.OR UP0, UPT, UR5, UR8, UP0 ;  /* 0x000000080500728c */ /* 0x000fe40008706670 */
[----:B------:R-:W-:Y:S02]  /*3240*/  UIMAD.WIDE.U32 UR8, UR5, UR14, URZ ;  /* 0x0000000e050872a5 */ /* 0x000fe4000f8e00ff */
[----:B------:R-:W-:Y:S01]  /*3250*/  UIADD3 UR10, UPT, UPT, -UR4, URZ, URZ ;  /* 0x000000ff040a7290 */ /* 0x000fe2000fffe1ff */
[----:B------:R-:W-:Y:S02]  /*3260*/  UMOV UR6, UR7 ;  /* 0x0000000700067c82 */ /* 0x000fe40008000000 */
[----:B------:R-:W-:-:S02]  /*3270*/  USHF.R.U32.HI UR6, URZ, UR15, UR6 ;  /* 0x0000000fff067299 */ /* 0x000fc40008011606 */
[----:B------:R-:W-:Y:S02]  /*3280*/  UIMAD UR10, UR18, UR10, UR71 ;  /* 0x0000000a120a72a4 */ /* 0x000fe4000f8e0247 */
[----:B------:R-:W-:Y:S01]  /*3290*/  USEL UR6, UR4, UR6, !UP3 ;  /* 0x0000000604067287 */ /* 0x000fe2000d800000 */
[----:B------:R-:W-:Y:S01]  /*32a0*/  @!UP0 UMOV UR7, UR9 ;  /* 0x0000000900078c82 */ /* 0x000fe20008000000 */
[----:B------:R-:W-:Y:S02]  /*32b0*/  UIADD3 UR9, UPT, UPT, -UR5, URZ, URZ ;  /* 0x000000ff05097290 */ /* 0x000fe4000fffe1ff */
[----:B------:R-:W-:Y:S02]  /*32c0*/  @!UP0 USHF.R.U32.HI UR7, URZ, UR15, UR7 ;  /* 0x0000000fff078299 */ /* 0x000fe40008011607 */
[----:B------:R-:W-:Y:S02]  /*32d0*/  UIADD3 UR8, UPT, UPT, -UR6, URZ, URZ ;  /* 0x000000ff06087290 */ /* 0x000fe4000fffe1ff */
[----:B------:R-:W-:-:S02]  /*32e0*/  @!UP0 USEL UR7, UR5, UR7, !UP3 ;  /* 0x0000000705078287 */ /* 0x000fc4000d800000 */
[----:B------:R-:W-:Y:S02]  /*32f0*/  UIMAD UR8, UR39, UR8, UR4 ;  /* 0x00000008270872a4 */ /* 0x000fe4000f8e0204 */
[----:B------:R-:W-:Y:S02]  /*3300*/  @!UP0 UIADD3 UR6, UPT, UPT, UR6, -UR7, URZ ;  /* 0x8000000706068290 */ /* 0x000fe4000fffe0ff */
[----:B------:R-:W-:Y:S02]  /*3310*/  @!UP0 UIMAD UR7, UR8, UR12, UR7 ;  /* 0x0000000c080782a4 */ /* 0x000fe4000f8e0207 */
[----:B------:R-:W-:Y:S02]  /*3320*/  @!UP0 UIMAD UR4, UR39, UR6, UR5 ;  /* 0x00000006270482a4 */ /* 0x000fe4000f8e0205 */
[----:B------:R-:W-:Y:S02]  /*3330*/  UIMAD UR6, UR13, UR9, UR72 ;  /* 0x000000090d0672a4 */ /* 0x000fe4000f8e0248 */
[----:B------:R-:W-:Y:S01]  /*3340*/  UIMAD UR71, UR4, UR18, UR10 ;  /* 0x00000012044772a4 */ /* 0x000fe2000f8e020a */
[----:B------:R-:W-:-:S02]  /*3350*/  @!UP0 UMOV UR5, UR7 ;  /* 0x0000000700058c82 */ /* 0x000fc40008000000 */
[----:B------:R-:W-:-:S12]  /*3360*/  UIMAD UR72, UR5, UR13, UR6 ;  /* 0x0000000d054872a4 */ /* 0x000fd8000f8e0206 */
.L_x_37:
[----:B------:R-:W1:Y:S02]  /*3370*/  LDCU UR4, c[0x0][0xc30] ;  /* 0x00018600ff0477ac */ /* 0x000e640008000800 */
[----:B-1----:R-:W-:-:S09]  /*3380*/  UISETP.NE.AND UP0, UPT, UR4, 0x1, UPT ;  /* 0x000000010400788c */ /* 0x002fd2000bf05270 */
[----:B------:R-:W-:Y:S05]  /*3390*/  BRA.U UP0, `(.L_x_38) ;  /* 0x0000000100447547 */ /* 0x000fea000b800000 */
[----:B------:R-:W1:Y:S01]  /*33a0*/  LDCU.128 UR8, c[0x0][0xc10] ;  /* 0x00018200ff0877ac */ /* 0x000e620008000c00 */
[----:B------:R-:W4:Y:S01]  /*33b0*/  LDCU UR12, c[0x0][0xc0c] ;  /* 0x00018180ff0c77ac */ /* 0x000f220008000800 */
[----:B------:R-:W2:Y:S01]  /*33c0*/  LDCU UR13, c[0x0][0xc20] ;  /* 0x00018400ff0d77ac */ /* 0x000ea20008000800 */
[----:B-1----:R-:W-:Y:S02]  /*33d0*/  UIMAD.WIDE.U32 UR6, UR72, UR8, URZ ;  /* 0x00000008480672a5 */ /* 0x002fe4000f8e00ff */
[----:B------:R-:W-:Y:S02]  /*33e0*/  UIMAD.WIDE.U32 UR4, UR71, UR11, URZ ;  /* 0x0000000b470472a5 */ /* 0x000fe4000f8e00ff */
[----:B----4-:R-:W-:Y:S02]  /*33f0*/  UISETP.NE.AND UP2, UPT, UR12, 0x1, UPT ;  /* 0x000000010c00788c */ /* 0x010fe4000bf45270 */
[----:B------:R-:W-:Y:S01]  /*3400*/  UISETP.NE.AND UP0, UPT, UR10, 0x1, UPT ;  /* 0x000000010a00788c */ /* 0x000fe2000bf05270 */
[----:B------:R-:W-:-:S02]  /*3410*/  UMOV UR6, UR7 ;  /* 0x0000000700067c82 */ /* 0x000fc40008000000 */
[----:B------:R-:W-:Y:S01]  /*3420*/  UMOV UR4, UR5 ;  /* 0x0000000500047c82 */ /* 0x000fe20008000000 */
[----:B------:R-:W-:Y:S02]  /*3430*/  USHF.R.U32.HI UR6, URZ, UR9, UR6 ;  /* 0x00000009ff067299 */ /* 0x000fe40008011606 */
[----:B--2---:R-:W-:Y:S02]  /*3440*/  USHF.R.U32.HI UR4, URZ, UR13, UR4 ;  /* 0x0000000dff047299 */ /* 0x004fe40008011604 */
[----:B------:R-:W-:Y:S02]  /*3450*/  USEL UR5, UR72, UR6, !UP2 ;  /* 0x0000000648057287 */ /* 0x000fe4000d000000 */
[----:B------:R-:W-:-:S04]  /*3460*/  USEL UR4, UR71, UR4, !UP0 ;  /* 0x0000000447047287 */ /* 0x000fc8000c000000 */
[----:B------:R-:W-:Y:S02]  /*3470*/  UIADD3 UR6, UPT, UPT, UR5, -UR4, URZ ;  /* 0x8000000405067290 */ /* 0x000fe4000fffe0ff */
[----:B------:R-:W-:Y:S02]  /*3480*/  UIADD3 UR4, UPT, UPT, -UR5, UR4, URZ ;  /* 0x0000000405047290 */ /* 0x000fe4000fffe1ff */
[----:B------:R-:W-:Y:S02]  /*3490*/  UIMAD UR71, UR6, UR10, UR71 ;  /* 0x0000000a064772a4 */ /* 0x000fe4000f8e0247 */
[----:B------:R-:W-:-:S12]  /*34a0*/  UIMAD UR72, UR4, UR12, UR72 ;  /* 0x0000000c044872a4 */ /* 0x000fd8000f8e0248 */
.L_x_38:
[----:B------:R-:W-:Y:S02]  /*34b0*/  R2UR UR5, R76 ;  /* 0x000000004c0572ca */ /* 0x000fe400000e0000 */
[----:B------:R-:W-:Y:S02]  /*34c0*/  R2UR UR4, R75 ;  /* 0x000000004b0472ca */ /* 0x000fe400000e0000 */
[----:B------:R-:W-:Y:S02]  /*34d0*/  PLOP3.LUT P1, PT, PT, PT, PT, 0x80, 0x8 ;  /* 0x000000000008781c */ /* 0x000fe40003f2f070 */
[----:B------:R-:W-:-:S07]  /*34e0*/  LOP3.LUT R9, R9, 0x1, RZ, 0x3c, !PT ;  /* 0x0000000109097812 */ /* 0x000fce00078e3cff */
[----:B------:R-:W-:Y:S02]  /*34f0*/  UIADD3 UR21, UPT, UPT, UR72, UR5, URZ ;  /* 0x0000000548157290 */ /* 0x000fe4000fffe0ff */
[----:B------:R-:W-:Y:S01]  /*3500*/  UIADD3 UR16, UPT, UPT, UR71, UR4, URZ ;  /* 0x0000000447107290 */ /* 0x000fe2000fffe0ff */
[----:B------:R-:W-:Y:S11]  /*3510*/  BRA.U UP1, `(.L_x_39) ;  /* 0xffffffe101b87547 */ /* 0x000ff6000b83ffff */
[----:B------:R-:W-:Y:S01]  /*3520*/  UIADD3 UR38, UPT, UPT, UR38, 0x20, URZ ;  /* 0x0000002026267890 */ /* 0x000fe2000fffe0ff */
[----:B------:R-:W-:-:S03]  /*3530*/  MOV R3, UR35 ;  /* 0x0000002300037c02 */ /* 0x000fc60008000f00 */
[----:B------:R-:W-:Y:S01]  /*3540*/  ULEA UR4, UR48, UR38, 0x3 ;  /* 0x0000002630047291 */ /* 0x000fe2000f8e18ff */
[----:B------:R-:W-:-:S08]  /*3550*/  SHF.L.U32 R3, R3, 0x1f, RZ ;  /* 0x0000001f03037819 */ /* 0x000fd000000006ff */
[----:B------:R-:W1:Y:S02]  /*3560*/  SYNCS.PHASECHK.TRANS64.TRYWAIT P0, [UR4], R3 ;  /* 0x00000003ff0075a7 */ /* 0x000e640008001104 */
[----:B-1----:R-:W-:Y:S05]  /*3570*/  @!P0 BRA `(.L_x_40) ;  /* 0x0000009c00808947 */ /* 0x002fea0003800000 */
.L_x_183:
[----:B------:R-:W-:-:S04]  /*3580*/  UIADD3 UR4, UPT, UPT, UR48, 0x1, URZ ;  /* 0x0000000130047890 */ /* 0x000fc8000fffe0ff */
[----:B------:R-:W-:-:S04]  /*3590*/  UISETP.NE.AND UP0, UPT, UR4, 0x4, UPT ;  /* 0x000000040400788c */ /* 0x000fc8000bf05270 */
[----:B------:R-:W-:Y:S02]  /*35a0*/  USEL UR5, URZ, 0x1, UP0 ;  /* 0x00000001ff057887 */ /* 0x000fe40008000000 */
[----:B------:R-:W-:Y:S02]  /*35b0*/  USEL UR4, UR4, URZ, UP0 ;  /* 0x000000ff04047287 */ /* 0x000fe40008000000 */
[----:B------:R-:W-:Y:S02]  /*35c0*/  ULOP3.LUT UR35, UR35, UR5, URZ, 0x3c, !UPT ;  /* 0x0000000523237292 */ /* 0x000fe4000f8e3cff */
[----:B------:R-:W-:-:S04]  /*35d0*/  ULEA UR5, UR4, UR38, 0x3 ;  /* 0x0000002604057291 */ /* 0x000fc8000f8e18ff */
[----:B-1----:R-:W-:-:S04]  /*35e0*/  MOV R3, UR35 ;  /* 0x0000002300037c02 */ /* 0x002fc80008000f00 */
[----:B------:R-:W-:-:S04]  /*35f0*/  SHF.L.U32 R3, R3, 0x1f, RZ ;  /* 0x0000001f03037819 */ /* 0x000fc800000006ff */
[----:B------:R-:W1:Y:S02]  /*3600*/  SYNCS.PHASECHK.TRANS64.TRYWAIT P0, [UR5], R3 ;  /* 0x00000003ff0075a7 */ /* 0x000e640008001105 */
[----:B-1----:R-:W-:Y:S05]  /*3610*/  @!P0 BRA `(.L_x_41) ;  /* 0x0000009c00708947 */ /* 0x002fea0003800000 */
.L_x_185:
        /* <DEDUP_REMOVED lines=10> */
.L_x_187:
[----:B------:R-:W-:-:S04]  /*36c0*/  UIADD3 UR4, UPT, UPT, UR4, 0x1, URZ ;  /* 0x0000000104047890 */ /* 0x000fc8000fffe0ff */
[----:B------:R-:W-:-:S04]  /*36d0*/  UISETP.NE.AND UP0, UPT, UR4, 0x4, UPT ;  /* 0x000000040400788c */ /* 0x000fc8000bf05270 */
[----:B------:R-:W-:Y:S02]  /*36e0*/  USEL UR5, URZ, 0x1, UP0 ;  /* 0x00000001ff057887 */ /* 0x000fe40008000000 */
[----:B------:R-:W-:Y:S02]  /*36f0*/  USEL UR4, UR4, URZ, UP0 ;  /* 0x000000ff04047287 */ /* 0x000fe40008000000 */
[----:B------:R-:W-:Y:S02]  /*3700*/  ULOP3.LUT UR5, UR35, UR5, URZ, 0x3c, !UPT ;  /* 0x0000000523057292 */ /* 0x000fe4000f8e3cff */
[----:B------:R-:W-:-:S04]  /*3710*/  ULEA UR4, UR4, UR38, 0x3 ;  /* 0x0000002604047291 */ /* 0x000fc8000f8e18ff */
[----:B------:R-:W-:Y:S02]  /*3720*/  IMAD.U32 R2, RZ, RZ, UR5 ;  /* 0x00000005ff027e24 */ /* 0x000fe4000f8e00ff */
[----:B-1----:R-:W-:-:S03]  /*3730*/  MOV R0, UR4 ;  /* 0x0000000400007c02 */ /* 0x002fc60008000f00 */
[----:B------:R-:W-:-:S07]  /*3740*/  SHF.L.U32 R3, R2, 0x1f, RZ ;  /* 0x0000001f02037819 */ /* 0x000fce00000006ff */
.L_x_43:
[----:B-1----:R1:W4:Y:S02]  /*3750*/  SYNCS.PHASECHK.TRANS64.TRYWAIT P0, [R0+URZ], R3 ;  /* 0x00000003000075a7 */ /* 0x00232400080011ff */
[----:B----4-:R-:W-:Y:S05]  /*3760*/  @!P0 NANOSLEEP.SYNCS 0x989680 ;  /* 0x009896800000895d */ /* 0x010fea0003900000 */
[----:B------:R-:W4:Y:S02]  /*3770*/  @!P0 SYNCS.PHASECHK.TRANS64 P0, [R0+URZ], R3 ;  /* 0x00000003000085a7 */ /* 0x000f2400080010ff */
[----:B--234-:R-:W-:Y:S05]  /*3780*/  @P0 EXIT ;  /* 0x000000000000094d */ /* 0x01cfea0003800000 */
[----:B------:R-:W-:Y:S05]  /*3790*/  BRA `(.L_x_43) ;  /* 0xfffffffc00ec7947 */ /* 0x000fea000383ffff */
.L_x_21:
[----:B------:R-:W2:Y:S02]  /*37a0*/  S2UR UR4, SR_CgaCtaId ;  /* 0x00000000000479c3 */ /* 0x000ea40000008800 */
[----:B--2---:R-:W-:-:S04]  /*37b0*/  UISETP.NE.AND UP0, UPT, UR4, URZ, UPT ;  /* 0x000000ff0400728c */ /* 0x004fc8000bf05270 */
[----:B------:R-:W-:-:S09]  /*37c0*/  UISETP.NE.OR UP0, UPT, UR17, 0x1, UP0 ;  /* 0x000000011100788c */ /* 0x000fd20008705670 */
[----:B------:R-:W-:Y:S05]  /*37d0*/  BRA.U UP0, `(.L_x_44) ;  /* 0x0000000100b47547 */ /* 0x000fea000b800000 */
[----:B------:R-:W2:Y:S01]  /*37e0*/  S2UR UR5, SR_CgaCtaId ;  /* 0x00000000000579c3 */ /* 0x000ea20000008800 */
[----:B------:R-:W-:Y:S01]  /*37f0*/  UMOV UR4, 0x400 ;  /* 0x0000040000047882 */ /* 0x000fe20000000000 */
[----:B------:R-:W-:Y:S01]  /*3800*/  HFMA2 R2, -RZ, RZ, 0, 5.9604644775390625e-08 ;  /* 0x00000001ff027431 */ /* 0x000fe200000001ff */
[----:B------:R-:W-:Y:S01]  /*3810*/  ISETP.GE.U32.AND P0, PT, R3, 0x2, PT ;  /* 0x000000020300780c */ /* 0x000fe20003f06070 */
[----:B------:R-:W-:Y:S01]  /*3820*/  IMAD.MOV.U32 R8, RZ, RZ, RZ ;  /* 0x000000ffff087224 */ /* 0x000fe200078e00ff */
[----:B--2---:R-:W-:-:S04]  /*3830*/  ULEA UR4, UR5, UR4, 0x18 ;  /* 0x0000000405047291 */ /* 0x004fc8000f8ec0ff */
[----:B------:R-:W-:Y:S02]  /*3840*/  UIADD3 UR5, UPT, UPT, UR4, 0x98, URZ ;  /* 0x0000009804057890 */ /* 0x000fe4000fffe0ff */
[----:B------:R-:W-:Y:S02]  /*3850*/  UIADD3 UR8, UPT, UPT, UR4, 0x90, URZ ;  /* 0x0000009004087890 */ /* 0x000fe4000fffe0ff */
[----:B------:R-:W-:-:S12]  /*3860*/  UPRMT UR5, URZ, 0x654, UR5 ;  /* 0x00000654ff057896 */ /* 0x000fd80008000005 */
.L_x_47:
[----:B------:R-:W-:Y:S01]  /*3870*/  SHF.L.U32 R7, R2, 0x1f, RZ ;  /* 0x0000001f02077819 */ /* 0x000fe200000006ff */
[----:B------:R-:W-:Y:S02]  /*3880*/  IMAD.U32 R4, RZ, RZ, UR8 ;  /* 0x00000008ff047e24 */ /* 0x000fe4000f8e00ff */
[----:B------:R-:W-:Y:S01]  /*3890*/  @!P0 IMAD.MOV.U32 R5, RZ, RZ, 0x10 ;  /* 0x00000010ff058424 */ /* 0x000fe200078e00ff */
[----:B------:R-:W2:Y:S02]  /*38a0*/  SYNCS.PHASECHK.TRANS64.TRYWAIT P1, [UR4+0x98], R7 ;  /* 0x00009807ff0075a7 */ /* 0x000ea40008021104 */
[----:B------:R-:W-:-:S04]  /*38b0*/  PRMT R9, R3, 0x654, R4 ;  /* 0x0000065403097816 */ /* 0x000fc80000000004 */
[----:B------:R-:W-:Y:S01]  /*38c0*/  SEL R0, R9, R0, !P0 ;  /* 0x0000000009007207 */ /* 0x000fe20004000000 */
[----:B--2---:R-:W-:Y:S06]  /*38d0*/  @!P1 BRA `(.L_x_45) ;  /* 0x0000009800f09947 */ /* 0x004fec0003800000 */
.L_x_189:
[----:B------:R-:W-:Y:S01]  /*38e0*/  UIADD3 UR6, UPT, UPT, UR4, 0xd0, URZ ;  /* 0x000000d004067890 */ /* 0x000fe2000fffe0ff */
[----:B------:R3:W-:Y:S01]  /*38f0*/  @!P0 SYNCS.ARRIVE.TRANS64.RED RZ, [R0+URZ], R5 ;  /* 0x0000000500ff89a7 */ /* 0x0007e200080004ff */
[----:B------:R-:W-:Y:S01]  /*3900*/  UIADD3 UR7, UPT, UPT, UR4, 0x90, URZ ;  /* 0x0000009004077890 */ /* 0x000fe2000fffe0ff */
[----:B------:R-:W-:-:S08]  /*3910*/  LOP3.LUT R2, R2, 0x1, RZ, 0x3c, !PT ;  /* 0x0000000102027812 */ /* 0x000fd000078e3cff */
[----:B------:R-:W-:Y:S06]  /*3920*/  UGETNEXTWORKID.BROADCAST [UR6], [UR7] ;  /* 0x00000000060073ca */ /* 0x000fec0008000100 */
[----:B---3--:R-:W-:-:S04]  /*3930*/  SHF.L.U32 R5, R8, 0x1f, RZ ;  /* 0x0000001f08057819 */ /* 0x008fc800000006ff */
[----:B------:R-:W3:Y:S02]  /*3940*/  SYNCS.PHASECHK.TRANS64.TRYWAIT P1, [UR4+0x90], R5 ;  /* 0x00009005ff0075a7 */ /* 0x000ee40008021104 */
[----:B---3--:R-:W-:Y:S05]  /*3950*/  @!P1 BRA `(.L_x_46) ;  /* 0x0000009800e89947 */ /* 0x008fea0003800000 */
.L_x_191:
[----:B--2---:R-:W2:Y:S01]  /*3960*/  LDS.128 R4, [UR4+0xd0] ;  /* 0x0000d004ff047984 */ /* 0x004ea20008000c00 */
[----:B------:R-:W-:Y:S01]  /*3970*/  LOP3.LUT R8, R8, 0x1, RZ, 0x3c, !PT ;  /* 0x0000000108087812 */ /* 0x000fe200078e3cff */
[----:B------:R-:W-:Y:S01]  /*3980*/  @!PT LDS RZ, [RZ] ;  /* 0x00000000fffff984 */ /* 0x000fe20000000800 */
[----:B------:R-:W-:Y:S01]  /*3990*/  @!PT LDS RZ, [RZ] ;  /* 0x00000000fffff984 */ /* 0x000fe20000000800 */
[----:B------:R-:W-:Y:S01]  /*39a0*/  @!PT LDS RZ, [RZ] ;  /* 0x00000000fffff984 */ /* 0x000fe20000000800 */
[----:B------:R-:W-:Y:S01]  /*39b0*/  @!PT LDS RZ, [RZ] ;  /* 0x00000000fffff984 */ /* 0x000fe20000000800 */
[----:B------:R3:W-:Y:S06]  /*39c0*/  MEMBAR.ALL.CTA ;  /* 0x0000000000007992 */ /* 0x0007ec0000008000 */
[----:B---3--:R-:W3:Y:S02]  /*39d0*/  FENCE.VIEW.ASYNC.S ;  /* 0x00000000000073c6 */ /* 0x008ee40000000000 */
[----:B---3--:R-:W-:Y:S01]  /*39e0*/  SYNCS.ARRIVE.TRANS64.RED.A1T0 RZ, [UR5], RZ ;  /* 0x000000ffffff79a7 */ /* 0x008fe20008100405 */
[----:B--2---:R-:W-:-:S13]  /*39f0*/  LOP3.LUT P1, RZ, R6, 0x1, RZ, 0xc0, !PT ;  /* 0x0000000106ff7812 */ /* 0x004fda000782c0ff */
[----:B------:R-:W-:Y:S05]  /*3a00*/  @P1 BRA `(.L_x_47) ;  /* 0xfffffffc00981947 */ /* 0x000fea000383ffff */
[----:B------:R-:W-:-:S04]  /*3a10*/  SHF.L.U32 R0, R2, 0x1f, RZ ;  /* 0x0000001f02007819 */ /* 0x000fc800000006ff */
[----:B------:R-:W2:Y:S02]  /*3a20*/  SYNCS.PHASECHK.TRANS64 P0, [UR4+0x98], R0 ;  /* 0x00009800ff0075a7 */ /* 0x000ea40008001004 */
[----:B-12---:R-:W-:Y:S05]  /*3a30*/  @P0 EXIT ;  /* 0x000000000000094d */ /* 0x006fea0003800000 */
[----:B------:R-:W-:-:S07]  /*3a40*/  MOV R0, UR4 ;  /* 0x0000000400007c02 */ /* 0x000fce0008000f00 */
.L_x_48:
[----:B-1----:R-:W-:-:S04]  /*3a50*/  SHF.L.U32 R3, R2, 0x1f, RZ ;  /* 0x0000001f02037819 */ /* 0x002fc800000006ff */
[----:B------:R1:W2:Y:S03]  /*3a60*/  SYNCS.PHASECHK.TRANS64.TRYWAIT P0, [R0+URZ+0x98], R3 ;  /* 0x00009803000075a7 */ /* 0x0002a600080011ff */
[----:B--2---:R-:W-:Y:S05]  /*3a70*/  @!P0 NANOSLEEP.SYNCS 0x989680 ;  /* 0x009896800000895d */ /* 0x004fea0003900000 */
[----:B------:R-:W2:Y:S02]  /*3a80*/  @!P0 SYNCS.PHASECHK.TRANS64 P0, [R0+URZ+0x98], R3 ;  /* 0x00009803000085a7 */ /* 0x000ea400080010ff */
[----:B--2---:R-:W-:Y:S05]  /*3a90*/  @P0 EXIT ;  /* 0x000000000000094d */ /* 0x004fea0003800000 */
[----:B------:R-:W-:Y:S05]  /*3aa0*/  BRA `(.L_x_48) ;  /* 0xfffffffc00e87947 */ /* 0x000fea000383ffff */
.L_x_44:
[----:B------:R-:W-:Y:S05]  /*3ab0*/  BRA.U UP4, `(.L_x_49) ;  /* 0x0000001504247547 */ /* 0x000fea000b800000 */
[----:B------:R-:W2:Y:S01]  /*3ac0*/  S2UR UR4, SR_CgaCtaId ;  /* 0x00000000000479c3 */ /* 0x000ea20000008800 */
[----:B------:R-:W-:Y:S01]  /*3ad0*/  UMOV UR5, 0x40 ;  /* 0x0000004000057882 */ /* 0x000fe20000000000 */
[----:B------:R-:W-:Y:S01]  /*3ae0*/  NOP ;  /* 0x0000000000007918 */ /* 0x000fe20000000000 */
[----:B------:R-:W-:Y:S01]  /*3af0*/  UMOV UR6, 0x400 ;  /* 0x0000040000067882 */ /* 0x000fe20000000000 */
[----:B--2---:R-:W-:Y:S02]  /*3b00*/  ULEA UR5, UR4, UR5, 0x18 ;  /* 0x0000000504057291 */ /* 0x004fe4000f8ec0ff */
[----:B------:R-:W-:-:S07]  /*3b10*/  ULEA UR6, UR4, UR6, 0x18 ;  /* 0x0000000604067291 */ /* 0x000fce000f8ec0ff */
[----:B------:R-:W2:Y:S02]  /*3b20*/  LDS.U8 R3, [UR5+0x1c] ;  /* 0x00001c05ff037984 */ /* 0x000ea40008000000 */
[----:B--2---:R-:W-:-:S13]  /*3b30*/  ISETP.NE.AND P0, PT, R3, RZ, PT ;  /* 0x000000ff0300720c */ /* 0x004fda0003f05270 */
[----:B------:R-:W-:Y:S05]  /*3b40*/  @P0 BRA `(.L_x_50) ;  /* 0x0000000400080947 */ /* 0x000fea0003800000 */
[----:B------:R-:W-:Y:S02]  /*3b50*/  UISETP.NE.U32.AND UP1, UPT, UR52, 0x1, UPT ;  /* 0x000000013400788c */ /* 0x000fe4000bf25070 */
[----:B------:R-:W-:-:S07]  /*3b60*/  UIADD3 UR7, UPT, UPT, UR5, 0x8, URZ ;  /* 0x0000000805077890 */ /* 0x000fce000fffe0ff */
[----:B------:R-:W-:Y:S05]  /*3b70*/  BRA.U !UP1, `(.L_x_51) ;  /* 0x00000001099c7547 */ /* 0x000fea000b800000 */
[----:B------:R-:W-:Y:S01]  /*3b80*/  ELECT P0, URZ, PT ;  /* 0x0000000000ff782f */ /* 0x000fe20003800000 */
[----:B------:R-:W-:-:S12]  /*3b90*/  BSSY B0, `(.L_x_51) ;  /* 0x0000025000007945 */ /* 0x000fd80003800000 */
[----:B------:R-:W-:Y:S05]  /*3ba0*/  @!P0 BRA `(.L_x_52) ;  /* 0x00000000008c8947 */ /* 0x000fea0003800000 */
[----:B------:R-:W-:-:S05]  /*3bb0*/  UMOV UR4, 0x10 ;  /* 0x0000001000047882 */ /* 0x000fca0000000000 */
[----:B------:R-:W-:Y:S04]  /*3bc0*/  DEPBAR.LE SB2, 0x36 ;  /* 0x0000ad800000791a */ /* 0x000fe80000000000 */
[----:B------:R-:W2:Y:S02]  /*3bd0*/  UTCATOMSWS.2CTA.FIND_AND_SET.ALIGN UP0, UR4, UR4 ;  /* 0x00000004000475e3 */ /* 0x000ea40008200800 */
[----:B--2---:R-:W-:Y:S01]  /*3be0*/  MOV R10, UR4 ;  /* 0x00000004000a7c02 */ /* 0x004fe20008000f00 */
[----:B------:R-:W-:Y:S06]  /*3bf0*/  BRA.U UP0, `(.L_x_53) ;  /* 0x0000000100187547 */ /* 0x000fec000b800000 */
.L_x_54:
[----:B------:R-:W-:Y:S05]  /*3c00*/  NANOSLEEP 0x64 ;  /* 0x000000640000795d */ /* 0x000fea0003800000 */
[----:B------:R-:W-:-:S05]  /*3c10*/  UMOV UR4, 0x10 ;  /* 0x0000001000047882 */ /* 0x000fca0000000000 */
[----:B------:R-:W-:Y:S04]  /*3c20*/  DEPBAR.LE SB2, 0x36 ;  /* 0x0000ad800000791a */ /* 0x000fe80000000000 */
[----:B------:R-:W2:Y:S02]  /*3c30*/  UTCATOMSWS.2CTA.FIND_AND_SET.ALIGN UP0, UR4, UR4 ;  /* 0x00000004000475e3 */ /* 0x000ea40008200800 */
[----:B--2---:R-:W-:Y:S01]  /*3c40*/  MOV R10, UR4 ;  /* 0x00000004000a7c02 */ /* 0x004fe20008000f00 */
[----:B------:R-:W-:Y:S05]  /*3c50*/  BRA.U !UP0, `(.L_x_54) ;  /* 0xfffffffd08e87547 */ /* 0x000fea000b83ffff */
.L_x_53:
[----:B------:R-:W2:Y:S01]  /*3c60*/  LDS R6, [UR5+0x10] ;  /* 0x00001005ff067984 */ /* 0x000ea20008000800 */
[----:B------:R-:W-:Y:S01]  /*3c70*/  IMAD.U32 R3, RZ, RZ, UR6 ;  /* 0x00000006ff037e24 */ /* 0x000fe2000f8e00ff */
[----:B------:R-:W-:-:S03]  /*3c80*/  MOV R4, UR50 ;  /* 0x0000003200047c02 */ /* 0x000fc60008000f00 */
[----:B------:R-:W-:Y:S01]  /*3c90*/  VIADD R3, R3, 0xe0 ;  /* 0x000000e003037836 */ /* 0x000fe20000000000 */
[----:B--2---:R-:W-:-:S04]  /*3ca0*/  SHF.L.U32 R6, R6, 0x1f, RZ ;  /* 0x0000001f06067819 */ /* 0x004fc800000006ff */
[----:B------:R-:W2:Y:S02]  /*3cb0*/  SYNCS.PHASECHK.TRANS64.TRYWAIT P0, [UR5+0x8], R6 ;  /* 0x00000806ff0075a7 */ /* 0x000ea40008001105 */
[----:B--2---:R-:W-:Y:S05]  /*3cc0*/  @P0 BRA `(.L_x_55) ;  /* 0x0000000000080947 */ /* 0x004fea0003800000 */
[----:B------:R-:W2:Y:S02]  /*3cd0*/  SYNCS.PHASECHK.TRANS64.TRYWAIT P0, [UR5+0x8], R6 ;  /* 0x00000806ff0075a7 */ /* 0x000ea40008001105 */
[----:B--2---:R-:W-:Y:S05]  /*3ce0*/  @!P0 BRA `(.L_x_56) ;  /* 0x00000098001c8947 */ /* 0x004fea0003800000 */
.L_x_55:
[----:B------:R-:W-:Y:S01]  /*3cf0*/  PRMT R4, R4, 0x654, R3 ;  /* 0x0000065404047816 */ /* 0x000fe20000000003 */
[----:B------:R-:W-:Y:S01]  /*3d00*/  HFMA2 R3, -RZ, RZ, 0, 5.9604644775390625e-08 ;  /* 0x00000001ff037431 */ /* 0x000fe200000001ff */
[----:B------:R-:W-:Y:S01]  /*3d10*/  UPRMT UR4, UR50, 0x654, UR7 ;  /* 0x0000065432047896 */ /* 0x000fe20008000007 */
[----:B------:R-:W-:Y:S02]  /*3d20*/  IMAD.MOV.U32 R7, RZ, RZ, 0xffff ;  /* 0x0000ffffff077424 */ /* 0x000fe400078e00ff */
[----:B--2---:R-:W-:Y:S02]  /*3d30*/  IMAD.MOV.U32 R6, RZ, RZ, 0x4 ;  /* 0x00000004ff067424 */ /* 0x004fe400078e00ff */
[----:B------:R-:W-:Y:S01]  /*3d40*/  IMAD.SHL.U32 R9, R10, 0x20, RZ ;  /* 0x000000200a097824 */ /* 0x000fe200078e00ff */
[----:B------:R-:W-:Y:S02]  /*3d50*/  MOV R5, UR4 ;  /* 0x0000000400057c02 */ /* 0x000fe40008000f00 */
[-C--:B------:R-:W-:Y:S01]  /*3d60*/  SHF.L.U32 R8, R7, R10.reuse, RZ ;  /* 0x0000000a07087219 */ /* 0x080fe200000006ff */
[----:B------:R2:W-:Y:S01]  /*3d70*/  SYNCS.ARRIVE.TRANS64.RED RZ, [UR4], R6 ;  /* 0x00000006ffff79a7 */ /* 0x0005e20008000404 */
[----:B------:R-:W-:Y:S01]  /*3d80*/  SHF.L.U32 R7, R3, R10, RZ ;  /* 0x0000000a03077219 */ /* 0x000fe200000006ff */
[----:B------:R2:W-:Y:S04]  /*3d90*/  STS [UR6+0xe0], R9 ;  /* 0x0000e009ff007988 */ /* 0x0005e80008000806 */
[----:B------:R2:W-:Y:S04]  /*3da0*/  STAS [R4.64], R10 ;  /* 0x0000000a04007dbd */ /* 0x0005e8000c0008ff */
[----:B------:R2:W-:Y:S04]  /*3db0*/  ATOMS.OR RZ, [UR5+0x14], R8 ;  /* 0x00001408ffff798c */ /* 0x0005e8000b000005 */
[----:B------:R2:W-:Y:S04]  /*3dc0*/  ATOMS.OR RZ, [UR5+0x18], R7 ;  /* 0x00001807ffff798c */ /* 0x0005e8000b000005 */
[----:B------:R2:W-:Y:S02]  /*3dd0*/  ATOMS.XOR RZ, [UR5+0x10], R3 ;  /* 0x00001003ffff798c */ /* 0x0005e4000b800005 */
.L_x_52:
[----:B-1----:R-:W-:Y:S05]  /*3de0*/  BSYNC B0 ;  /* 0x0000000000007941 */ /* 0x002fea0003800000 */
.L_x_51:
[----:B------:R-:W-:Y:S05]  /*3df0*/  BRA.U UP1, `(.L_x_57) ;  /* 0x00000001016c7547 */ /* 0x000fea000b800000 */
[----:B------:R-:W-:-:S03]  /*3e00*/  UMOV UR4, 0xffffffff ;  /* 0xffffffff00047882 */ /* 0x000fc60000000000 */
[----:B------:R-:W-:Y:S05]  /*3e10*/  BRA.DIV UR4, `(.L_x_58) ;  /* 0x0000009604e87947 */ /* 0x000fea000b800000 */
[----:B------:R-:W-:-:S13]  /*3e20*/  ELECT P0, URZ, PT ;  /* 0x0000000000ff782f */ /* 0x000fda0003800000 */
.L_x_194:
[----:B------:R-:W-:Y:S05]  /*3e30*/  @!P0 BRA `(.L_x_57) ;  /* 0x00000000005c8947 */ /* 0x000fea0003800000 */
[----:B--2---:R-:W2:Y:S02]  /*3e40*/  LDS R4, [UR5+0x10] ;  /* 0x00001005ff047984 */ /* 0x004ea40008000800 */
[----:B--2---:R-:W-:-:S04]  /*3e50*/  SHF.L.U32 R4, R4, 0x1f, RZ ;  /* 0x0000001f04047819 */ /* 0x004fc800000006ff */
[----:B------:R-:W2:Y:S02]  /*3e60*/  SYNCS.PHASECHK.TRANS64.TRYWAIT P0, [UR5+0x8], R4 ;  /* 0x00000804ff0075a7 */ /* 0x000ea40008001105 */
[----:B--2---:R-:W-:Y:S05]  /*3e70*/  @P0 BRA `(.L_x_59) ;  /* 0x0000000000080947 */ /* 0x004fea0003800000 */
[----:B------:R-:W2:Y:S02]  /*3e80*/  SYNCS.PHASECHK.TRANS64.TRYWAIT P0, [UR5+0x8], R4 ;  /* 0x00000804ff0075a7 */ /* 0x000ea40008001105 */
[----:B--2---:R-:W-:Y:S05]  /*3e90*/  @!P0 BRA `(.L_x_60) ;  /* 0x0000009400ec8947 */ /* 0x004fea0003800000 */
.L_x_59:
[----:B------:R-:W3:Y:S01]  /*3ea0*/  LDS R6, [UR6+0xe0] ;  /* 0x0000e006ff067984 */ /* 0x000ee20008000800 */
[----:B--2---:R-:W-:Y:S02]  /*3eb0*/  HFMA2 R3, -RZ, RZ, 0, 5.9604644775390625e-08 ;  /* 0x00000001ff037431 */ /* 0x004fe400000001ff */
[----:B------:R-:W-:Y:S01]  /*3ec0*/  IMAD.MOV.U32 R4, RZ, RZ, 0xffff ;  /* 0x0000ffffff047424 */ /* 0x000fe200078e00ff */
[----:B------:R-:W-:Y:S01]  /*3ed0*/  UPRMT UR4, UR50, 0x654, UR7 ;  /* 0x0000065432047896 */ /* 0x000fe20008000007 */
[----:B---3--:R-:W-:-:S03]  /*3ee0*/  IMAD.SHL.U32 R5, R6, 0x20, RZ ;  /* 0x0000002006057824 */ /* 0x008fc600078e00ff */
[-C--:B------:R-:W-:Y:S02]  /*3ef0*/  SHF.L.U32 R4, R4, R6.reuse, RZ ;  /* 0x0000000604047219 */ /* 0x080fe400000006ff */
[----:B------:R-:W-:Y:S01]  /*3f00*/  SHF.L.U32 R6, R3, R6, RZ ;  /* 0x0000000603067219 */ /* 0x000fe200000006ff */
[----:B------:R3:W-:Y:S04]  /*3f10*/  STS [UR6+0xe0], R5 ;  /* 0x0000e005ff007988 */ /* 0x0007e80008000806 */
[----:B------:R3:W-:Y:S04]  /*3f20*/  ATOMS.OR RZ, [UR5+0x14], R4 ;  /* 0x00001404ffff798c */ /* 0x0007e8000b000005 */
[----:B------:R3:W-:Y:S01]  /*3f30*/  ATOMS.OR RZ, [UR5+0x18], R6 ;  /* 0x00001806ffff798c */ /* 0x0007e2000b000005 */
[----:B------:R-:W-:Y:S03]  /*3f40*/  SYNCS.ARRIVE.TRANS64.RED.A1T0 RZ, [UR4], RZ ;  /* 0x000000ffffff79a7 */ /* 0x000fe60008100404 */
[----:B------:R3:W-:Y:S01]  /*3f50*/  ATOMS.XOR RZ, [UR5+0x10], R3 ;  /* 0x00001003ffff798c */ /* 0x0007e2000b800005 */
[----:B------:R-:W-:Y:S05]  /*3f60*/  BRA `(.L_x_57) ;  /* 0x0000000000107947 */ /* 0x000fea0003800000 */
.L_x_50:
[----:B------:R-:W-:Y:S02]  /*3f70*/  MOV R3, 0xffffffff ;  /* 0xffffffff00037802 */ /* 0x000fe40000000f00 */
[----:B------:R-:W-:-:S03]  /*3f80*/  MOV R4, 0x3fb0 ;  /* 0x00003fb000047802 */ /* 0x000fc60000000f00 */
[----:B------:R2:W-:Y:S04]  /*3f90*/  STS [UR6+0xe0], R3 ;  /* 0x0000e003ff007988 */ /* 0x0005e80008000806 */
[----:B-12--5:R-:W-:Y:S05]  /*3fa0*/  CALL.REL.NOINC `($__internal_1_$__cuda_sm10x_tcgen05_guardrail_trap_phase_invalid_during_alloc) ;  /* 0x000000a0004c7944 */ /* 0x026fea0003c00000 */
.L_x_57:
[----:B------:R-:W-:Y:S05]  /*3fb0*/  WARPSYNC.ALL ;  /* 0x0000000000007948 */ /* 0x000fea0003800000 */
[----:B------:R-:W4:Y:S01]  /*3fc0*/  S2UR UR23, SR_CgaCtaId ;  /* 0x00000000001779c3 */ /* 0x000f220000008800 */
[----:B------:R-:W-:Y:S01]  /*3fd0*/  UMOV UR4, 0x400 ;  /* 0x0000040000047882 */ /* 0x000fe20000000000 */
[----:B------:R-:W-:-:S06]  /*3fe0*/  NOP ;  /* 0x0000000000007918 */ /* 0x000fcc0000000000 */
[----:B------:R-:W-:Y:S06]  /*3ff0*/  BAR.ARV 0x6, 0xa0 ;  /* 0x0182800000007b1d */ /* 0x000fec0000002000 */
[----:B------:R-:W1:Y:S01]  /*4000*/  LDCU UR7, c[0x0][0x394] ;  /* 0x00007280ff0777ac */ /* 0x000e620008000800 */
[----:B------:R-:W-:Y:S01]  /*4010*/  LOP3.LUT R2, R2, 0xffff, RZ, 0xc0, !PT ;  /* 0x0000ffff02027812 */ /* 0x000fe200078ec0ff */
[----:B--2---:R-:W-:Y:S01]  /*4020*/  IMAD.MOV.U32 R8, RZ, RZ, 0x1 ;  /* 0x00000001ff087424 */ /* 0x004fe200078e00ff */
[----:B------:R-:W-:Y:S01]  /*4030*/  LOP3.LUT R0, R0, 0xffff, RZ, 0xc0, !PT ;  /* 0x0000ffff00007812 */ /* 0x000fe200078ec0ff */
[----:B------:R-:W-:Y:S01]  /*4040*/  UMOV UR27, URZ ;  /* 0x000000ff001b7c82 */ /* 0x000fe20008000000 */
[----:B------:R-:W-:Y:S01]  /*4050*/  R2UR UR24, R2 ;  /* 0x00000000021872ca */ /* 0x000fe200000e0000 */
[----:B------:R-:W-:Y:S01]  /*4060*/  IMAD.MOV.U32 R2, RZ, RZ, RZ ;  /* 0x000000ffff027224 */ /* 0x000fe200078e00ff */
[----:B------:R-:W-:Y:S01]  /*4070*/  R2UR UR47, R0 ;  /* 0x00000000002f72ca */ /* 0x000fe200000e0000 */
[----:B------:R-:W-:Y:S01]  /*4080*/  IMAD.MOV.U32 R0, RZ, RZ, RZ ;  /* 0x000000ffff007224 */ /* 0x000fe200078e00ff */
[----:B------:R-:W-:Y:S01]  /*4090*/  UMOV UR20, URZ ;  /* 0x000000ff00147c82 */ /* 0x000fe20008000000 */
[----:B----4-:R-:W-:-:S02]  /*40a0*/  ULEA UR23, UR23, UR4, 0x18 ;  /* 0x0000000417177291 */ /* 0x010fc4000f8ec0ff */
[----:B------:R-:W-:Y:S02]  /*40b0*/  UISETP.NE.AND UP4, UPT, UR52, URZ, UPT ;  /* 0x000000ff3400728c */ /* 0x000fe4000bf85270 */
[----:B------:R-:W-:Y:S02]  /*40c0*/  UIADD3 UR6, UPT, UPT, UR23, 0x8400, URZ ;  /* 0x0000840017067890 */ /* 0x000fe4000fffe0ff */
[----:B------:R-:W-:Y:S02]  /*40d0*/  UIADD3 UR5, UPT, UPT, UR23, 0x28400, URZ ;  /* 0x0002840017057890 */ /* 0x000fe4000fffe0ff */
[----:B-1----:R-:W-:Y:S01]  /*40e0*/  UIADD3 UR7, UPT, UPT, UR7, 0x3f, URZ ;  /* 0x0000003f07077890 */ /* 0x002fe2000fffe0ff */
[----:B---3--:R-:W1:Y:S01]  /*40f0*/  LDS R3, [UR23+0xe0] ;  /* 0x0000e017ff037984 */ /* 0x008e620008000800 */
[----:B------:R-:W-:Y:S02]  /*4100*/  USHF.R.U32.HI UR6, URZ, 0x4, UR6 ;  /* 0x00000004ff067899 */ /* 0x000fe40008011606 */
[----:B------:R-:W-:-:S02]  /*4110*/  USHF.R.S32.HI UR4, URZ, 0x1f, UR7 ;  /* 0x0000001fff047899 */ /* 0x000fc40008011407 */
[----:B------:R-:W-:Y:S02]  /*4120*/  USHF.R.U32.HI UR5, URZ, 0x4, UR5 ;  /* 0x00000004ff057899 */ /* 0x000fe40008011605 */
[----:B------:R-:W-:Y:S02]  /*4130*/  ULEA.HI UR4, UR4, UR7, URZ, 0x6 ;  /* 0x0000000704047291 */ /* 0x000fe4000f8f30ff */
[----:B------:R-:W-:Y:S02]  /*4140*/  UIADD3 UR46, UPT, UPT, UR23, 0x98, URZ ;  /* 0x00000098172e7890 */ /* 0x000fe4000fffe0ff */
[----:B------:R-:W-:Y:S02]  /*4150*/  USHF.R.S32.HI UR29, URZ, 0x6, UR4 ;  /* 0x00000006ff1d7899 */ /* 0x000fe40008011404 */
[----:B------:R-:W-:Y:S02]  /*4160*/  ULOP3.LUT UR25, UR6, 0x3fff, URZ, 0xc0, !UPT ;  /* 0x00003fff06197892 */ /* 0x000fe4000f8ec0ff */
[----:B------:R-:W-:-:S02]  /*4170*/  UISETP.LT.AND UP0, UPT, UR29, 0x1, UPT ;  /* 0x000000011d00788c */ /* 0x000fc4000bf01270 */
[----:B------:R-:W-:Y:S02]  /*4180*/  ULOP3.LUT UR26, UR5, 0x3fff, URZ, 0xc0, !UPT ;  /* 0x00003fff051a7892 */ /* 0x000fe4000f8ec0ff */
[----:B------:R-:W-:Y:S01]  /*4190*/  USEL UR48, UR29, 0x1, !UP0 ;  /* 0x000000011d307887 */ /* 0x000fe2000c000000 */
[----:B------:R-:W-:Y:S01]  /*41a0*/  UMOV UR44, 0x0 ;  /* 0x00000000002c7882 */ /* 0x000fe20000000000 */
[----:B------:R-:W-:Y:S01]  /*41b0*/  UMOV UR45, 0x10218910 ;  /* 0x10218910002d7882 */ /* 0x000fe20000000000 */
[----:B------:R-:W-:Y:S01]  /*41c0*/  UMOV UR42, 0x0 ;  /* 0x00000000002a7882 */ /* 0x000fe20000000000 */
[----:B------:R-:W-:Y:S01]  /*41d0*/  UMOV UR43, 0x10218910 ;  /* 0x10218910002b7882 */ /* 0x000fe20000000000 */
[----:B------:R-:W-:Y:S01]  /*41e0*/  UMOV UR40, 0x0 ;  /* 0x0000000000287882 */ /* 0x000fe20000000000 */
[----:B------:R-:W-:Y:S01]  /*41f0*/  UMOV UR41, 0x10218910 ;  /* 0x1021891000297882 */ /* 0x000fe20000000000 */
[----:B------:R-:W-:Y:S01]  /*4200*/  UMOV UR38, 0x0 ;  /* 0x0000000000267882 */ /* 0x000fe20000000000 */
[----:B------:R-:W-:Y:S01]  /*4210*/  UMOV UR39, 0x10218910 ;  /* 0x1021891000277882 */ /* 0x000fe20000000000 */
[----:B------:R-:W-:-:S02]  /*4220*/  UPRMT UR46, URZ, 0x654, UR46 ;  /* 0x00000654ff2e7896 */ /* 0x000fc4000800002e */
[----:B------:R-:W-:Y:S02]  /*4230*/  ULOP3.LUT UR25, UR25, 0x2000000, URZ, 0xfc, !UPT ;  /* 0x0200000019197892 */ /* 0x000fe4000f8efcff */
[----:B------:R-:W-:Y:S02]  /*4240*/  ULOP3.LUT UR26, UR26, 0x2000000, URZ, 0xfc, !UPT ;  /* 0x020000001a1a7892 */ /* 0x000fe4000f8efcff */
[----:B------:R-:W-:Y:S01]  /*4250*/  UIADD3 UR48, UPT, UPT, -UR48, URZ, URZ ;  /* 0x000000ff30307290 */ /* 0x000fe2000fffe1ff */
[----:B------:R-:W-:Y:S01]  /*4260*/  UMOV UR36, 0x0 ;  /* 0x0000000000247882 */ /* 0x000fe20000000000 */
[----:B------:R-:W-:Y:S01]  /*4270*/  UMOV UR37, 0x10218910 ;  /* 0x1021891000257882 */ /* 0x000fe20000000000 */
[----:B------:R-:W-:Y:S01]  /*4280*/  UMOV UR34, 0x0 ;  /* 0x0000000000227882 */ /* 0x000fe20000000000 */
[C---:B-1----:R-:W-:Y:S01]  /*4290*/  VIADD R5, R3.reuse, 0x80 ;  /* 0x0000008003057836 */ /* 0x042fe20000000000 */
[----:B------:R-:W-:Y:S01]  /*42a0*/  LOP3.LUT R4, R3, 0xffff, RZ, 0xc0, !PT ;  /* 0x0000ffff03047812 */ /* 0x000fe200078ec0ff */
[----:B------:R-:W-:Y:S01]  /*42b0*/  UMOV UR35, 0x10218910 ;  /* 0x1021891000237882 */ /* 0x000fe20000000000 */
[----:B------:R-:W-:Y:S01]  /*42c0*/  UMOV UR32, 0x0 ;  /* 0x0000000000207882 */ /* 0x000fe20000000000 */
[----:B------:R-:W-:Y:S01]  /*42d0*/  UMOV UR33, 0x10218910 ;  /* 0x1021891000217882 */ /* 0x000fe20000000000 */
[----:B------:R-:W-:Y:S01]  /*42e0*/  LOP3.LUT R5, R5, 0xffff, RZ, 0xc0, !PT ;  /* 0x0000ffff05057812 */ /* 0x000fe200078ec0ff */
[----:B------:R-:W-:Y:S01]  /*42f0*/  UMOV UR30, 0x0 ;  /* 0x00000000001e7882 */ /* 0x000fe20000000000 */
[----:B------:R-:W-:-:S03]  /*4300*/  UMOV UR31, 0x10218910 ;  /* 0x10218910001f7882 */ /* 0x000fc60000000000 */
[----:B------:R1:W-:Y:S02]  /*4310*/  STL.64 [R1], R4 ;  /* 0x0000000401007387 */ /* 0x0003e40000100a00 */
.L_x_69:
[----:B-1----:R-:W-:-:S04]  /*4320*/  SHF.L.U32 R5, R2, 0x1f, RZ ;  /* 0x0000001f02057819 */ /* 0x002fc800000006ff */
[----:B------:R-:W1:Y:S02]  /*4330*/  SYNCS.PHASECHK.TRANS64.TRYWAIT P0, [UR23+0x90], R5 ;  /* 0x00009005ff0075a7 */ /* 0x000e640008001117 */
[----:B-1-3--:R-:W-:Y:S05]  /*4340*/  @!P0 BRA `(.L_x_61) ;  /* 0x0000009000d88947 */ /* 0x00afea0003800000 */
.L_x_196:
[----:B-1----:R-:W1:Y:S01]  /*4350*/  LDS.128 R4, [UR23+0xd0] ;  /* 0x0000d017ff047984 */ /* 0x002e620008000c00 */
[----:B------:R-:W-:Y:S01]  /*4360*/  ULEA UR28, UR27, UR23, 0x3 ;  /* 0x000000171b1c7291 */ /* 0x000fe2000f8e18ff */
[----:B------:R-:W-:Y:S01]  /*4370*/  @!PT LDS RZ, [RZ] ;  /* 0x00000000fffff984 */ /* 0x000fe20000000800 */
[----:B------:R-:W-:Y:S01]  /*4380*/  @!PT LDS RZ, [RZ] ;  /* 0x00000000fffff984 */ /* 0x000fe20000000800 */
[----:B------:R-:W-:Y:S01]  /*4390*/  @!PT LDS RZ, [RZ] ;  /* 0x00000000fffff984 */ /* 0x000fe20000000800 */
[----:B------:R-:W-:Y:S01]  /*43a0*/  @!PT LDS RZ, [RZ] ;  /* 0x00000000fffff984 */ /* 0x000fe20000000800 */
[----:B------:R2:W-:Y:S06]  /*43b0*/  MEMBAR.ALL.CTA ;  /* 0x0000000000007992 */ /* 0x0005ec0000008000 */
[----:B--2---:R-:W2:Y:S02]  /*43c0*/  FENCE.VIEW.ASYNC.S ;  /* 0x00000000000073c6 */ /* 0x004ea40000000000 */
[----:B--2---:R-:W-:Y:S01]  /*43d0*/  SYNCS.ARRIVE.TRANS64.RED.A1T0 RZ, [UR46], RZ ;  /* 0x000000ffffff79a7 */ /* 0x004fe2000810042e */
[----:B-1----:R-:W-:Y:S01]  /*43e0*/  LOP3.LUT P3, RZ, R6, 0x1, RZ, 0xc0, !PT ;  /* 0x0000000106ff7812 */ /* 0x002fe2000786c0ff */
[----:B------:R-:W-:-:S12]  /*43f0*/  BRA.U UP4, `(.L_x_62) ;  /* 0x00000001040c7547 */ /* 0x000fd8000b800000 */
[----:B------:R-:W-:-:S04]  /*4400*/  SHF.L.U32 R5, R8, 0x1f, RZ ;  /* 0x0000001f08057819 */ /* 0x000fc800000006ff */
[----:B------:R-:W1:Y:S02]  /*4410*/  SYNCS.PHASECHK.TRANS64.TRYWAIT P0, [UR28+0xb0], R5 ;  /* 0x0000b005ff0075a7 */ /* 0x000e64000800111c */
[----:B-1----:R-:W-:Y:S05]  /*4420*/  @!P0 BRA `(.L_x_63) ;  /* 0x0000009000b88947 */ /* 0x002fea0003800000 */
.L_x_62:
[----:B------:R-:W-:Y:S05]  /*4430*/  BRA.U UP4, `(.L_x_64) ;  /* 0x00000005046c7547 */ /* 0x000fea000b800000 */
[----:B------:R-:W2:Y:S02]  /*4440*/  LDCU UR4, c[0x0][0x394] ;  /* 0x00007280ff0477ac */ /* 0x000ea40008000800 */
[----:B--2---:R-:W-:-:S09]  /*4450*/  UISETP.GE.AND UP0, UPT, UR4, 0x1, UPT ;  /* 0x000000010400788c */ /* 0x004fd2000bf06270 */
[----:B------:R-:W-:Y:S05]  /*4460*/  BRA.U !UP0, `(.L_x_65) ;  /* 0x0000000508547547 */ /* 0x000fea000b800000 */
[----:B------:R-:W-:Y:S01]  /*4470*/  ULEA UR4, UR27, UR49, 0x2 ;  /* 0x000000311b047291 */ /* 0x000fe2000f8e10ff */
[----:B-1----:R-:W-:-:S08]  /*4480*/  SHF.L.U32 R4, R0, 0x1f, RZ ;  /* 0x0000001f00047819 */ /* 0x002fd000000006ff */
[----:B------:R-:W5:Y:S01]  /*4490*/  LDL R5, [UR4] ;  /* 0x00000004ff057983 */ /* 0x000f620008100800 */
[----:B------:R-:W-:Y:S02]  /*44a0*/  ULEA UR4, UR20, UR23, 0x3 ;  /* 0x0000001714047291 */ /* 0x000fe4000f8e18ff */
[----:B------:R-:W-:Y:S01]  /*44b0*/  UPLOP3.LUT UP2, UPT, UPT, UPT, UPT, 0x40, 0x4 ;  /* 0x000000000004789c */ /* 0x000fe20003f4e870 */
[----:B------:R-:W-:Y:S01]  /*44c0*/  UMOV UR22, UR48 ;  /* 0x0000003000167c82 */ /* 0x000fe20008000000 */
[----:B------:R-:W-:-:S05]  /*44d0*/  UMOV UR21, UR29 ;  /* 0x0000001d00157c82 */ /* 0x000fca0008000000 */
[----:B------:R1:W2:Y:S01]  /*44e0*/  SYNCS.PHASECHK.TRANS64.TRYWAIT P2, [UR4], R4 ;  /* 0x00000004ff0075a7 */ /* 0x0002a20008041104 */
[----:B------:R-:W-:-:S05]  /*44f0*/  UMOV UR4, UR20 ;  /* 0x0000001400047c82 */ /* 0x000fca0008000000 */
.L_x_68:
[----:B------:R-:W-:Y:S02]  /*4500*/  UIADD3 UR22, UPT, UPT, UR22, 0x1, URZ ;  /* 0x0000000116167890 */ /* 0x000fe4000fffe0ff */
[----:B------:R-:W-:Y:S02]  /*4510*/  ULEA UR19, UR4, UR23, 0x3 ;  /* 0x0000001704137291 */ /* 0x000fe4000f8e18ff */
[----:B------:R-:W-:Y:S01]  /*4520*/  UISETP.NE.AND UP3, UPT, UR22, URZ, UPT ;  /* 0x000000ff1600728c */ /* 0x000fe2000bf65270 */
[----:B--23--:R-:W-:Y:S10]  /*4530*/  @P2 BRA `(.L_x_66) ;  /* 0x00000000000c2947 */ /* 0x00cff40003800000 */
[----:B------:R-:W-:Y:S04]  /*4540*/  SHF.L.U32 R7, R0, 0x1f, RZ ;  /* 0x0000001f00077819 */ /* 0x000fe800000006ff */
[----:B------:R-:W2:Y:S02]  /*4550*/  SYNCS.PHASECHK.TRANS64.TRYWAIT P0, [UR19], R7 ;  /* 0x00000007ff0075a7 */ /* 0x000ea40008001113 */
[----:B--2---:R-:W-:Y:S05]  /*4560*/  @!P0 BRA `(.L_x_67) ;  /* 0x0000009000808947 */ /* 0x004fea0003800000 */
.L_x_66:
[----:B------:R-:W-:Y:S01]  /*4570*/  UISETP.NE.AND UP0, UPT, UR21, 0x1, UPT ;  /* 0x000000011500788c */ /* 0x000fe2000bf05270 */
[----:B------:R-:W-:Y:S01]  /*4580*/  PLOP3.LUT P2, PT, PT, PT, PT, 0x80, 0x8 ;  /* 0x000000000008781c */ /* 0x000fe20003f4f070 */
[----:B------:R-:W-:Y:S02]  /*4590*/  UIADD3 UR5, UPT, UPT, UR4, 0x1, URZ ;  /* 0x0000000104057890 */ /* 0x000fe4000fffe0ff */
[----:B------:R-:W-:Y:S02]  /*45a0*/  ULEA UR16, UR4, UR26, 0xa ;  /* 0x0000001a04107291 */ /* 0x000fe4000f8e50ff */
[----:B------:R-:W-:Y:S01]  /*45b0*/  UISETP.NE.AND UP1, UPT, UR5, 0x4, UPT ;  /* 0x000000040500788c */ /* 0x000fe2000bf25270 */
[----:B------:R-:W-:Y:S01]  /*45c0*/  PLOP3.LUT P0, PT, PT, PT, UP0, 0x80, 0x8 ;  /* 0x000000000008781c */ /* 0x000fe20003f0f008 */
[----:B------:R-:W-:Y:S02]  /*45d0*/  ULEA UR14, UR4, UR25, 0xb ;  /* 0x00000019040e7291 */ /* 0x000fe4000f8e58ff */
[----:B------:R-:W-:Y:S02]  /*45e0*/  USEL UR6, URZ, 0x1, UP1 ;  /* 0x00000001ff067887 */ /* 0x000fe40008800000 */
[----:B------:R-:W-:Y:S01]  /*45f0*/  USEL UR20, UR5, URZ, UP1 ;  /* 0x000000ff05147287 */ /* 0x000fe20008800000 */
[----:B------:R-:W-:Y:S11]  /*4600*/  ELECT P1, URZ, PT ;  /* 0x0000000000ff782f */ /* 0x000ff60003820000 */
[----:B------:R-:W-:Y:S02]  /*4610*/  @!UPT UIADD3 URZ, UPT, UPT, URZ, URZ, URZ ;  /* 0x000000fffffff290 */ /* 0x000fe4000fffe0ff */
[C---:B-----5:R-:W-:Y:S01]  /*4620*/  @P1 R2UR.BROADCAST UR4, R5.reuse ;  /* 0x00000000050412ca */ /* 0x060fe200008e0000 */
[----:B------:R-:W-:Y:S01]  /*4630*/  @UP0 ULEA UR5, UR20, UR23, 0x3 ;  /* 0x0000001714050291 */ /* 0x000fe2000f8e18ff */
[----:B------:R-:W-:Y:S01]  /*4640*/  LOP3.LUT R0, R0, UR6, RZ, 0x3c, !PT ;  /* 0x0000000600007c12 */ /* 0x000fe2000f8e3cff */
[----:B------:R-:W-:Y:S02]  /*4650*/  UIADD3 UR10, UPT, UPT, UR16, 0x40, URZ ;  /* 0x00000040100a7890 */ /* 0x000fe4000fffe0ff */
[----:B------:R-:W-:Y:S01]  /*4660*/  UIADD3 UR6, UPT, UPT, UR14, 0x40, URZ ;  /* 0x000000400e067890 */ /* 0x000fe2000fffe0ff */
[----:B-1----:R-:W-:Y:S01]  /*4670*/  @P0 SHF.L.U32 R4, R0, 0x1f, RZ ;  /* 0x0000001f00040819 */ /* 0x002fe200000006ff */
[----:B------:R-:W-:Y:S02]  /*4680*/  UIADD3 UR8, UPT, UPT, UR16, 0x80, URZ ;  /* 0x0000008010087890 */ /* 0x000fe4000fffe0ff */
[----:B------:R-:W-:Y:S01]  /*4690*/  UIADD3 UR12, UPT, UPT, UR16, 0xc0, URZ ;  /* 0x000000c0100c7890 */ /* 0x000fe2000fffe0ff */
[----:B------:R3:W4:Y:S01]  /*46a0*/  @P0 SYNCS.PHASECHK.TRANS64.TRYWAIT P2, [UR5], R4 ;  /* 0x00000004ff0005a7 */ /* 0x0007220008041105 */
[----:B------:R-:W-:Y:S11]  /*46b0*/  ELECT P0, URZ, PT ;  /* 0x0000000000ff782f */ /* 0x000ff60003800000 */
[----:B------:R-:W-:Y:S02]  /*46c0*/  @!UPT UIADD3 URZ, UPT, UPT, URZ, URZ, URZ ;  /* 0x000000fffffff290 */ /* 0x000fe4000fffe0ff */
[C---:B------:R-:W-:Y:S02]  /*46d0*/  @P0 R2UR.BROADCAST UR18, R5.reuse ;  /* 0x00000000051202ca */ /* 0x040fe400008e0000 */
[----:B------:R-:W-:Y:S01]  /*46e0*/  ELECT P0, URZ, PT ;  /* 0x0000000000ff782f */ /* 0x000fe20003800000 */
[----:B------:R-:W-:Y:S01]  /*46f0*/  UIADD3 UR21, UPT, UPT, UR21, -0x1, URZ ;  /* 0xffffffff15157890 */ /* 0x000fe2000fffe0ff */
[----:B------:R-:W-:Y:S01]  /*4700*/  UMOV UR17, 0x20004020 ;  /* 0x2000402000117882 */ /* 0x000fe20000000000 */
[----:B------:R-:W-:Y:S01]  /*4710*/  UMOV UR15, 0x20004020 ;  /* 0x20004020000f7882 */ /* 0x000fe20000000000 */
[----:B------:R-:W-:Y:S01]  /*4720*/  UMOV UR11, 0x20004020 ;  /* 0x20004020000b7882 */ /* 0x000fe20000000000 */
[----:B------:R1:W-:Y:S01]  /*4730*/  UTCHMMA.2CTA gdesc[UR14], gdesc[UR16], tmem[UR4], tmem[UR44], idesc[UR45], UP2 ;  /* 0x00ff2c100e0075ea */ /* 0x0003e20009200004 */
[----:B------:R-:W-:Y:S01]  /*4740*/  UPLOP3.LUT UP2, UPT, UPT, UPT, UPT, 0x80, 0x8 ;  /* 0x000000000008789c */ /* 0x000fe20003f4f070 */
[----:B------:R-:W-:Y:S01]  /*4750*/  UMOV UR7, 0x20004020 ;  /* 0x2000402000077882 */ /* 0x000fe20000000000 */
[----:B------:R-:W-:Y:S03]  /*4760*/  UMOV UR9, 0x20004020 ;  /* 0x2000402000097882 */ /* 0x000fe60000000000 */
[----:B------:R2:W-:Y:S01]  /*4770*/  UTCHMMA.2CTA gdesc[UR6], gdesc[UR10], tmem[UR18], tmem[UR42], idesc[UR43], UPT ;  /* 0x00ff2a0a060075ea */ /* 0x0005e2000ba00012 */
[----:B------:R-:W-:Y:S01]  /*4780*/  UMOV UR5, 0x20004020 ;  /* 0x2000402000057882 */ /* 0x000fe20000000000 */
[----:B------:R-:W-:Y:S01]  /*4790*/  UMOV UR13, 0x20004020 ;  /* 0x20004020000d7882 */ /* 0x000fe20000000000 */
[----:B-1----:R-:W-:Y:S01]  /*47a0*/  UIADD3 UR4, UPT, UPT, UR14, 0x80, URZ ;  /* 0x000000800e047890 */ /* 0x002fe2000fffe0ff */
[C---:B------:R-:W-:Y:S02]  /*47b0*/  @P0 R2UR.BROADCAST UR15, R5.reuse ;  /* 0x00000000050f02ca */ /* 0x040fe400008e0000 */
[----:B------:R-:W-:Y:S11]  /*47c0*/  ELECT P0, URZ, PT ;  /* 0x0000000000ff782f */ /* 0x000ff60003800000 */
[----:B------:R-:W-:Y:S02]  /*47d0*/  @!UPT UIADD3 URZ, UPT, UPT, URZ, URZ, URZ ;  /* 0x000000fffffff290 */ /* 0x000fe4000fffe0ff */
[C---:B------:R-:W-:Y:S02]  /*47e0*/  @P0 R2UR.BROADCAST UR17, R5.reuse ;  /* 0x00000000051102ca */ /* 0x040fe400008e0000 */
[----:B------:R-:W-:Y:S01]  /*47f0*/  ELECT P0, URZ, PT ;  /* 0x0000000000ff782f */ /* 0x000fe20003800000 */
[----:B--2---:R-:W-:Y:S02]  /*4800*/  UIADD3 UR6, UPT, UPT, UR14, 0xc0, URZ ;  /* 0x000000c00e067890 */ /* 0x004fe4000fffe0ff */
[----:B------:R-:W-:Y:S01]  /*4810*/  UIADD3 UR10, UPT, UPT, UR16, 0x100, URZ ;  /* 0x00000100100a7890 */ /* 0x000fe2000fffe0ff */
[----:B------:R1:W-:Y:S07]  /*4820*/  UTCHMMA.2CTA gdesc[UR4], gdesc[UR8], tmem[UR15], tmem[UR40], idesc[UR41], UPT ;  /* 0x00ff2808040075ea */ /* 0x0003ee000ba0000f */
[----:B------:R2:W-:Y:S01]  /*4830*/  UTCHMMA.2CTA gdesc[UR6], gdesc[UR12], tmem[UR17], tmem[UR38], idesc[UR39], UPT ;  /* 0x00ff260c060075ea */ /* 0x0005e2000ba00011 */
[----:B-1----:R-:W-:Y:S01]  /*4840*/  UIADD3 UR4, UPT, UPT, UR14, 0x100, URZ ;  /* 0x000001000e047890 */ /* 0x002fe2000fffe0ff */
[C---:B------:R-:W-:Y:S02]  /*4850*/  @P0 R2UR.BROADCAST UR15, R5.reuse ;  /* 0x00000000050f02ca */ /* 0x040fe400008e0000 */
[----:B------:R-:W-:Y:S11]  /*4860*/  ELECT P0, URZ, PT ;  /* 0x0000000000ff782f */ /* 0x000ff60003800000 */
[----:B------:R-:W-:Y:S02]  /*4870*/  @!UPT UIADD3 URZ, UPT, UPT, URZ, URZ, URZ ;  /* 0x000000fffffff290 */ /* 0x000fe4000fffe0ff */
[C---:B--2---:R-:W-:Y:S01]  /*4880*/  @P0 R2UR.BROADCAST UR17, R5.reuse ;  /* 0x00000000051102ca */ /* 0x044fe200008e0000 */
[----:B------:R-:W-:Y:S02]  /*4890*/  UIADD3 UR8, UPT, UPT, UR16, 0x140, URZ ;  /* 0x0000014010087890 */ /* 0x000fe4000fffe0ff */
[----:B------:R-:W-:Y:S01]  /*48a0*/  UIADD3 UR6, UPT, UPT, UR14, 0x140, URZ ;  /* 0x000001400e067890 */ /* 0x000fe2000fffe0ff */
[----:B------:R-:W-:Y:S01]  /*48b0*/  ELECT P0, URZ, PT ;  /* 0x0000000000ff782f */ /* 0x000fe20003800000 */
[----:B------:R-:W-:Y:S01]  /*48c0*/  UIADD3 UR12, UPT, UPT, UR16, 0x180, URZ ;  /* 0x00000180100c7890 */ /* 0x000fe2000fffe0ff */
[----:B------:R1:W-:Y:S07]  /*48d0*/  UTCHMMA.2CTA gdesc[UR4], gdesc[UR10], tmem[UR15], tmem[UR36], idesc[UR37], UPT ;  /* 0x00ff240a040075ea */ /* 0x0003ee000ba0000f */
[----:B------:R2:W-:Y:S01]  /*48e0*/  UTCHMMA.2CTA gdesc[UR6], gdesc[UR8], tmem[UR17], tmem[UR34], idesc[UR35], UPT ;  /* 0x00ff2208060075ea */ /* 0x0005e2000ba00011 */
[----:B-1----:R-:W-:Y:S03]  /*48f0*/  UIADD3 UR4, UPT, UPT, UR14, 0x180, URZ ;  /* 0x000001800e047890 */ /* 0x002fe6000fffe0ff */
[C---:B------:R-:W-:Y:S02]  /*4900*/  @P0 R2UR.BROADCAST UR15, R5.reuse ;  /* 0x00000000050f02ca */ /* 0x040fe400008e0000 */
[----:B------:R-:W-:Y:S11]  /*4910*/  ELECT P0, URZ, PT ;  /* 0x0000000000ff782f */ /* 0x000ff60003800000 */
[----:B------:R-:W-:Y:S02]  /*4920*/  @!UPT UIADD3 URZ, UPT, UPT, URZ, URZ, URZ ;  /* 0x000000fffffff290 */ /* 0x000fe4000fffe0ff */
[----:B--2---:R-:W-:Y:S01]  /*4930*/  @P0 R2UR.BROADCAST UR9, R5 ;  /* 0x00000000050902ca */ /* 0x004fe200008e0000 */
[----:B------:R-:W-:Y:S02]  /*4940*/  UIADD3 UR10, UPT, UPT, UR16, 0x1c0, URZ ;  /* 0x000001c0100a7890 */ /* 0x000fe4000fffe0ff */
[----:B------:R-:W-:Y:S02]  /*4950*/  UIADD3 UR6, UPT, UPT, UR14, 0x1c0, URZ ;  /* 0x000001c00e067890 */ /* 0x000fe4000fffe0ff */
[----:B------:R-:W-:Y:S01]  /*4960*/  UIADD3 UR8, UPT, UPT, UR19, 0x20, URZ ;  /* 0x0000002013087890 */ /* 0x000fe2000fffe0ff */
[----:B------:R1:W-:Y:S07]  /*4970*/  UTCHMMA.2CTA gdesc[UR4], gdesc[UR12], tmem[UR15], tmem[UR32], idesc[UR33], UPT ;  /* 0x00ff200c040075ea */ /* 0x0003ee000ba0000f */
[----:B------:R3:W-:Y:S01]  /*4980*/  UTCHMMA.2CTA gdesc[UR6], gdesc[UR10], tmem[UR9], tmem[UR30], idesc[UR31], UPT ;  /* 0x00ff1e0a060075ea */ /* 0x0007e2000ba00009 */
[----:B------:R3:W-:Y:S01]  /*4990*/  UTCBAR.2CTA.MULTICAST [UR8], URZ, UR24 ;  /* 0x000000ff080073e9 */ /* 0x0007e20008200818 */
[----:B-1----:R-:W-:Y:S01]  /*49a0*/  UMOV UR4, UR20 ;  /* 0x0000001400047c82 */ /* 0x002fe20008000000 */
[----:B----4-:R-:W-:Y:S05]  /*49b0*/  BRA.U UP3, `(.L_x_68) ;  /* 0xfffffff903d07547 */ /* 0x010fea000b83ffff */
.L_x_65:
[----:B------:R-:W-:-:S09]  /*49c0*/  UIADD3 UR4, UPT, UPT, UR28, 0xa0, URZ ;  /* 0x000000a01c047890 */ /* 0x000fd2000fffe0ff */
[----:B------:R2:W-:Y:S01]  /*49d0*/  UTCBAR.2CTA.MULTICAST [UR4], URZ, UR47 ;  /* 0x000000ff040073e9 */ /* 0x0005e2000820082f */
[----:B------:R-:W-:Y:S02]  /*49e0*/  NOP ;  /* 0x0000000000007918 */ /* 0x000fe40000000000 */
.L_x_64:
[----:B--2---:R-:W-:Y:S01]  /*49f0*/  UIADD3 UR4, UPT, UPT, UR27, 0x1, URZ ;  /* 0x000000011b047890 */ /* 0x004fe2000fffe0ff */
[----:B------:R-:W-:-:S03]  /*4a00*/  LOP3.LUT R2, R2, 0x1, RZ, 0x3c, !PT ;  /* 0x0000000102027812 */ /* 0x000fc600078e3cff */
[----:B------:R-:W-:-:S04]  /*4a10*/  UISETP.NE.AND UP0, UPT, UR4, 0x2, UPT ;  /* 0x000000020400788c */ /* 0x000fc8000bf05270 */
[----:B------:R-:W-:Y:S02]  /*4a20*/  USEL UR5, URZ, 0x1, UP0 ;  /* 0x00000001ff057887 */ /* 0x000fe40008000000 */
[----:B------:R-:W-:-:S04]  /*4a30*/  USEL UR27, UR4, URZ, UP0 ;  /* 0x000000ff041b7287 */ /* 0x000fc80008000000 */
[----:B------:R-:W-:Y:S01]  /*4a40*/  LOP3.LUT R8, R8, UR5, RZ, 0x3c, !PT ;  /* 0x0000000508087c12 */ /* 0x000fe2000f8e3cff */
[----:B------:R-:W-:Y:S07]  /*4a50*/  @P3 BRA `(.L_x_69) ;  /* 0xfffffff800303947 */ /* 0x000fee000383ffff */
[----:B---3--:R-:W2:Y:S01]  /*4a60*/  S2UR UR8, SR_CgaCtaId ;  /* 0x00000000000879c3 */ /* 0x008ea20000008800 */
[----:B------:R-:W-:Y:S01]  /*4a70*/  ELECT P0, URZ, PT ;  /* 0x0000000000ff782f */ /* 0x000fe20003800000 */
[----:B------:R-:W-:Y:S01]  /*4a80*/  HFMA2 R0, -RZ, RZ, 0, 5.9604644775390625e-08 ;  /* 0x00000001ff007431 */ /* 0x000fe200000001ff */
[----:B------:R-:W-:-:S05]  /*4a90*/  UMOV UR4, 0x40 ;  /* 0x0000004000047882 */ /* 0x000fca0000000000 */
[----:B------:R-:W-:Y:S01]  /*4aa0*/  UVIRTCOUNT.DEALLOC.SMPOOL 0x80 ;  /* 0x000000800000784c */ /* 0x000fe20000000000 */
[----:B------:R-:W-:Y:S02]  /*4ab0*/  UISETP.NE.AND UP0, UPT, UR52, URZ, UPT ;  /* 0x000000ff3400728c */ /* 0x000fe4000bf05270 */
[----:B--2---:R-:W-:-:S09]  /*4ac0*/  ULEA UR8, UR8, UR4, 0x18 ;  /* 0x0000000408087291 */ /* 0x004fd2000f8ec0ff */
[----:B------:R2:W-:Y:S01]  /*4ad0*/  @P0 STS.U8 [UR8+0x1c], R0 ;  /* 0x00001c00ff000988 */ /* 0x0005e20008000008 */
[----:B------:R-:W-:Y:S05]  /*4ae0*/  BRA.U UP0, `(.L_x_70) ;  /* 0x0000000100587547 */ /* 0x000fea000b800000 */
[----:B------:R-:W-:Y:S01]  /*4af0*/  UIADD3 UR5, UPT, UPT, UR23, 0xb0, URZ ;  /* 0x000000b017057890 */ /* 0x000fe2000fffe0ff */
[----:B-1----:R-:W-:-:S03]  /*4b00*/  SHF.L.U32 R5, R8, 0x1f, RZ ;  /* 0x0000001f08057819 */ /* 0x002fc600000006ff */
[----:B------:R-:W-:-:S09]  /*4b10*/  ULEA UR4, UR27, UR5, 0x3 ;  /* 0x000000051b047291 */ /* 0x000fd2000f8e18ff */
[----:B------:R-:W1:Y:S02]  /*4b20*/  SYNCS.PHASECHK.TRANS64.TRYWAIT P0, [UR4], R5 ;  /* 0x00000005ff0075a7 */ /* 0x000e640008001104 */
[----:B-1----:R-:W-:Y:S05]  /*4b30*/  @!P0 BRA `(.L_x_71) ;  /* 0x0000008c00248947 */ /* 0x002fea0003800000 */
.L_x_200:
[----:B------:R-:W-:-:S04]  /*4b40*/  UIADD3 UR4, UPT, UPT, UR27, 0x1, URZ ;  /* 0x000000011b047890 */ /* 0x000fc8000fffe0ff */
[----:B------:R-:W-:-:S04]  /*4b50*/  UISETP.NE.AND UP1, UPT, UR4, 0x2, UPT ;  /* 0x000000020400788c */ /* 0x000fc8000bf25270 */
[----:B------:R-:W-:Y:S02]  /*4b60*/  USEL UR6, URZ, 0x1, UP1 ;  /* 0x00000001ff067887 */ /* 0x000fe40008800000 */
[----:B------:R-:W-:-:S04]  /*4b70*/  USEL UR4, UR4, URZ, UP1 ;  /* 0x000000ff04047287 */ /* 0x000fc80008800000 */
[----:B------:R-:W-:Y:S01]  /*4b80*/  ULEA UR4, UR4, UR5, 0x3 ;  /* 0x0000000504047291 */ /* 0x000fe2000f8e18ff */
[----:B-1----:R-:W-:-:S04]  /*4b90*/  LOP3.LUT R5, R8, UR6, RZ, 0x3c, !PT ;  /* 0x0000000608057c12 */ /* 0x002fc8000f8e3cff */
[----:B------:R-:W-:Y:S01]  /*4ba0*/  SHF.L.U32 R5, R5, 0x1f, RZ ;  /* 0x0000001f05057819 */ /* 0x000fe200000006ff */
[----:B--2---:R-:W-:-:S04]  /*4bb0*/  IMAD.U32 R0, RZ, RZ, UR4 ;  /* 0x00000004ff007e24 */ /* 0x004fc8000f8e00ff */
[----:B------:R1:W2:Y:S03]  /*4bc0*/  SYNCS.PHASECHK.TRANS64.TRYWAIT P0, [R0+URZ], R5 ;  /* 0x00000005000075a7 */ /* 0x0002a600080011ff */
[----:B--2---:R-:W-:Y:S05]  /*4bd0*/  @!P0 NANOSLEEP.SYNCS 0x989680 ;  /* 0x009896800000895d */ /* 0x004fea0003900000 */
[----:B------:R-:W2:Y:S02]  /*4be0*/  @!P0 SYNCS.PHASECHK.TRANS64 P0, [R0+URZ], R5 ;  /* 0x00000005000085a7 */ /* 0x000ea400080010ff */
[----:B--2---:R-:W-:Y:S05]  /*4bf0*/  @P0 BRA `(.L_x_72) ;  /* 0x0000000000200947 */ /* 0x004fea0003800000 */
.L_x_73:
[----:B--2---:R2:W3:Y:S02]  /*4c00*/  SYNCS.PHASECHK.TRANS64.TRYWAIT P0, [R0+URZ], R5 ;  /* 0x00000005000075a7 */ /* 0x0044e400080011ff */
[----:B---3--:R-:W-:Y:S05]  /*4c10*/  @!P0 NANOSLEEP.SYNCS 0x989680 ;  /* 0x009896800000895d */ /* 0x008fea0003900000 */
[----:B------:R-:W3:Y:S02]  /*4c20*/  @!P0 SYNCS.PHASECHK.TRANS64 P0, [R0+URZ], R5 ;  /* 0x00000005000085a7 */ /* 0x000ee400080010ff */
[----:B---3--:R-:W-:Y:S05]  /*4c30*/  @!P0 BRA `(.L_x_73) ;  /* 0xfffffffc00f08947 */ /* 0x008fea000383ffff */
[----:B------:R-:W-:Y:S05]  /*4c40*/  BRA `(.L_x_72) ;  /* 0x00000000000c7947 */ /* 0x000fea0003800000 */
.L_x_70:
[----:B------:R-:W-:-:S04]  /*4c50*/  UIADD3 UR4, UPT, UPT, UR23, 0xc0, URZ ;  /* 0x000000c017047890 */ /* 0x000fc8000fffe0ff */
[----:B------:R-:W-:-:S09]  /*4c60*/  UPRMT UR4, UR50, 0x654, UR4 ;  /* 0x0000065432047896 */ /* 0x000fd20008000004 */
[----:B------:R-:W-:Y:S03]  /*4c70*/  SYNCS.ARRIVE.TRANS64.RED.A1T0 RZ, [UR4], RZ ;  /* 0x000000ffffff79a7 */ /* 0x000fe60008100404 */
.L_x_72:
[----:B-12---:R-:W-:Y:S01]  /*4c80*/  SHF.L.U32 R5, RZ, 0x1f, RZ ;  /* 0x0000001fff057819 */ /* 0x006fe200000006ff */
[----:B------:R-:W-:Y:S01]  /*4c90*/  UIADD3 UR4, UPT, UPT, UR23, 0xc0, URZ ;  /* 0x000000c017047890 */ /* 0x000fe2000fffe0ff */
[----:B------:R-:W-:Y:S02]  /*4ca0*/  PLOP3.LUT P0, PT, PT, PT, UP0, 0x80, 0x8 ;  /* 0x000000000008781c */ /* 0x000fe40003f0f008 */
[----:B------:R-:W1:Y:S02]  /*4cb0*/  SYNCS.PHASECHK.TRANS64.TRYWAIT P1, [UR23+0xc0], R5 ;  /* 0x0000c005ff0075a7 */ /* 0x000e640008021117 */
[----:B-1----:R-:W-:Y:S09]  /*4cc0*/  @!P1 BRA `(.L_x_74) ;  /* 0x0000008800d89947 */ /* 0x002ff20003800000 */
.L_x_202:
[----:B------:R-:W-:Y:S01]  /*4cd0*/  @!UP0 UPRMT UR4, UR50, 0x654, UR4 ;  /* 0x0000065432048896 */ /* 0x000fe20008000004 */
[----:B------:R-:W-:Y:S01]  /*4ce0*/  LOP3.LUT R2, R3, 0xffff, RZ, 0xc0, !PT ;  /* 0x0000ffff03027812 */ /* 0x000fe200078ec0ff */
[----:B------:R-:W-:Y:S02]  /*4cf0*/  IMAD.MOV.U32 R3, RZ, RZ, 0xffff ;  /* 0x0000ffffff037424 */ /* 0x000fe400078e00ff */
[----:B-1----:R-:W-:Y:S01]  /*4d00*/  IMAD.MOV.U32 R5, RZ, RZ, 0x1 ;  /* 0x00000001ff057424 */ /* 0x002fe200078e00ff */
[----:B------:R-:W-:-:S04]  /*4d10*/  SHF.R.U32.HI R2, RZ, 0x5, R2 ;  /* 0x00000005ff027819 */ /* 0x000fc80000011602 */
[----:B------:R-:W-:Y:S01]  /*4d20*/  @!P0 SYNCS.ARRIVE.TRANS64.RED.A1T0 RZ, [UR4], RZ ;  /* 0x000000ffffff89a7 */ /* 0x000fe20008100404 */
[----:B------:R-:W-:Y:S01]  /*4d30*/  NOP ;  /* 0x0000000000007918 */ /* 0x000fe20000000000 */
[----:B------:R-:W1:Y:S01]  /*4d40*/  LDS R0, [UR8+0x14] ;  /* 0x00001408ff007984 */ /* 0x000e620008000800 */
[-C--:B------:R-:W-:Y:S02]  /*4d50*/  SHF.L.U32 R3, R3, R2.reuse, RZ ;  /* 0x0000000203037219 */ /* 0x080fe400000006ff */
[----:B------:R-:W-:Y:S02]  /*4d60*/  SHF.L.U32 R5, R5, R2, RZ ;  /* 0x0000000205057219 */ /* 0x000fe400000006ff */
[----:B-1----:R-:W-:-:S04]  /*4d70*/  LOP3.LUT R0, R0, R3, RZ, 0xc0, !PT ;  /* 0x0000000300007212 */ /* 0x002fc800078ec0ff */
[----:B------:R-:W-:-:S13]  /*4d80*/  ISETP.NE.AND P0, PT, R0, R3, PT ;  /* 0x000000030000720c */ /* 0x000fda0003f05270 */
[----:B------:R-:W-:Y:S05]  /*4d90*/  @P0 BRA `(.L_x_75) ;  /* 0x00000000005c0947 */ /* 0x000fea0003800000 */
[----:B------:R-:W1:Y:S02]  /*4da0*/  LDS R0, [UR8+0x18] ;  /* 0x00001808ff007984 */ /* 0x000e640008000800 */
[----:B-1----:R-:W-:-:S04]  /*4db0*/  LOP3.LUT R0, R0, R5, RZ, 0xc0, !PT ;  /* 0x0000000500007212 */ /* 0x002fc800078ec0ff */
[----:B------:R-:W-:-:S13]  /*4dc0*/  ISETP.NE.AND P0, PT, R0, R5, PT ;  /* 0x000000050000720c */ /* 0x000fda0003f05270 */
[----:B------:R-:W-:Y:S05]  /*4dd0*/  @P0 BRA `(.L_x_76) ;  /* 0x0000000000400947 */ /* 0x000fea0003800000 */
[----:B------:R-:W-:Y:S01]  /*4de0*/  R2UR UR4, R3 ;  /* 0x00000000030472ca */ /* 0x000fe200000e0000 */
[----:B------:R-:W1:Y:S01]  /*4df0*/  S2R R2, SR_LANEID ;  /* 0x0000000000027919 */ /* 0x000e620000000000 */
[----:B------:R-:W-:-:S04]  /*4e00*/  LOP3.LUT R5, RZ, R5, RZ, 0x33, !PT ;  /* 0x00000005ff057212 */ /* 0x000fc800078e33ff */
[----:B------:R-:W2:Y:S07]  /*4e10*/  REDUX UR6, R5 ;  /* 0x00000000050673c4 */ /* 0x000eae0000000000 */
[----:B------:R-:W-:-:S03]  /*4e20*/  ULOP3.LUT UR5, URZ, UR4, URZ, 0x33, !UPT ;  /* 0x00000004ff057292 */ /* 0x000fc6000f8e33ff */
[----:B------:R-:W-:Y:S02]  /*4e30*/  VOTEU.ANY UR4, UPT, PT ;  /* 0x0000000000047886 */ /* 0x000fe400038e0100 */
[----:B------:R-:W-:Y:S01]  /*4e40*/  UFLO.U32 UR4, UR4 ;  /* 0x00000004000472bd */ /* 0x000fe200080e0000 */
[----:B------:R-:W-:-:S04]  /*4e50*/  IMAD.U32 R0, RZ, RZ, UR5 ;  /* 0x00000005ff007e24 */ /* 0x000fc8000f8e00ff */
[----:B------:R-:W3:Y:S02]  /*4e60*/  REDUX UR7, R0 ;  /* 0x00000000000773c4 */ /* 0x000ee40000000000 */
[----:B------:R4:W-:Y:S01]  /*4e70*/  UTCATOMSWS.AND URZ, UR5 ;  /* 0x0000000500ff79e3 */ /* 0x0009e20008000000 */
[----:B-1----:R-:W-:Y:S01]  /*4e80*/  ISETP.EQ.U32.AND P0, PT, R2, UR4, PT ;  /* 0x0000000402007c0c */ /* 0x002fe2000bf02070 */
[----:B--2---:R-:W-:Y:S02]  /*4e90*/  IMAD.U32 R2, RZ, RZ, UR6 ;  /* 0x00000006ff027e24 */ /* 0x004fe4000f8e00ff */
[----:B---3--:R-:W-:-:S10]  /*4ea0*/  IMAD.U32 R3, RZ, RZ, UR7 ;  /* 0x00000007ff037e24 */ /* 0x008fd4000f8e00ff */
[----:B------:R4:W-:Y:S04]  /*4eb0*/  @P0 ATOMS.AND RZ, [UR8+0x14], R3 ;  /* 0x00001403ffff098c */ /* 0x0009e8000a800008 */
[----:B------:R4:W-:Y:S01]  /*4ec0*/  @P0 ATOMS.AND RZ, [UR8+0x18], R2 ;  /* 0x00001802ffff098c */ /* 0x0009e2000a800008 */
[----:B------:R-:W-:Y:S05]  /*4ed0*/  BRA `(.L_x_77) ;  /* 0x0000000000147947 */ /* 0x000fea0003800000 */
.L_x_76:
[----:B------:R-:W-:Y:S02]  /*4ee0*/  MOV R2, 0x4f00 ;  /* 0x00004f0000027802 */ /* 0x000fe40000000f00 */
[----:B-----5:R-:W-:Y:S05]  /*4ef0*/  CALL.REL.NOINC `($__internal_0_$__cuda_sm10x_tcgen05_guardrail_trap_col_being_dealloced_not_returned_by_alloc) ;  /* 0x00000090006c7944 */ /* 0x020fea0003c00000 */
[----:B------:R-:W-:Y:S05]  /*4f00*/  BRA `(.L_x_77) ;  /* 0x0000000000087947 */ /* 0x000fea0003800000 */
.L_x_75:
[----:B------:R-:W-:Y:S02]  /*4f10*/  MOV R2, 0x4f30 ;  /* 0x00004f3000027802 */ /* 0x000fe40000000f00 */
[----:B-----5:R-:W-:Y:S05]  /*4f20*/  CALL.REL.NOINC `($__internal_2_$__cuda_sm10x_tcgen05_guardrail_trap_unallocated_columns_being_dealloced) ;  /* 0x0000009000787944 */ /* 0x020fea0003c00000 */
.L_x_77:
[----:B------:R-:W-:Y:S01]  /*4f30*/  NOP ;  /* 0x0000000000007918 */ /* 0x000fe20000000000 */
[----:B----4-:R-:W-:Y:S05]  /*4f40*/  EXIT ;  /* 0x000000000000794d */ /* 0x010fea0003800000 */
.L_x_49:
[----:B------:R-:W2:Y:S01]  /*4f50*/  LDCU UR5, c[0x0][0x384] ;  /* 0x00007080ff0577ac */ /* 0x000ea20008000800 */
[----:B------:R-:W-:Y:S02]  /*4f60*/  UISETP.NE.OR UP0, UPT, UR17, 0x3, !UP3 ;  /* 0x000000031100788c */ /* 0x000fe4000df05670 */
[----:B--2---:R-:W-:-:S07]  /*4f70*/  UIADD3 UR5, UPT, UPT, UR5, 0x7f, URZ ;  /* 0x0000007f05057890 */ /* 0x004fce000fffe0ff */
[----:B------:R-:W-:Y:S05]  /*4f80*/  BRA.U UP0, `(.L_x_78) ;  /* 0x0000001d007c7547 */ /* 0x000fea000b800000 */
[----:B------:R-:W2:Y:S01]  /*4f90*/  LDCU UR68, c[0x0][0x388] ;  /* 0x00007100ff4477ac */ /* 0x000ea20008000800 */
[----:B------:R-:W3:Y:S01]  /*4fa0*/  S2UR UR12, SR_CgaCtaId ;  /* 0x00000000000c79c3 */ /* 0x000ee20000008800 */
[----:B------:R-:W-:Y:S01]  /*4fb0*/  IMAD.MOV.U32 R8, RZ, RZ, RZ ;  /* 0x000000ffff087224 */ /* 0x000fe200078e00ff */
[----:B------:R-:W-:Y:S01]  /*4fc0*/  USHF.R.S32.HI UR4, URZ, 0x1f, UR5 ;  /* 0x0000001fff047899 */ /* 0x000fe20008011405 */
[----:B------:R-:W4:Y:S05]  /*4fd0*/  LDCU UR60, c[0x0][0x370] ;  /* 0x00006e00ff3c77ac */ /* 0x000f2a0008000800 */
[----:B------:R-:W1:Y:S01]  /*4fe0*/  LDC.64 R12, c[0x0][0x348] ;  /* 0x0000d200ff0c7b82 */ /* 0x000e620000000a00 */
[----:B------:R-:W-:Y:S01]  /*4ff0*/  ULEA.HI UR4, UR4, UR5, URZ, 0x7 ;  /* 0x0000000504047291 */ /* 0x000fe2000f8f38ff */
[----:B------:R-:W4:Y:S03]  /*5000*/  LDCU.128 UR56, c[0x0][0xc10] ;  /* 0x00018200ff3877ac */ /* 0x000f260008000c00 */
[----:B------:R-:W-:Y:S01]  /*5010*/  USHF.R.S32.HI UR45, URZ, 0x7, UR4 ;  /* 0x00000007ff2d7899 */ /* 0x000fe20008011404 */
[----:B--2---:R-:W-:Y:S01]  /*5020*/  IMAD.U32 R0, RZ, RZ, UR68 ;  /* 0x00000044ff007e24 */ /* 0x004fe2000f8e00ff */
[----:B------:R-:W2:Y:S04]  /*5030*/  LDCU UR55, c[0x0][0x374] ;  /* 0x00006e80ff3777ac */ /* 0x000ea80008000800 */
[----:B------:R-:W-:Y:S01]  /*5040*/  IMAD.U32 R3, RZ, RZ, UR45 ;  /* 0x0000002dff037e24 */ /* 0x000fe2000f8e00ff */
[----:B------:R-:W-:Y:S01]  /*5050*/  IABS R0, R0 ;  /* 0x0000000000007213 */ /* 0x000fe20000000000 */
[----:B------:R-:W4:Y:S03]  /*5060*/  LDCU.64 UR4, c[0x0][0x988] ;  /* 0x00013100ff0477ac */ /* 0x000f260008000a00 */
[----:B------:R-:W-:Y:S01]  /*5070*/  R2UR UR43, R0 ;  /* 0x00000000002b72ca */ /* 0x000fe200000e0000 */
[----:B------:R-:W2:Y:S01]  /*5080*/  LDCU.64 UR52, c[0x0][0x990] ;  /* 0x00013200ff3477ac */ /* 0x000ea20008000a00 */
[----:B------:R-:W-:Y:S01]  /*5090*/  IABS R0, R3 ;  /* 0x0000000300007213 */ /* 0x000fe20000000000 */
[----:B------:R-:W-:-:S03]  /*50a0*/  UMOV UR42, 0x400 ;  /* 0x00000400002a7882 */ /* 0x000fc60000000000 */
[----:B------:R-:W-:Y:S01]  /*50b0*/  R2UR UR44, R0 ;  /* 0x00000000002c72ca */ /* 0x000fe200000e0000 */
[----:B---3--:R-:W-:Y:S01]  /*50c0*/  ULEA UR42, UR12, UR42, 0x18 ;  /* 0x0000002a0c2a7291 */ /* 0x008fe2000f8ec0ff */
[----:B------:R-:W3:Y:S05]  /*50d0*/  LDCU UR31, c[0x0][0xc0c] ;  /* 0x00018180ff1f77ac */ /* 0x000eea0008000800 */
[----:B------:R-:W2:Y:S01]  /*50e0*/  I2F.RP R0, UR43 ;  /* 0x0000002b00007d06 */ /* 0x000ea20008209400 */
[----:B------:R-:W1:Y:S01]  /*50f0*/  LDCU UR69, c[0x0][0xc20] ;  /* 0x00018400ff4577ac */ /* 0x000e620008000800 */
[----:B----4-:R-:W-:Y:S01]  /*5100*/  UISETP.NE.U32.AND UP0, UPT, UR4, URZ, UPT ;  /* 0x000000ff0400728c */ /* 0x010fe2000bf05070 */
[----:B------:R-:W4:Y:S05]  /*5110*/  LDCU UR4, c[0x0][0xc30] ;  /* 0x00018600ff0477ac */ /* 0x000f2a0008000800 */
[----:B------:R-:W3:Y:S01]  /*5120*/  I2F.RP R2, UR44 ;  /* 0x0000002c00027d06 */ /* 0x000ee20008209400 */
[----:B------:R-:W4:Y:S01]  /*5130*/  LDCU UR54, c[0x0][0x38c] ;  /* 0x00007180ff3677ac */ /* 0x000f220008000800 */
[----:B------:R-:W-:-:S06]  /*5140*/  UISETP.NE.AND.EX UP0, UPT, UR5, URZ, UPT, UP0 ;  /* 0x000000ff0500728c */ /* 0x000fcc000bf05300 */
[----:B--2---:R-:W2:Y:S01]  /*5150*/  MUFU.RCP R0, R0 ;  /* 0x0000000000007308 */ /* 0x004ea20000001000 */
[----:B------:R-:W-:Y:S02]  /*5160*/  UIADD3 UR46, UPT, UPT, UR42, 0x40, URZ ;  /* 0x000000402a2e7890 */ /* 0x000fe4000fffe0ff */
[----:B------:R-:W-:Y:S02]  /*5170*/  UIADD3 UR33, UPT, UPT, UR42, 0x48, URZ ;  /* 0x000000482a217890 */ /* 0x000fe4000fffe0ff */
[----:B------:R-:W-:Y:S02]  /*5180*/  UIADD3 UR25, UPT, UPT, UR42, 0x50, URZ ;  /* 0x000000502a197890 */ /* 0x000fe4000fffe0ff */
[----:B------:R-:W-:Y:S01]  /*5190*/  UIADD3 UR17, UPT, UPT, UR42, 0x58, URZ ;  /* 0x000000582a117890 */ /* 0x000fe2000fffe0ff */
[----:B---3--:R-:W3:Y:S01]  /*51a0*/  MUFU.RCP R2, R2 ;  /* 0x0000000200027308 */ /* 0x008ee20000001000 */
[----:B------:R-:W-:Y:S02]  /*51b0*/  UPRMT UR50, UR12, 0x654, UR46 ;  /* 0x000006540c327896 */ /* 0x000fe4000800002e */
[----:B------:R-:W-:-:S02]  /*51c0*/  UPRMT UR49, UR12, 0x654, UR33 ;  /* 0x000006540c317896 */ /* 0x000fc40008000021 */
[----:B------:R-:W-:Y:S02]  /*51d0*/  UPRMT UR48, UR12, 0x654, UR25 ;  /* 0x000006540c307896 */ /* 0x000fe40008000019 */
[----:B------:R-:W-:Y:S01]  /*51e0*/  UPRMT UR47, UR12, 0x654, UR17 ;  /* 0x000006540c2f7896 */ /* 0x000fe20008000011 */
[----:B--2---:R-:W-:Y:S01]  /*51f0*/  VIADD R0, R0, 0xffffffe ;  /* 0x0ffffffe00007836 */ /* 0x004fe20000000000 */
[----:B------:R-:W-:Y:S02]  /*5200*/  UIMAD.WIDE.U32 UR10, UR60, UR56, URZ ;  /* 0x000000383c0a72a5 */ /* 0x000fe4000f8e00ff */
[----:B------:R-:W-:Y:S01]  /*5210*/  UIMAD.WIDE.U32 UR14, UR55, UR59, URZ ;  /* 0x0000003b370e72a5 */ /* 0x000fe2000f8e00ff */
[----:B------:R-:W-:Y:S02]  /*5220*/  UMOV UR8, URZ ;  /* 0x000000ff00087c82 */ /* 0x000fe40008000000 */
[----:B------:R-:W2:Y:S01]  /*5230*/  F2I.FTZ.U32.TRUNC.NTZ R0, R0 ;  /* 0x0000000000007305 */ /* 0x000ea2000021f000 */
[----:B------:R-:W-:Y:S01]  /*5240*/  UP2UR UR67, UPR, URZ, 0x1 ;  /* 0x00000001ff437883 */ /* 0x000fe20008000000 */
[----:B---3--:R-:W-:Y:S01]  /*5250*/  VIADD R2, R2, 0xffffffe ;  /* 0x0ffffffe02027836 */ /* 0x008fe20000000000 */
[----:B------:R-:W-:-:S02]  /*5260*/  UISETP.NE.AND UP0, UPT, UR39, 0x1, UPT ;  /* 0x000000012700788c */ /* 0x000fc4000bf05270 */
[----:B------:R-:W-:Y:S02]  /*5270*/  UISETP.NE.U32.AND UP0, UPT, UR52, URZ, UPT ;  /* 0x000000ff3400728c */ /* 0x000fe4000bf05070 */
[----:B------:R-:W-:Y:S01]  /*5280*/  UIADD3 UR65, UPT, UPT, UR42, 0x98, URZ ;  /* 0x000000982a417890 */ /* 0x000fe2000fffe0ff */
[----:B------:R-:W3:Y:S01]  /*5290*/  F2I.FTZ.U32.TRUNC.NTZ R2, R2 ;  /* 0x0000000200027305 */ /* 0x000ee2000021f000 */
[----:B------:R-:W-:Y:S02]  /*52a0*/  UISETP.GE.AND UP3, UPT, UR39, 0x1, UPT ;  /* 0x000000012700788c */ /* 0x000fe4000bf66270 */
[----:B------:R-:W-:Y:S01]  /*52b0*/  UISETP.NE.AND.EX UP5, UPT, UR53, URZ, UPT, UP0 ;  /* 0x000000ff3500728c */ /* 0x000fe2000bfa5300 */
[----:B------:R-:W-:Y:S01]  /*52c0*/  UMOV UR64, UR11 ;  /* 0x0000000b00407c82 */ /* 0x000fe20008000000 */
[----:B------:R-:W-:Y:S01]  /*52d0*/  UMOV UR63, UR15 ;  /* 0x0000000f003f7c82 */ /* 0x000fe20008000000 */
[----:B--2---:R-:W-:Y:S01]  /*52e0*/  R2UR UR7, R0 ;  /* 0x00000000000772ca */ /* 0x004fe200000e0000 */
[----:B------:R-:W-:Y:S01]  /*52f0*/  UISETP.NE.AND UP3, UPT, UR31, 0x1, UPT ;  /* 0x000000011f00788c */ /* 0x000fe2000bf65270 */
[----:B------:R-:W-:Y:S01]  /*5300*/  IABS R0, R3 ;  /* 0x0000000300007213 */ /* 0x000fe20000000000 */
[----:B------:R-:W-:-:S02]  /*5310*/  UISETP.NE.AND UP0, UPT, UR58, 0x1, UPT ;  /* 0x000000013a00788c */ /* 0x000fc4000bf05270 */
[----:B------:R-:W-:Y:S02]  /*5320*/  UPLOP3.LUT UP1, UPT, UPT, UPT, UPT, 0x40, 0x4 ;  /* 0x000000000004789c */ /* 0x000fe40003f2e870 */
[----:B------:R-:W-:Y:S01]  /*5330*/  IMAD.MOV R0, RZ, RZ, -R0 ;  /* 0x000000ffff007224 */ /* 0x000fe200078e0a00 */
[----:B---3--:R-:W-:Y:S01]  /*5340*/  R2UR UR9, R2 ;  /* 0x00000000020972ca */ /* 0x008fe200000e0000 */
[----:B------:R-:W-:Y:S01]  /*5350*/  IMAD.MOV.U32 R2, RZ, RZ, 0x2000 ;  /* 0x00002000ff027424 */ /* 0x000fe200078e00ff */
[----:B------:R-:W2:Y:S02]  /*5360*/  LDCU.64 UR40, c[0x0][0xc28] ;  /* 0x00018500ff2877ac */ /* 0x000ea40008000a00 */
[----:B------:R-:W-:Y:S01]  /*5370*/  R2UR UR66, R0 ;  /* 0x00000000004272ca */ /* 0x000fe200000e0000 */
[----:B------:R-:W-:Y:S02]  /*5380*/  UIADD3 UR5, UPT, UPT, URZ, -UR7, URZ ;  /* 0x80000007ff057290 */ /* 0x000fe4000fffe0ff */
[----:B------:R-:W-:-:S02]  /*5390*/  UPRMT UR65, URZ, 0x654, UR65 ;  /* 0x00000654ff417896 */ /* 0x000fc40008000041 */
[----:B------:R-:W-:Y:S02]  /*53a0*/  UIMAD UR5, UR5, UR43, URZ ;  /* 0x0000002b050572a4 */ /* 0x000fe4000f8e02ff */
[----:B------:R-:W-:Y:S02]  /*53b0*/  USHF.R.U32.HI UR64, URZ, UR57, UR64 ;  /* 0x00000039ff407299 */ /* 0x000fe40008011640 */
[----:B------:R-:W-:Y:S02]  /*53c0*/  UIADD3 UR6, UPT, UPT, URZ, -UR9, URZ ;  /* 0x80000009ff067290 */ /* 0x000fe4000fffe0ff */
[----:B-1----:R-:W-:Y:S02]  /*53d0*/  USHF.R.U32.HI UR63, URZ, UR69, UR63 ;  /* 0x00000045ff3f7299 */ /* 0x002fe4000801163f */
[----:B------:R-:W-:Y:S02]  /*53e0*/  UIMAD UR12, UR6, UR44, URZ ;  /* 0x0000002c060c72a4 */ /* 0x000fe4000f8e02ff */
[----:B----4-:R-:W-:Y:S01]  /*53f0*/  UISETP.NE.AND UP4, UPT, UR4, 0x1, UPT ;  /* 0x000000010400788c */ /* 0x010fe2000bf85270 */
[----:B------:R-:W-:Y:S01]  /*5400*/  UMOV UR6, URZ ;  /* 0x000000ff00067c82 */ /* 0x000fe20008000000 */
[----:B------:R-:W-:-:S02]  /*5410*/  UIMAD.WIDE.U32 UR8, UR9, UR12, UR8 ;  /* 0x0000000c090872a5 */ /* 0x000fc4000f8e0008 */
[----:B------:R-:W-:Y:S02]  /*5420*/  UIMAD.WIDE.U32 UR6, UR7, UR5, UR6 ;  /* 0x00000005070672a5 */ /* 0x000fe4000f8e0006 */
[----:B------:R-:W-:Y:S02]  /*5430*/  UISETP.NE.AND UP3, UPT, UR68, URZ, UPT ;  /* 0x000000ff4400728c */ /* 0x000fe4000bf65270 */
[----:B------:R-:W-:Y:S01]  /*5440*/  UISETP.NE.AND UP0, UPT, UR54, URZ, UPT ;  /* 0x000000ff3600728c */ /* 0x000fe2000bf05270 */
[----:B------:R-:W-:Y:S02]  /*5450*/  UMOV UR62, UR9 ;  /* 0x00000009003e7c82 */ /* 0x000fe40008000000 */
[----:B------:R-:W-:Y:S01]  /*5460*/  UMOV UR61, UR7 ;  /* 0x00000007003d7c82 */ /* 0x000fe20008000000 */
[----:B--2---:R-:W-:-:S11]  /*5470*/  UISETP.NE.AND UP6, UPT, UR45, URZ, UPT ;  /* 0x000000ff2d00728c */ /* 0x004fd6000bfc5270 */
.L_x_93:
[----:B------:R-:W-:Y:S04]  /*5480*/  SHF.L.U32 R3, R8, 0x1f, RZ ;  /* 0x0000001f08037819 */ /* 0x000fe800000006ff */
[----:B-1----:R-:W1:Y:S02]  /*5490*/  SYNCS.PHASECHK.TRANS64.TRYWAIT P0, [UR42+0x90], R3 ;  /* 0x00009003ff0075a7 */ /* 0x002e64000800112a */
[----:B-1----:R-:W-:Y:S05]  /*54a0*/  @!P0 BRA `(.L_x_79) ;  /* 0x0000008000f88947 */ /* 0x002fea0003800000 */
.L_x_204:
[----:B------:R-:W2:Y:S01]  /*54b0*/  LDS.128 R4, [UR42+0xd0] ;  /* 0x0000d02aff047984 */ /* 0x000ea20008000c00 */
[----:B------:R-:W-:Y:S01]  /*54c0*/  UISETP.GE.AND UP0, UPT, UR39, 0x1, UPT ;  /* 0x000000012700788c */ /* 0x000fe2000bf06270 */
[----:B------:R-:W-:Y:S01]  /*54d0*/  @!PT LDS RZ, [RZ] ;  /* 0x00000000fffff984 */ /* 0x000fe20000000800 */
[----:B------:R-:W-:Y:S01]  /*54e0*/  @!PT LDS RZ, [RZ] ;  /* 0x00000000fffff984 */ /* 0x000fe20000000800 */
[----:B------:R-:W-:Y:S01]  /*54f0*/  @!PT LDS RZ, [RZ] ;  /* 0x00000000fffff984 */ /* 0x000fe20000000800 */
[----:B------:R-:W-:Y:S01]  /*5500*/  @!PT LDS RZ, [RZ] ;  /* 0x00000000fffff984 */ /* 0x000fe20000000800 */
[----:B------:R3:W-:Y:S06]  /*5510*/  MEMBAR.ALL.CTA ;  /* 0x0000000000007992 */ /* 0x0007ec0000008000 */
[----:B---3--:R-:W3:Y:S02]  /*5520*/  FENCE.VIEW.ASYNC.S ;  /* 0x00000000000073c6 */ /* 0x008ee40000000000 */
[----:B---3--:R-:W-:Y:S01]  /*5530*/  SYNCS.ARRIVE.TRANS64.RED.A1T0 RZ, [UR65], RZ ;  /* 0x000000ffffff79a7 */ /* 0x008fe20008100441 */
[----:B--2---:R-:W-:Y:S11]  /*5540*/  LOP3.LUT P0, RZ, R6, 0x1, RZ, 0xc0, !PT ;  /* 0x0000000106ff7812 */ /* 0x004ff6000780c0ff */
[----:B------:R-:W-:Y:S02]  /*5550*/  @!UPT UIADD3 URZ, UPT, UPT, URZ, URZ, URZ ;  /* 0x000000fffffff290 */ /* 0x000fe4000fffe0ff */
[----:B------:R-:W-:Y:S01]  /*5560*/  VOTEU.ANY UP3, P0 ;  /* 0x0000000000ff7886 */ /* 0x000fe20000060100 */
[----:B------:R-:W-:Y:S11]  /*5570*/  PLOP3.LUT P0, PT, PT, PT, UP3, 0x80, 0x8 ;  /* 0x000000000008781c */ /* 0x000ff60003f0f038 */
[----:B------:R-:W-:Y:S02]  /*5580*/  @!UPT UIADD3 URZ, UPT, UPT, URZ, URZ, URZ ;  /* 0x000000fffffff290 */ /* 0x000fe4000fffe0ff */
[----:B-1----:R-:W-:Y:S02]  /*5590*/  @P0 MOV R3, R4 ;  /* 0x0000000400030202 */ /* 0x002fe40000000f00 */
[----:B------:R-:W-:Y:S02]  /*55a0*/  @P0 LOP3.LUT R0, R5, 0xffff, RZ, 0xc0, !PT ;  /* 0x0000ffff05000812 */ /* 0x000fe400078ec0ff */
[----:B------:R-:W-:Y:S02]  /*55b0*/  @P0 R2UR UR5, R3 ;  /* 0x00000000030502ca */ /* 0x000fe400000e0000 */
[----:B------:R-:W-:Y:S11]  /*55c0*/  @P0 R2UR UR4, R0 ;  /* 0x00000000000402ca */ /* 0x000ff600000e0000 */
[----:B------:R-:W-:Y:S02]  /*55d0*/  @UP3 UMOV UR23, UR5 ;  /* 0x0000000500173c82 */ /* 0x000fe40008000000 */
[----:B------:R-:W-:Y:S01]  /*55e0*/  @UP3 UMOV UR15, UR4 ;  /* 0x00000004000f3c82 */ /* 0x000fe20008000000 */
[----:B------:R-:W-:Y:S05]  /*55f0*/  BRA.U !UP0, `(.L_x_80) ;  /* 0x0000000108c07547 */ /* 0x000fea000b800000 */
[----:B------:R-:W-:Y:S02]  /*5600*/  UIMAD.WIDE.U32 UR8, UR15, UR59, URZ ;  /* 0x0000003b0f0872a5 */ /* 0x000fe4000f8e00ff */
[----:B------:R-:W-:Y:S02]  /*5610*/  UP2UR UR14, UPR, URZ, 0x4 ;  /* 0x00000004ff0e7883 */ /* 0x000fe40008000000 */
[----:B------:R-:W-:Y:S02]  /*5620*/  UISETP.NE.AND UP2, UPT, UR58, 0x1, UPT ;  /* 0x000000013a00788c */ /* 0x000fe4000bf45270 */
[----:B------:R-:W-:Y:S02]  /*5630*/  UIMAD.WIDE.U32 UR10, UR23, UR56, URZ ;  /* 0x00000038170a72a5 */ /* 0x000fe4000f8e00ff */
[----:B------:R-:W-:Y:S02]  /*5640*/  USEL UR4, UR55, UR63, !UP2 ;  /* 0x0000003f37047287 */ /* 0x000fe4000d000000 */
[----:B------:R-:W-:Y:S02]  /*5650*/  UISETP.NE.AND UP0, UPT, UR31, 0x1, UPT ;  /* 0x000000011f00788c */ /* 0x000fe4000bf05270 */
[----:B------:R-:W-:Y:S02]  /*5660*/  UP2UR UR20, UPR, URZ, 0x2 ;  /* 0x00000002ff147883 */ /* 0x000fe40008000000 */
[----:B------:R-:W-:Y:S02]  /*5670*/  UISETP.NE.AND UP1, UPT, UR39, 0x1, UPT ;  /* 0x000000012700788c */ /* 0x000fe4000bf25270 */
[----:B------:R-:W-:Y:S02]  /*5680*/  UIMAD.WIDE.U32 UR12, UR4, UR40, URZ ;  /* 0x00000028040c72a5 */ /* 0x000fe4000f8e00ff */
[----:B------:R-:W-:Y:S01]  /*5690*/  USEL UR7, UR60, UR64, !UP0 ;  /* 0x000000403c077287 */ /* 0x000fe2000c000000 */
[----:B------:R-:W-:Y:S02]  /*56a0*/  UMOV UR5, UR9 ;  /* 0x0000000900057c82 */ /* 0x000fe40008000000 */
[----:B------:R-:W-:Y:S02]  /*56b0*/  USHF.R.U32.HI UR6, URZ, UR69, UR5 ;  /* 0x00000045ff067299 */ /* 0x000fe40008011605 */
[----:B------:R-:W-:Y:S02]  /*56c0*/  UIMAD.WIDE.U32 UR18, UR7, UR40, URZ ;  /* 0x00000028071272a5 */ /* 0x000fe4000f8e00ff */
[----:B------:R-:W-:Y:S02]  /*56d0*/  USEL UR6, UR15, UR6, !UP2 ;  /* 0x000000060f067287 */ /* 0x000fe4000d000000 */
[----:B------:R-:W-:Y:S01]  /*56e0*/  UISETP.NE.AND UP2, UPT, UR14, URZ, UPT ;  /* 0x000000ff0e00728c */ /* 0x000fe2000bf45270 */
[----:B------:R-:W-:Y:S01]  /*56f0*/  UMOV UR5, UR11 ;  /* 0x0000000b00057c82 */ /* 0x000fe20008000000 */
[----:B------:R-:W-:Y:S02]  /*5700*/  UIMAD.WIDE.U32 UR10, UR6, UR40, URZ ;  /* 0x00000028060a72a5 */ /* 0x000fe4000f8e00ff */
[----:B------:R-:W-:Y:S03]  /*5710*/  USHF.R.U32.HI UR8, URZ, UR57, UR5 ;  /* 0x00000039ff087299 */ /* 0x000fe60008011605 */
[----:B------:R-:W-:Y:S02]  /*5720*/  UMOV UR5, UR13 ;  /* 0x0000000d00057c82 */ /* 0x000fe40008000000 */
[----:B------:R-:W-:Y:S03]  /*5730*/  @UP1 USHF.R.U32.HI UR4, URZ, UR41, UR5 ;  /* 0x00000029ff041299 */ /* 0x000fe60008011605 */
[----:B------:R-:W-:Y:S01]  /*5740*/  UMOV UR5, UR19 ;  /* 0x0000001300057c82 */ /* 0x000fe20008000000 */
[----:B------:R-:W-:Y:S02]  /*5750*/  UIMAD UR4, UR39, UR4, URZ ;  /* 0x00000004270472a4 */ /* 0x000fe4000f8e02ff */
[----:B------:R-:W-:Y:S02]  /*5760*/  @UP1 USHF.R.U32.HI UR7, URZ, UR41, UR5 ;  /* 0x00000029ff071299 */ /* 0x000fe40008011605 */
[----:B------:R-:W-:Y:S02]  /*5770*/  USEL UR5, UR23, UR8, !UP0 ;  /* 0x0000000817057287 */ /* 0x000fe4000c000000 */
[----:B------:R-:W-:Y:S02]  /*5780*/  UIMAD UR8, UR39, UR7, URZ ;  /* 0x00000007270872a4 */ /* 0x000fe4000f8e02ff */
[----:B------:R-:W-:Y:S03]  /*5790*/  UISETP.GE.AND UP0, UPT, UR6, UR4, UPT ;  /* 0x000000040600728c */ /* 0x000fe6000bf06270 */
[----:B------:R-:W-:Y:S01]  /*57a0*/  UMOV UR4, UR11 ;  /* 0x0000000b00047c82 */ /* 0x000fe20008000000 */
[----:B------:R-:W-:Y:S02]  /*57b0*/  UISETP.GE.OR UP0, UPT, UR5, UR8, UP0 ;  /* 0x000000080500728c */ /* 0x000fe40008706670 */
[----:B------:R-:W-:Y:S02]  /*57c0*/  USHF.R.U32.HI UR4, URZ, UR41, UR4 ;  /* 0x00000029ff047299 */ /* 0x000fe40008011604 */
[----:B------:R-:W-:Y:S02]  /*57d0*/  UIMAD.WIDE.U32 UR8, UR5, UR40, URZ ;  /* 0x00000028050872a5 */ /* 0x000fe4000f8e00ff */
[----:B------:R-:W-:Y:S04]  /*57e0*/  USEL UR10, UR6, UR4, !UP1 ;  /* 0x00000004060a7287 */ /* 0x000fe8000c800000 */
[----:B------:R-:W-:Y:S01]  /*57f0*/  UIADD3 UR11, UPT, UPT, -UR10, URZ, URZ ;  /* 0x000000ff0a0b7290 */ /* 0x000fe2000fffe1ff */
[----:B------:R-:W-:Y:S02]  /*5800*/  @!UP0 UMOV UR4, UR9 ;  /* 0x0000000900048c82 */ /* 0x000fe40008000000 */
[----:B------:R-:W-:Y:S02]  /*5810*/  @!UP0 USHF.R.U32.HI UR4, URZ, UR41, UR4 ;  /* 0x00000029ff048299 */ /* 0x000fe40008011604 */
[----:B------:R-:W-:Y:S02]  /*5820*/  UIMAD UR8, UR39, UR11, UR6 ;  /* 0x0000000b270872a4 */ /* 0x000fe4000f8e0206 */
[----:B------:R-:W-:Y:S02]  /*5830*/  @!UP0 USEL UR4, UR5, UR4, !UP1 ;  /* 0x0000000405048287 */ /* 0x000fe4000c800000 */
[----:B------:R-:W-:Y:S02]  /*5840*/  UISETP.NE.AND UP1, UPT, UR20, URZ, UPT ;  /* 0x000000ff1400728c */ /* 0x000fe4000bf25270 */
[----:B------:R-:W-:Y:S02]  /*5850*/  @!UP0 UIMAD UR7, UR7, UR8, UR4 ;  /* 0x00000008070782a4 */ /* 0x000fe4000f8e0204 */
[----:B------:R-:W-:Y:S02]  /*5860*/  @!UP0 UIADD3 UR9, UPT, UPT, UR10, -UR4, URZ ;  /* 0x800000040a098290 */ /* 0x000fe4000fffe0ff */
[----:B------:R-:W-:Y:S02]  /*5870*/  UIADD3 UR8, UPT, UPT, -UR6, URZ, URZ ;  /* 0x000000ff06087290 */ /* 0x000fe4000fffe1ff */
[----:B------:R-:W-:Y:S02]  /*5880*/  UIADD3 UR4, UPT, UPT, -UR5, URZ, URZ ;  /* 0x000000ff05047290 */ /* 0x000fe4000fffe1ff */
[----:B------:R-:W-:Y:S03]  /*5890*/  @!UP0 UIMAD UR6, UR9, UR39, UR5 ;  /* 0x00000027090682a4 */ /* 0x000fe6000f8e0205 */
[----:B------:R-:W-:Y:S01]  /*58a0*/  @!UP0 UMOV UR5, UR7 ;  /* 0x0000000700058c82 */ /* 0x000fe20008000000 */
[----:B------:R-:W-:Y:S02]  /*58b0*/  UIMAD UR7, UR31, UR4, UR23 ;  /* 0x000000041f0772a4 */ /* 0x000fe4000f8e0217 */
[----:B------:R-:W-:Y:S02]  /*58c0*/  UIMAD UR4, UR58, UR8, UR15 ;  /* 0x000000083a0472a4 */ /* 0x000fe4000f8e020f */
[----:B------:R-:W-:Y:S02]  /*58d0*/  UIMAD UR23, UR5, UR31, UR7 ;  /* 0x0000001f051772a4 */ /* 0x000fe4000f8e0207 */
[----:B------:R-:W-:Y:S11]  /*58e0*/  UIMAD UR15, UR6, UR58, UR4 ;  /* 0x0000003a060f72a4 */ /* 0x000ff6000f8e0204 */
[----:B------:R-:W-:Y:S01]  /*58f0*/  @!UPT UIADD3 URZ, UPT, UPT, URZ, URZ, URZ ;  /* 0x000000fffffff290 */ /* 0x000fe2000fffe0ff */
.L_x_80:
[----:B------:R-:W1:Y:S01]  /*5900*/  @!UP4 LDCU.128 UR8, c[0x0][0xc10] ;  /* 0x00018200ff08c7ac */ /* 0x000e620008000c00 */
[----:B------:R-:W-:Y:S04]  /*5910*/  MOV R0, UR16 ;  /* 0x0000001000007c02 */ /* 0x000fe80008000f00 */
[----:B------:R-:W-:Y:S01]  /*5920*/  IABS R0, R0 ;  /* 0x0000000000007213 */ /* 0x000fe20000000000 */
[----:B------:R-:W2:Y:S01]  /*5930*/  @!UP4 LDCU UR5, c[0x0][0xc0c] ;  /* 0x00018180ff05c7ac */ /* 0x000ea20008000800 */
[----:B------:R-:W3:Y:S01]  /*5940*/  @!UP4 LDCU UR4, c[0x0][0xc20] ;  /* 0x00018400ff04c7ac */ /* 0x000ee20008000800 */
[----:B-1----:R-:W-:Y:S04]  /*5950*/  UIMAD.WIDE.U32 UR6, UR23, UR8, URZ ;  /* 0x00000008170672a5 */ /* 0x002fe8000f8e00ff */
[----:B------:R-:W-:Y:S02]  /*5960*/  @!UP4 USHF.R.U32.HI UR7, URZ, UR9, UR7 ;  /* 0x00000009ff07c299 */ /* 0x000fe40008011607 */
[----:B------:R-:W-:Y:S02]  /*5970*/  UIMAD.WIDE.U32 UR8, UR15, UR11, URZ ;  /* 0x0000000b0f0872a5 */ /* 0x000fe4000f8e00ff */
[----:B--2---:R-:W-:Y:S04]  /*5980*/  @!UP4 UISETP.NE.AND UP0, UPT, UR5, 0x1, UPT ;  /* 0x000000010500c88c */ /* 0x004fe8000bf05270 */
[----:B------:R-:W-:Y:S02]  /*5990*/  @!UP4 USEL UR7, UR23, UR7, !UP0 ;  /* 0x000000071707c287 */ /* 0x000fe4000c000000 */
[----:B------:R-:W-:Y:S01]  /*59a0*/  @!UP4 UISETP.NE.AND UP0, UPT, UR10, 0x1, UPT ;  /* 0x000000010a00c88c */ /* 0x000fe2000bf05270 */
[----:B------:R-:W-:Y:S02]  /*59b0*/  @!UP4 UMOV UR6, UR9 ;  /* 0x000000090006cc82 */ /* 0x000fe40008000000 */
[----:B---3--:R-:W-:Y:S04]  /*59c0*/  @!UP4 USHF.R.U32.HI UR6, URZ, UR4, UR6 ;  /* 0x00000004ff06c299 */ /* 0x008fe80008011606 */
[----:B------:R-:W-:Y:S04]  /*59d0*/  @!UP4 USEL UR6, UR15, UR6, !UP0 ;  /* 0x000000060f06c287 */ /* 0x000fe8000c000000 */
[----:B------:R-:W-:Y:S02]  /*59e0*/  @!UP4 UIADD3 UR4, UPT, UPT, -UR7, UR6, URZ ;  /* 0x000000060704c290 */ /* 0x000fe4000fffe1ff */
[----:B------:R-:W-:Y:S02]  /*59f0*/  @!UP4 UIADD3 UR6, UPT, UPT, UR7, -UR6, URZ ;  /* 0x800000060706c290 */ /* 0x000fe4000fffe0ff */
[----:B------:R-:W-:Y:S02]  /*5a00*/  @!UP4 UIMAD UR23, UR4, UR5, UR23 ;  /* 0x000000050417c2a4 */ /* 0x000fe4000f8e0217 */
[----:B------:R-:W-:Y:S01]  /*5a10*/  @!UP4 UIMAD UR15, UR6, UR10, UR15 ;  /* 0x0000000a060fc2a4 */ /* 0x000fe2000f8e020f */
[----:B------:R-:W-:Y:S11]  /*5a20*/  BRA.U UP1, `(.L_x_81) ;  /* 0x0000000101107547 */ /* 0x000ff6000b800000 */
[----:B------:R-:W-:Y:S04]  /*5a30*/  MOV R3, UR70 ;  /* 0x0000004600037c02 */ /* 0x000fe80008000f00 */
[----:B------:R-:W-:Y:S04]  /*5a40*/  SHF.L.U32 R10, R3, 0x1f, RZ ;  /* 0x0000001f030a7819 */ /* 0x000fe800000006ff */
[----:B------:R-:W1:Y:S02]  /*5a50*/  SYNCS.PHASECHK.TRANS64.TRYWAIT P1, [UR42+0x88], R10 ;  /* 0x0000880aff0075a7 */ /* 0x000e64000802112a */
[----:B-1----:R-:W-:Y:S05]  /*5a60*/  @!P1 BRA `(.L_x_82) ;  /* 0x0000007c00a09947 */ /* 0x002fea0003800000 */
.L_x_81:
[----:B------:R-:W-:Y:S01]  /*5a70*/  UISETP.NE.AND UP1, UPT, UR68, URZ, UPT ;  /* 0x000000ff4400728c */ /* 0x000fe2000bf25270 */
[----:B------:R-:W-:Y:S01]  /*5a80*/  R2UR UR4, R0 ;  /* 0x00000000000472ca */ /* 0x000fe200000e0000 */
[----:B------:R-:W-:Y:S11]  /*5a90*/  USHF.L.U32 UR11, UR21, 0x7, URZ ;  /* 0x00000007150b7899 */ /* 0x000ff600080006ff */
[----:B------:R-:W-:Y:S01]  /*5aa0*/  @!UPT UIADD3 URZ, UPT, UPT, URZ, URZ, URZ ;  /* 0x000000fffffff290 */ /* 0x000fe2000fffe0ff */
[----:B------:R-:W-:Y:S07]  /*5ab0*/  UIMAD.WIDE.U32 UR6, UR62, UR4, URZ ;  /* 0x000000043e0672a5 */ /* 0x000fee000f8e00ff */
[----:B------:R-:W-:Y:S02]  /*5ac0*/  UMOV UR12, UR7 ;  /* 0x00000007000c7c82 */ /* 0x000fe40008000000 */
[----:B------:R-:W-:Y:S04]  /*5ad0*/  UIMAD UR4, UR12, UR66, UR4 ;  /* 0x000000420c0472a4 */ /* 0x000fe8000f8e0204 */
[----:B------:R-:W-:Y:S11]  /*5ae0*/  UISETP.GT.U32.AND UP0, UPT, UR44, UR4, UPT ;  /* 0x000000042c00728c */ /* 0x000ff6000bf04070 */
[----:B------:R-:W-:Y:S02]  /*5af0*/  @!UP0 UIADD3 UR4, UPT, UPT, UR4, -UR44, URZ ;  /* 0x8000002c04048290 */ /* 0x000fe4000fffe0ff */
[----:B------:R-:W-:Y:S02]  /*5b00*/  @!UP0 UIADD3 UR12, UPT, UPT, UR12, 0x1, URZ ;  /* 0x000000010c0c8890 */ /* 0x000fe4000fffe0ff */
[----:B------:R-:W-:Y:S02]  /*5b10*/  UISETP.GE.U32.AND UP0, UPT, UR4, UR44, UPT ;  /* 0x0000002c0400728c */ /* 0x000fe4000bf06070 */
[----:B------:R-:W-:Y:S09]  /*5b20*/  ULOP3.LUT UR4, UR16, UR45, URZ, 0x3c, !UPT ;  /* 0x0000002d10047292 */ /* 0x000ff2000f8e3cff */
[----:B------:R-:W-:Y:S02]  /*5b30*/  @UP0 UIADD3 UR12, UPT, UPT, UR12, 0x1, URZ ;  /* 0x000000010c0c0890 */ /* 0x000fe4000fffe0ff */
[----:B------:R-:W-:Y:S11]  /*5b40*/  UISETP.GE.AND UP0, UPT, UR4, URZ, UPT ;  /* 0x000000ff0400728c */ /* 0x000ff6000bf06270 */
[----:B------:R-:W-:Y:S02]  /*5b50*/  @!UP0 UIADD3 UR12, UPT, UPT, -UR12, URZ, URZ ;  /* 0x000000ff0c0c8290 */ /* 0x000fe4000fffe1ff */
[----:B------:R-:W-:Y:S06]  /*5b60*/  @!UP6 ULOP3.LUT UR12, URZ, UR45, URZ, 0x33, !UPT ;  /* 0x0000002dff0ce292 */ /* 0x000fec000f8e33ff */
[----:B------:R-:W-:Y:S05]  /*5b70*/  IMAD.U32 R0, RZ, RZ, UR12 ;  /* 0x0000000cff007e24 */ /* 0x000fea000f8e00ff */
[----:B------:R-:W-:Y:S04]  /*5b80*/  IABS R0, R0 ;  /* 0x0000000000007213 */ /* 0x000fe80000000000 */
[----:B------:R-:W-:Y:S01]  /*5b90*/  R2UR UR4, R0 ;  /* 0x00000000000472ca */ /* 0x000fe200000e0000 */
[----:B------:R-:W-:Y:S05]  /*5ba0*/  IMAD.U32 R0, RZ, RZ, UR54 ;  /* 0x00000036ff007e24 */ /* 0x000fea000f8e00ff */
[----:B------:R-:W-:Y:S04]  /*5bb0*/  IABS R9, R0 ;  /* 0x0000000000097213 */ /* 0x000fe80000000000 */
[----:B------:R-:W2:Y:S03]  /*5bc0*/  I2F.RP R15, R9 ;  /* 0x00000009000f7306 */ /* 0x000ea60000209400 */
[----:B------:R-:W-:Y:S07]  /*5bd0*/  UIMAD.WIDE.U32 UR6, UR61, UR4, URZ ;  /* 0x000000043d0672a5 */ /* 0x000fee000f8e00ff */
[----:B------:R-:W-:Y:S02]  /*5be0*/  UMOV UR13, UR7 ;  /* 0x00000007000d7c82 */ /* 0x000fe40008000000 */
[----:B------:R-:W-:Y:S01]  /*5bf0*/  UIADD3 UR5, UPT, UPT, -UR13, URZ, URZ ;  /* 0x000000ff0d057290 */ /* 0x000fe2000fffe1ff */
[----:B--2---:R-:W2:Y:S03]  /*5c00*/  MUFU.RCP R0, R15 ;  /* 0x0000000f00007308 */ /* 0x004ea60000001000 */
[----:B------:R-:W-:Y:S04]  /*5c10*/  UIMAD UR4, UR43, UR5, UR4 ;  /* 0x000000052b0472a4 */ /* 0x000fe8000f8e0204 */
[----:B------:R-:W-:Y:S11]  /*5c20*/  UISETP.GT.U32.AND UP0, UPT, UR43, UR4, UPT ;  /* 0x000000042b00728c */ /* 0x000ff6000bf04070 */
[----:B------:R-:W-:Y:S01]  /*5c30*/  @!UP0 UIADD3 UR4, UPT, UPT, UR4, -UR43, URZ ;  /* 0x8000002b04048290 */ /* 0x000fe2000fffe0ff */
[----:B--2---:R-:W-:Y:S01]  /*5c40*/  VIADD R14, R0, 0xffffffe ;  /* 0x0ffffffe000e7836 */ /* 0x004fe20000000000 */
[----:B------:R-:W-:Y:S02]  /*5c50*/  @!UP0 UIADD3 UR13, UPT, UPT, UR13, 0x1, URZ ;  /* 0x000000010d0d8890 */ /* 0x000fe4000fffe0ff */
[----:B------:R-:W-:Y:S01]  /*5c60*/  UISETP.GE.U32.AND UP0, UPT, UR4, UR43, UPT ;  /* 0x0000002b0400728c */ /* 0x000fe2000bf06070 */
[----:B------:R-:W1:Y:S01]  /*5c70*/  F2I.FTZ.U32.TRUNC.NTZ R11, R14 ;  /* 0x0000000e000b7305 */ /* 0x000e62000021f000 */
[----:B------:R-:W-:Y:S09]  /*5c80*/  ULOP3.LUT UR4, UR12, UR68, URZ, 0x3c, !UPT ;  /* 0x000000440c047292 */ /* 0x000ff2000f8e3cff */
[----:B------:R-:W-:Y:S02]  /*5c90*/  @UP0 UIADD3 UR13, UPT, UPT, UR13, 0x1, URZ ;  /* 0x000000010d0d0890 */ /* 0x000fe4000fffe0ff */
[----:B------:R-:W-:Y:S01]  /*5ca0*/  UISETP.GE.AND UP0, UPT, UR4, URZ, UPT ;  /* 0x000000ff0400728c */ /* 0x000fe2000bf06270 */
[----:B-1----:R-:W-:Y:S05]  /*5cb0*/  IADD3 R10, PT, PT, RZ, -R11, RZ ;  /* 0x8000000bff0a7210 */ /* 0x002fea0007ffe0ff */
[----:B------:R-:W-:Y:S02]  /*5cc0*/  IMAD R3, R10, R9, RZ ;  /* 0x000000090a037224 */ /* 0x000fe400078e02ff */
[----:B------:R-:W-:Y:S03]  /*5cd0*/  IMAD.MOV.U32 R10, RZ, RZ, RZ ;  /* 0x000000ffff0a7224 */ /* 0x000fe600078e00ff */
[----:B------:R-:W-:Y:S02]  /*5ce0*/  @!UP0 UIADD3 UR13, UPT, UPT, -UR13, URZ, URZ ;  /* 0x000000ff0d0d8290 */ /* 0x000fe4000fffe1ff */
[----:B------:R-:W-:Y:S01]  /*5cf0*/  @!UP1 ULOP3.LUT UR13, URZ, UR68, URZ, 0x33, !UPT ;  /* 0x00000044ff0d9292 */ /* 0x000fe2000f8e33ff */
[----:B------:R-:W-:Y:S01]  /*5d00*/  IMAD.HI.U32 R11, R11, R3, R10 ;  /* 0x000000030b0b7227 */ /* 0x000fe200078e000a */
[----:B------:R-:W-:Y:S02]  /*5d10*/  UISETP.NE.AND UP1, UPT, UR54, URZ, UPT ;  /* 0x000000ff3600728c */ /* 0x000fe4000bf25270 */
[----:B------:R-:W-:Y:S01]  /*5d20*/  ULOP3.LUT UR4, UR13, UR54, URZ, 0x3c, !UPT ;  /* 0x000000360d047292 */ /* 0x000fe2000f8e3cff */
[----:B------:R-:W-:Y:S01]  /*5d30*/  IMAD.MOV.U32 R10, RZ, RZ, 0x1 ;  /* 0x00000001ff0a7424 */ /* 0x000fe200078e00ff */
[----:B------:R-:W-:Y:S01]  /*5d40*/  UIADD3 UR5, UPT, UPT, -UR13, URZ, URZ ;  /* 0x000000ff0d057290 */ /* 0x000fe2000fffe1ff */
[----:B------:R-:W-:Y:S01]  /*5d50*/  IMAD.U32 R0, RZ, RZ, UR13 ;  /* 0x0000000dff007e24 */ /* 0x000fe2000f8e00ff */
[----:B------:R-:W-:Y:S02]  /*5d60*/  UISETP.GE.AND UP0, UPT, UR4, URZ, UPT ;  /* 0x000000ff0400728c */ /* 0x000fe4000bf06270 */
[----:B------:R-:W-:Y:S01]  /*5d70*/  SHF.L.U32 R10, R10, 0x1f, RZ ;  /* 0x0000001f0a0a7819 */ /* 0x000fe200000006ff */
[----:B------:R-:W-:Y:S01]  /*5d80*/  UIADD3 UR4, UPT, UPT, -UR12, URZ, URZ ;  /* 0x000000ff0c047290 */ /* 0x000fe2000fffe1ff */
[----:B------:R-:W-:Y:S01]  /*5d90*/  IABS R0, R0 ;  /* 0x0000000000007213 */ /* 0x000fe20000000000 */
[----:B------:R-:W-:Y:S02]  /*5da0*/  UIMAD UR12, UR68, UR5, UR12 ;  /* 0x00000005440c72a4 */ /* 0x000fe4000f8e020c */
[----:B------:R-:W-:Y:S02]  /*5db0*/  UIMAD UR4, UR45, UR4, UR16 ;  /* 0x000000042d0472a4 */ /* 0x000fe4000f8e0210 */
[----:B------:R-:W-:Y:S02]  /*5dc0*/  IMAD.HI.U32 R11, R11, R0, RZ ;  /* 0x000000000b0b7227 */ /* 0x000fe400078e00ff */
[----:B------:R-:W-:Y:S03]  /*5dd0*/  USHF.L.U32 UR4, UR4, 0x7, URZ ;  /* 0x0000000704047899 */ /* 0x000fe600080006ff */
[----:B------:R-:W-:Y:S05]  /*5de0*/  IADD3 R3, PT, PT, -R11, RZ, RZ ;  /* 0x000000ff0b037210 */ /* 0x000fea0007ffe1ff */
[C---:B------:R-:W-:Y:S05]  /*5df0*/  IMAD R0, R9.reuse, R3, R0 ;  /* 0x0000000309007224 */ /* 0x040fea00078e0200 */
[----:B------:R-:W-:Y:S11]  /*5e00*/  ISETP.GT.U32.AND P1, PT, R9, R0, PT ;  /* 0x000000000900720c */ /* 0x000ff60003f24070 */
[----:B------:R-:W-:Y:S02]  /*5e10*/  @!UPT UIADD3 URZ, UPT, UPT, URZ, URZ, URZ ;  /* 0x000000fffffff290 */ /* 0x000fe4000fffe0ff */
[----:B------:R-:W-:Y:S02]  /*5e20*/  @!P1 IMAD.IADD R0, R0, 0x1, -R9 ;  /* 0x0000000100009824 */ /* 0x000fe400078e0a09 */
[----:B------:R-:W-:Y:S01]  /*5e30*/  @!P1 VIADD R11, R11, 0x1 ;  /* 0x000000010b0b9836 */ /* 0x000fe20000000000 */
[----:B------:R-:W-:Y:S02]  /*5e40*/  ISETP.NE.U32.AND P1, PT, RZ, UR52, PT ;  /* 0x00000034ff007c0c */ /* 0x000fe4000bf25070 */
[----:B------:R-:W-:Y:S02]  /*5e50*/  ISETP.GE.U32.AND P2, PT, R0, R9, PT ;  /* 0x000000090000720c */ /* 0x000fe40003f46070 */
[----:B------:R-:W-:Y:S11]  /*5e60*/  ISETP.NE.AND.EX P1, PT, RZ, UR53, PT, P1 ;  /* 0x00000035ff007c0c */ /* 0x000ff6000bf25310 */
[----:B------:R-:W-:Y:S04]  /*5e70*/  @P2 IADD3 R11, PT, PT, R11, 0x1, RZ ;  /* 0x000000010b0b2810 */ /* 0x000fe80007ffe0ff */
[----:B------:R-:W-:Y:S11]  /*5e80*/  R2UR UR14, R11 ;  /* 0x000000000b0e72ca */ /* 0x000ff600000e0000 */
[----:B------:R-:W-:Y:S02]  /*5e90*/  @!UPT UIADD3 URZ, UPT, UPT, URZ, URZ, URZ ;  /* 0x000000fffffff290 */ /* 0x000fe4000fffe0ff */
[----:B------:R-:W-:Y:S02]  /*5ea0*/  @!UP0 UIADD3 UR14, UPT, UPT, -UR14, URZ, URZ ;  /* 0x000000ff0e0e8290 */ /* 0x000fe4000fffe1ff */
[----:B------:R-:W-:Y:S04]  /*5eb0*/  @!UP1 ULOP3.LUT UR14, URZ, UR54, URZ, 0x33, !UPT ;  /* 0x00000036ff0e9292 */ /* 0x000fe8000f8e33ff */
[----:B------:R-:W-:Y:S04]  /*5ec0*/  UIADD3 UR6, UPT, UPT, -UR14, URZ, URZ ;  /* 0x000000ff0e067290 */ /* 0x000fe8000fffe1ff */
[----:B------:R-:W-:Y:S01]  /*5ed0*/  UIMAD UR13, UR54, UR6, UR13 ;  /* 0x00000006360d72a4 */ /* 0x000fe2000f8e020d */
[----:B------:R-:W-:Y:S11]  /*5ee0*/  BRA.U !UP5, `(.L_x_83) ;  /* 0x000000010d387547 */ /* 0x000ff6000b800000 */
[----:B------:R-:W-:Y:S01]  /*5ef0*/  UISETP.NE.AND UP2, UPT, UR67, URZ, UPT ;  /* 0x000000ff4300728c */ /* 0x000fe2000bf45270 */
[----:B------:R-:W-:Y:S01]  /*5f00*/  HFMA2 R0, -RZ, RZ, 0, 5.9604644775390625e-08 ;  /* 0x00000001ff007431 */ /* 0x000fe200000001ff */
[----:B------:R-:W1:Y:S01]  /*5f10*/  LDCU.64 UR8, c[0x0][0x358] ;  /* 0x00006b00ff0877ac */ /* 0x000e620008000a00 */
[----:B------:R-:W-:Y:S03]  /*5f20*/  IMAD.MOV.U32 R68, RZ, RZ, 0x1 ;  /* 0x00000001ff447424 */ /* 0x000fe600078e00ff */
[----:B------:R-:W-:Y:S05]  /*5f30*/  PLOP3.LUT P2, PT, PT, PT, UP2, 0x80, 0x8 ;  /* 0x000000000008781c */ /* 0x000fea0003f4f028 */
[----:B------:R-:W2:Y:S01]  /*5f40*/  @UP2 LDCU.64 UR6, c[0x0][0x988] ;  /* 0x00013100ff0627ac */ /* 0x000ea20008000a00 */
[----:B------:R-:W-:Y:S07]  /*5f50*/  @UP2 UIMAD UR5, UR51, UR52, URZ ;  /* 0x00000034330522a4 */ /* 0x000fee000f8e02ff */
[----:B------:R-:W-:Y:S01]  /*5f60*/  @!P2 PRMT R68, R0, 0x7610, R68 ;  /* 0x000076100044a816 */ /* 0x000fe20000000044 */
[----:B--2---:R-:W-:Y:S03]  /*5f70*/  @UP2 UIMAD.WIDE UR6, UR5, 0x4, UR6 ;  /* 0x00000004050628a5 */ /* 0x004fe6000f8e0206 */
[----:B------:R-:W2:Y:S03]  /*5f80*/  @!UP2 LDCU UR5, c[0x0][0x980] ;  /* 0x00013000ff05a7ac */ /* 0x000ea60008000800 */
[----:B------:R-:W-:Y:S01]  /*5f90*/  IMAD.U32 R14, RZ, RZ, UR6 ;  /* 0x00000006ff0e7e24 */ /* 0x000fe2000f8e00ff */
[----:B------:R-:W-:Y:S05]  /*5fa0*/  MOV R15, UR7 ;  /* 0x00000007000f7c02 */ /* 0x000fea0008000f00 */
[----:B-1---5:R1:W5:Y:S02]  /*5fb0*/  @P2 LDG.E R27, desc[UR8][R14.64] ;  /* 0x000000080e1b2981 */ /* 0x022364000c1e1900 */
[----:B-12---:R-:W-:Y:S07]  /*5fc0*/  @!P2 IMAD.U32 R27, RZ, RZ, UR5 ;  /* 0x00000005ff1bae24 */ /* 0x006fee000f8e00ff */
.L_x_83:
[----:B-----5:R-:W-:Y:S01]  /*5fd0*/  @!P1 FSETP.EQ.AND P3, PT, R27, RZ, PT ;  /* 0x000000ff1b00920b */ /* 0x020fe20003f62000 */
[----:B------:R-:W-:Y:S01]  /*5fe0*/  @!UPT UIADD3 URZ, UPT, UPT, URZ, URZ, URZ ;  /* 0x000000fffffff290 */ /* 0x000fe2000fffe0ff */
[----:B------:R-:W-:Y:S11]  /*5ff0*/  @!P1 BRA `(.L_x_84) ;  /* 0x0000000000149947 */ /* 0x000ff60003800000 */
[----:B------:R-:W-:Y:S02]  /*6000*/  LOP3.LUT P1, RZ, R68, 0xff, RZ, 0xc0, !PT ;  /* 0x000000ff44ff7812 */ /* 0x000fe4000782c0ff */
[----:B------:R-:W-:Y:S04]  /*6010*/  PLOP3.LUT P3, PT, PT, PT, UP2, 0x80, 0x8 ;  /* 0x000000000008781c */ /* 0x000fe80003f6f028 */
[----:B------:R-:W-:Y:S07]  /*6020*/  PLOP3.LUT P3, PT, P3, PT, PT, 0x8, 0x80 ;  /* 0x000000000080781c */ /* 0x000fee0001f6e170 */
[----:B------:R-:W-:Y:S11]  /*6030*/  @P1 FSETP.EQ.AND P3, PT, R27, RZ, PT ;  /* 0x000000ff1b00120b */ /* 0x000ff60003f62000 */
[----:B------:R-:W-:Y:S02]  /*6040*/  @!UPT UIADD3 URZ, UPT, UPT, URZ, URZ, URZ ;  /* 0x000000fffffff290 */ /* 0x000fe4000fffe0ff */
.L_x_84:
[----:B------:R-:W1:Y:S01]  /*6050*/  SYNCS.PHASECHK.TRANS64.TRYWAIT P1, [UR42+0x60], R10 ;  /* 0x0000600aff0075a7 */ /* 0x000e62000802112a */
[----:B------:R-:W-:Y:S04]  /*6060*/  ELECT P2, URZ, PT ;  /* 0x0000000000ff782f */ /* 0x000fe80003840000 */
[----:B------:R-:W-:Y:S01]  /*6070*/  PLOP3.LUT P2, PT, P3, P2, PT, 0xf2, 0x2f ;  /* 0x00000000002f781c */ /* 0x000fe20001f45e72 */
[----:B------:R-:W-:Y:S01]  /*6080*/  @!UPT UIADD3 URZ, UPT, UPT, URZ, URZ, URZ ;  /* 0x000000fffffff290 */ /* 0x000fe2000fffe0ff */
[----:B-1----:R-:W-:Y:S11]  /*6090*/  @!P1 BRA `(.L_x_85) ;  /* 0x00000078002c9947 */ /* 0x002ff60003800000 */
.L_x_207:
[----:B-1----:R-:W-:Y:S01]  /*60a0*/  @!P2 IADD3 R3, P1, PT, R12, 0x680, RZ ;  /* 0x000006800c03a810 */ /* 0x002fe20007f3e0ff */
[----:B------:R-:W-:Y:S01]  /*60b0*/  VOTEU.ALL UP0, P2 ;  /* 0x0000000000ff7886 */ /* 0x000fe20001000000 */
[----:B------:R-:W-:Y:S01]  /*60c0*/  UMOV UR18, 0x0 ;  /* 0x0000000000127882 */ /* 0x000fe20000000000 */
[----:B------:R-:W-:Y:S01]  /*60d0*/  UMOV UR19, 0x10000000 ;  /* 0x1000000000137882 */ /* 0x000fe20000000000 */
[----:B------:R-:W-:Y:S01]  /*60e0*/  @!P2 R2UR UR6, R3 ;  /* 0x000000000306a2ca */ /* 0x000fe200000e0000 */
[----:B------:R-:W-:Y:S01]  /*60f0*/  @!P2 IMAD.X R0, RZ, RZ, R13, P1 ;  /* 0x000000ffff00a224 */ /* 0x000fe200008e060d */
[----:B------:R-:W-:Y:S01]  /*6100*/  @!UP0 UIADD3 UR8, UPT, UPT, UR42, 0x200, URZ ;  /* 0x000002002a088890 */ /* 0x000fe2000fffe0ff */
[----:B------:R-:W-:Y:S03]  /*6110*/  VOTEU.ALL UP0, P2 ;  /* 0x0000000000ff7886 */ /* 0x000fe60001000000 */
[----:B------:R-:W-:Y:S01]  /*6120*/  @!P2 R2UR UR5, R0 ;  /* 0x000000000005a2ca */ /* 0x000fe200000e0000 */
[----:B------:R-:W-:Y:S01]  /*6130*/  @!P2 IMAD.MOV.U32 R0, RZ, RZ, 0x2000 ;  /* 0x00002000ff00a424 */ /* 0x000fe200078e00ff */
[----:B------:R-:W-:Y:S01]  /*6140*/  @!UP0 UMOV UR9, UR46 ;  /* 0x0000002e00098c82 */ /* 0x000fe20008000000 */
[----:B------:R-:W-:Y:S04]  /*6150*/  @!UP0 UMOV UR10, UR4 ;  /* 0x00000004000a8c82 */ /* 0x000fe80008000000 */
[----:B------:R-:W-:Y:S05]  /*6160*/  IMAD.U32 R14, RZ, RZ, UR6 ;  /* 0x00000006ff0e7e24 */ /* 0x000fea000f8e00ff */
[----:B------:R-:W-:Y:S01]  /*6170*/  @!P2 R2UR UR6, R14 ;  /* 0x000000000e06a2ca */ /* 0x000fe200000e0000 */
[----:B------:R-:W-:Y:S05]  /*6180*/  IMAD.U32 R15, RZ, RZ, UR5 ;  /* 0x00000005ff0f7e24 */ /* 0x000fea000f8e00ff */
[----:B------:R-:W-:Y:S11]  /*6190*/  @!P2 R2UR UR7, R15 ;  /* 0x000000000f07a2ca */ /* 0x000ff600000e0000 */
[----:B------:R-:W-:Y:S02]  /*61a0*/  @!UPT UIADD3 URZ, UPT, UPT, URZ, URZ, URZ ;  /* 0x000000fffffff290 */ /* 0x000fe4000fffe0ff */
[----:B------:R1:W-:Y:S01]  /*61b0*/  @!UP0 UTMALDG.5D [UR8], [UR6], desc[UR18] ;  /* 0x00001208060085b4 */ /* 0x0003e20008021000 */
[----:B------:R1:W-:Y:S01]  /*61c0*/  @!P2 SYNCS.ARRIVE.TRANS64.RED.A0TR RZ, [UR42+0x40], R0 ;  /* 0x00004000ffffa9a7 */ /* 0x0003e2000830042a */
[----:B------:R-:W-:Y:S01]  /*61d0*/  SYNCS.ARRIVE.TRANS64.RED.A1T0 RZ, [UR50], RZ ;  /* 0x000000ffffff79a7 */ /* 0x000fe20008100432 */
[----:B------:R-:W2:Y:S02]  /*61e0*/  SYNCS.PHASECHK.TRANS64.TRYWAIT P1, [UR42+0x68], R10 ;  /* 0x0000680aff0075a7 */ /* 0x000ea4000802112a */
[----:B-12---:R-:W-:Y:S05]  /*61f0*/  @!P1 BRA `(.L_x_86) ;  /* 0x0000007400ec9947 */ /* 0x006fea0003800000 */
.L_x_209:
[----:B-1----:R-:W-:Y:S01]  /*6200*/  @!P2 IADD3 R3, P1, PT, R12, 0x680, RZ ;  /* 0x000006800c03a810 */ /* 0x002fe20007f3e0ff */
[----:B------:R-:W-:Y:S01]  /*6210*/  VOTEU.ALL UP0, P2 ;  /* 0x0000000000ff7886 */ /* 0x000fe20001000000 */
[----:B------:R-:W-:Y:S01]  /*6220*/  UMOV UR8, 0x0 ;  /* 0x0000000000087882 */ /* 0x000fe20000000000 */
[----:B------:R-:W-:Y:S01]  /*6230*/  UMOV UR9, 0x10000000 ;  /* 0x1000000000097882 */ /* 0x000fe20000000000 */
[----:B------:R-:W-:Y:S01]  /*6240*/  @!P2 R2UR UR6, R3 ;  /* 0x000000000306a2ca */ /* 0x000fe200000e0000 */
[----:B------:R-:W-:Y:S01]  /*6250*/  @!P2 IMAD.X R0, RZ, RZ, R13, P1 ;  /* 0x000000ffff00a224 */ /* 0x000fe200008e060d */
[----:B------:R-:W-:Y:S02]  /*6260*/  @!UP0 UIADD3 UR34, UPT, UPT, UR4, 0x10, URZ ;  /* 0x0000001004228890 */ /* 0x000fe4000fffe0ff */
[----:B------:R-:W-:Y:S02]  /*6270*/  @!UP0 UIADD3 UR32, UPT, UPT, UR42, 0x2200, URZ ;  /* 0x000022002a208890 */ /* 0x000fe4000fffe0ff */
[----:B------:R-:W-:Y:S01]  /*6280*/  @!P2 R2UR UR5, R0 ;  /* 0x000000000005a2ca */ /* 0x000fe200000e0000 */
[----:B------:R-:W-:Y:S01]  /*6290*/  VOTEU.ALL UP0, P2 ;  /* 0x0000000000ff7886 */ /* 0x000fe20001000000 */
[----:B------:R-:W-:Y:S01]  /*62a0*/  @!P2 IMAD.MOV.U32 R0, RZ, RZ, 0x2000 ;  /* 0x00002000ff00a424 */ /* 0x000fe200078e00ff */
[----:B------:R-:W-:Y:S01]  /*62b0*/  UMOV UR35, UR11 ;  /* 0x0000000b00237c82 */ /* 0x000fe20008000000 */
[----:B------:R-:W-:Y:S01]  /*62c0*/  UMOV UR36, UR12 ;  /* 0x0000000c00247c82 */ /* 0x000fe20008000000 */
[----:B------:R-:W-:Y:S01]  /*62d0*/  UMOV UR37, UR13 ;  /* 0x0000000d00257c82 */ /* 0x000fe20008000000 */
[----:B------:R-:W-:Y:S01]  /*62e0*/  UMOV UR38, UR14 ;  /* 0x0000000e00267c82 */ /* 0x000fe20008000000 */
        /* <DEDUP_REMOVED lines=10> */
.L_x_211:
        /* <DEDUP_REMOVED lines=25> */
.L_x_213:
[----:B-1----:R-:W-:Y:S01]  /*6520*/  @!P2 IADD3 R3, P1, PT, R12, 0x680, RZ ;  /* 0x000006800c03a810 */ /* 0x002fe20007f3e0ff */
[----:B------:R-:W-:Y:S01]  /*6530*/  VOTEU.ALL UP0, P2 ;  /* 0x0000000000ff7886 */ /* 0x000fe20001000000 */
[----:B------:R-:W-:Y:S01]  /*6540*/  UMOV UR8, 0x0 ;  /* 0x0000000000087882 */ /* 0x000fe20000000000 */
[----:B------:R-:W-:Y:S01]  /*6550*/  UMOV UR9, 0x10000000 ;  /* 0x1000000000097882 */ /* 0x000fe20000000000 */
[----:B------:R-:W-:Y:S01]  /*6560*/  @!P2 R2UR UR6, R3 ;  /* 0x000000000306a2ca */ /* 0x000fe200000e0000 */
[----:B------:R-:W-:Y:S01]  /*6570*/  @!P2 IMAD.X R0, RZ, RZ, R13, P1 ;  /* 0x000000ffff00a224 */ /* 0x000fe200008e060d */
[----:B------:R-:W-:Y:S01]  /*6580*/  @!UP0 UIADD3 UR18, UPT, UPT, UR4, 0x30, URZ ;  /* 0x0000003004128890 */ /* 0x000fe2000fffe0ff */
[----:B------:R-:W-:Y:S01]  /*6590*/  SHF.L.U32 R9, RZ, 0x1f, RZ ;  /* 0x0000001fff097819 */ /* 0x000fe200000006ff */
        /* <DEDUP_REMOVED lines=18> */
.L_x_215:
[----:B------:R-:W-:Y:S01]  /*66c0*/  @!P2 IADD3 R3, P1, PT, R12, 0x680, RZ ;  /* 0x000006800c03a810 */ /* 0x000fe20007f3e0ff */
[----:B------:R-:W-:Y:S01]  /*66d0*/  VOTEU.ALL UP0, P2 ;  /* 0x0000000000ff7886 */ /* 0x000fe20001000000 */
[----:B------:R-:W-:Y:S01]  /*66e0*/  UMOV UR18, 0x0 ;  /* 0x0000000000127882 */ /* 0x000fe20000000000 */
[----:B------:R-:W-:Y:S01]  /*66f0*/  UMOV UR19, 0x10000000 ;  /* 0x1000000000137882 */ /* 0x000fe20000000000 */
[----:B------:R-:W-:Y:S01]  /*6700*/  @!P2 R2UR UR6, R3 ;  /* 0x000000000306a2ca */ /* 0x000fe200000e0000 */
[----:B-1----:R-:W-:Y:S01]  /*6710*/  @!P2 IMAD.X R0, RZ, RZ, R13, P1 ;  /* 0x000000ffff00a224 */ /* 0x002fe200008e060d */
[----:B------:R-:W-:Y:S02]  /*6720*/  @!UP0 UIADD3 UR8, UPT, UPT, UR42, 0x200, URZ ;  /* 0x000002002a088890 */ /* 0x000fe4000fffe0ff */
[----:B------:R-:W-:Y:S02]  /*6730*/  @!UP0 UIADD3 UR10, UPT, UPT, UR4, 0x40, URZ ;  /* 0x00000040040a8890 */ /* 0x000fe4000fffe0ff */
[----:B------:R-:W-:Y:S01]  /*6740*/  @!P2 R2UR UR5, R0 ;  /* 0x000000000005a2ca */ /* 0x000fe200000e0000 */
[----:B------:R-:W-:Y:S01]  /*6750*/  VOTEU.ALL UP0, P2 ;  /* 0x0000000000ff7886 */ /* 0x000fe20001000000 */
[----:B------:R-:W-:Y:S04]  /*6760*/  @!P2 IMAD.MOV.U32 R0, RZ, RZ, 0x2000 ;  /* 0x00002000ff00a424 */ /* 0x000fe800078e00ff */
[----:B------:R-:W-:Y:S01]  /*6770*/  @!UP0 UMOV UR9, UR46 ;  /* 0x0000002e00098c82 */ /* 0x000fe20008000000 */
        /* <DEDUP_REMOVED lines=10> */
.L_x_217:
        /* <DEDUP_REMOVED lines=10> */
[----:B------:R-:W-:Y:S01]  /*68c0*/  @!P2 IMAD.MOV.U32 R0, RZ, RZ, 0x2000 ;  /* 0x00002000ff00a424 */ /* 0x000fe200078e00ff */
[----:B------:R-:W-:Y:S04]  /*68d0*/  UMOV UR9, UR33 ;  /* 0x0000002100097c82 */ /* 0x000fe80008000000 */
        /* <DEDUP_REMOVED lines=10> */
.L_x_219:
[----:B------:R-:W-:Y:S01]  /*6980*/  @!P2 IADD3 R3, P1, PT, R12, 0x680, RZ ;  /* 0x000006800c03a810 */ /* 0x000fe20007f3e0ff */
[----:B------:R-:W-:Y:S01]  /*6990*/  VOTEU.ALL UP0, P2 ;  /* 0x0000000000ff7886 */ /* 0x000fe20001000000 */
[----:B------:R-:W-:Y:S01]  /*69a0*/  UMOV UR18, 0x0 ;  /* 0x0000000000127882 */ /* 0x000fe20000000000 */
[----:B------:R-:W-:Y:S01]  /*69b0*/  UMOV UR19, 0x10000000 ;  /* 0x1000000000137882 */ /* 0x000fe20000000000 */
[----:B------:R-:W-:Y:S01]  /*69c0*/  @!P2 R2UR UR6, R3 ;  /* 0x000000000306a2ca */ /* 0x000fe200000e0000 */
[----:B-1----:R-:W-:Y:S01]  /*69d0*/  @!P2 IMAD.X R0, RZ, RZ, R13, P1 ;  /* 0x000000ffff00a224 */ /* 0x002fe200008e060d */
[----:B------:R-:W-:Y:S01]  /*69e0*/  @!UP0 UIADD3 UR10, UPT, UPT, UR4, 0x60, URZ ;  /* 0x00000060040a8890 */ /* 0x000fe2000fffe0ff */
[----:B------:R-:W-:Y:S01]  /*69f0*/  @P0 SHF.R.U32.HI R4, RZ, 0x10, R5 ;  /* 0x00000010ff040819 */ /* 0x000fe20000011605 */
[----:B------:R-:W-:Y:S02]  /*6a00*/  @!UP0 UIADD3 UR8, UPT, UPT, UR42, 0x4200, URZ ;  /* 0x000042002a088890 */ /* 0x000fe4000fffe0ff */
[----:B------:R-:W-:Y:S01]  /*6a10*/  @!P2 R2UR UR5, R0 ;  /* 0x000000000005a2ca */ /* 0x000fe200000e0000 */
[----:B------:R-:W-:Y:S01]  /*6a20*/  VOTEU.ALL UP0, P2 ;  /* 0x0000000000ff7886 */ /* 0x000fe20001000000 */
[----:B------:R-:W-:Y:S01]  /*6a30*/  @!P2 IMAD.MOV.U32 R0, RZ, RZ, 0x2000 ;  /* 0x00002000ff00a424 */ /* 0x000fe200078e00ff */
[----:B------:R-:W-:Y:S01]  /*6a40*/  UMOV UR9, UR25 ;  /* 0x0000001900097c82 */ /* 0x000fe20008000000 */
[----:B------:R-:W-:Y:S03]  /*6a50*/  @P0 R2UR UR51, R4 ;  /* 0x00000000043302ca */ /* 0x000fe600000e0000 */
        /* <DEDUP_REMOVED lines=10> */
.L_x_221:
[----:B------:R-:W-:Y:S01]  /*6b00*/  @!P2 IADD3 R3, P0, PT, R12, 0x680, RZ ;  /* 0x000006800c03a810 */ /* 0x000fe20007f1e0ff */
[----:B------:R-:W-:Y:S01]  /*6b10*/  VOTEU.ALL UP0, P2 ;  /* 0x0000000000ff7886 */ /* 0x000fe20001000000 */
[----:B------:R-:W-:Y:S01]  /*6b20*/  UMOV UR6, 0x0 ;  /* 0x0000000000067882 */ /* 0x000fe20000000000 */
[----:B------:R-:W-:Y:S01]  /*6b30*/  UMOV UR7, 0x10000000 ;  /* 0x1000000000077882 */ /* 0x000fe20000000000 */
[----:B------:R-:W-:Y:S01]  /*6b40*/  @!P2 R2UR UR5, R3 ;  /* 0x000000000305a2ca */ /* 0x000fe200000e0000 */
[----:B-1----:R-:W-:Y:S01]  /*6b50*/  @!P2 IMAD.X R0, RZ, RZ, R13, P0 ;  /* 0x000000ffff00a224 */ /* 0x002fe200000e060d */
[----:B------:R-:W-:Y:S01]  /*6b60*/  @!UP0 UIADD3 UR10, UPT, UPT, UR4, 0x70, URZ ;  /* 0x00000070040a8890 */ /* 0x000fe2000fffe0ff */
[----:B------:R-:W-:Y:S01]  /*6b70*/  R2UR UR16, R75 ;  /* 0x000000004b1072ca */ /* 0x000fe200000e0000 */
[----:B------:R-:W-:Y:S01]  /*6b80*/  @!UP0 UIADD3 UR8, UPT, UPT, UR42, 0x6200, URZ ;  /* 0x000062002a088890 */ /* 0x000fe2000fffe0ff */
[----:B------:R-:W-:Y:S01]  /*6b90*/  R2UR UR18, R76 ;  /* 0x000000004c1272ca */ /* 0x000fe200000e0000 */
[----:B------:R-:W-:Y:S01]  /*6ba0*/  VOTEU.ALL UP0, P2 ;  /* 0x0000000000ff7886 */ /* 0x000fe20001000000 */
[----:B------:R-:W-:Y:S01]  /*6bb0*/  @!P2 R2UR UR4, R0 ;  /* 0x000000000004a2ca */ /* 0x000fe200000e0000 */
[----:B------:R-:W-:Y:S01]  /*6bc0*/  UMOV UR9, UR17 ;  /* 0x0000001100097c82 */ /* 0x000fe20008000000 */
[----:B------:R-:W-:Y:S01]  /*6bd0*/  LOP3.LUT R8, R8, 0x1, RZ, 0x3c, !PT ;  /* 0x0000000108087812 */ /* 0x000fe200078e3cff */
[----:B------:R-:W-:Y:S03]  /*6be0*/  UPLOP3.LUT UP1, UPT, UPT, UPT, UPT, 0x80, 0x8 ;  /* 0x000000000008789c */ /* 0x000fe60003f2f070 */
[----:B------:R-:W-:Y:S03]  /*6bf0*/  IMAD.U32 R4, RZ, RZ, UR5 ;  /* 0x00000005ff047e24 */ /* 0x000fe6000f8e00ff */
[----:B------:R-:W-:Y:S02]  /*6c00*/  UIADD3 UR16, UPT, UPT, UR15, UR16, URZ ;  /* 0x000000100f107290 */ /* 0x000fe4000fffe0ff */
[----:B------:R-:W-:Y:S02]  /*6c10*/  UIADD3 UR21, UPT, UPT, UR23, UR18, URZ ;  /* 0x0000001217157290 */ /* 0x000fe4000fffe0ff */
[----:B------:R-:W-:Y:S01]  /*6c20*/  IMAD.U32 R5, RZ, RZ, UR4 ;  /* 0x00000004ff057e24 */ /* 0x000fe2000f8e00ff */
[----:B------:R-:W-:Y:S04]  /*6c30*/  @!P2 R2UR UR4, R4 ;  /* 0x000000000404a2ca */ /* 0x000fe800000e0000 */
[----:B------:R-:W-:Y:S11]  /*6c40*/  @!P2 R2UR UR5, R5 ;  /* 0x000000000505a2ca */ /* 0x000ff600000e0000 */
[----:B------:R-:W-:Y:S02]  /*6c50*/  @!UPT UIADD3 URZ, UPT, UPT, URZ, URZ, URZ ;  /* 0x000000fffffff290 */ /* 0x000fe4000fffe0ff */
[----:B------:R1:W-:Y:S01]  /*6c60*/  @!UP0 UTMALDG.5D [UR8], [UR4], desc[UR6] ;  /* 0x00000608040085b4 */ /* 0x0003e20008021000 */
[----:B------:R1:W-:Y:S01]  /*6c70*/  @!P2 SYNCS.ARRIVE.TRANS64.RED.A0TR RZ, [UR42+0x58], R2 ;  /* 0x00005802ffffa9a7 */ /* 0x0003e2000830042a */
[----:B------:R-:W-:Y:S01]  /*6c80*/  SYNCS.ARRIVE.TRANS64.RED.A1T0 RZ, [UR47], RZ ;  /* 0x000000ffffff79a7 */ /* 0x000fe2000810042f */
[----:B------:R-:W-:Y:S05]  /*6c90*/  BRA.U UP3, `(.L_x_93) ;  /* 0xffffffe503f87547 */ /* 0x000fea000b83ffff */
[----:B------:R-:W2:Y:S02]  /*6ca0*/  SYNCS.PHASECHK.TRANS64.TRYWAIT P0, [UR42+0x60], R10 ;  /* 0x0000600aff0075a7 */ /* 0x000ea4000800112a */
[----:B--2---:R-:W-:Y:S05]  /*6cb0*/  @!P0 BRA `(.L_x_94) ;  /* 0x0000006c00e48947 */ /* 0x004fea0003800000 */
.L_x_223:
[----:B------:R-:W3:Y:S02]  /*6cc0*/  SYNCS.PHASECHK.TRANS64.TRYWAIT P0, [UR42+0x68], R10 ;  /* 0x0000680aff0075a7 */ /* 0x000ee4000800112a */
[----:B---3--:R-:W-:Y:S05]  /*6cd0*/  @!P0 BRA `(.L_x_95) ;  /* 0x0000006c00f48947 */ /* 0x008fea0003800000 */
.L_x_225:
[----:B------:R-:W3:Y:S01]  /*6ce0*/  SYNCS.PHASECHK.TRANS64.TRYWAIT P0, [UR42+0x70], R10 ;  /* 0x0000700aff0075a7 */ /* 0x000ee2000800112a */
[----:B------:R-:W-:Y:S01]  /*6cf0*/  HFMA2 R0, -RZ, RZ, 0, 5.9604644775390625e-08 ;  /* 0x00000001ff007431 */ /* 0x000fe200000001ff */
[----:B---3--:R-:W-:Y:S06]  /*6d00*/  @!P0 BRA `(.L_x_96) ;  /* 0x0000007000008947 */ /* 0x008fec0003800000 */
.L_x_227:
[----:B-1----:R-:W-:Y:S02]  /*6d10*/  MOV R2, UR42 ;  /* 0x0000002a00027c02 */ /* 0x002fe40008000f00 */
[----:B--2---:R-:W-:-:S07]  /*6d20*/  SHF.L.U32 R3, R0, 0x1f, RZ ;  /* 0x0000001f00037819 */ /* 0x004fce00000006ff */
.L_x_97:
[----:B-1----:R1:W2:Y:S02]  /*6d30*/  SYNCS.PHASECHK.TRANS64.TRYWAIT P0, [R2+URZ+0x78], R3 ;  /* 0x00007803020075a7 */ /* 0x0022a400080011ff */
[----:B--2---:R-:W-:Y:S05]  /*6d40*/  @!P0 NANOSLEEP.SYNCS 0x989680 ;  /* 0x009896800000895d */ /* 0x004fea0003900000 */
[----:B------:R-:W2:Y:S02]  /*6d50*/  @!P0 SYNCS.PHASECHK.TRANS64 P0, [R2+URZ+0x78], R3 ;  /* 0x00007803020085a7 */ /* 0x000ea400080010ff */
[----:B--2---:R-:W-:Y:S05]  /*6d60*/  @P0 EXIT ;  /* 0x000000000000094d */ /* 0x004fea0003800000 */
[----:B------:R-:W-:Y:S05]  /*6d70*/  BRA `(.L_x_97) ;  /* 0xfffffffc00ec7947 */ /* 0x000fea000383ffff */
.L_x_78:
[----:B------:R-:W-:-:S06]  /*6d80*/  UISETP.GE.AND UP0, UPT, UR17, 0x4, UPT ;  /* 0x000000041100788c */ /* 0x000fcc000bf06270 */
[----:B------:R-:W-:-:S13]  /*6d90*/  PLOP3.LUT P0, PT, PT, PT, UP0, 0x80, 0x8 ;  /* 0x000000000008781c */ /* 0x000fda0003f0f008 */
[----:B-1----:R-:W-:Y:S05]  /*6da0*/  @!P0 EXIT ;  /* 0x000000000000894d */ /* 0x002fea0003800000 */
[----:B------:R-:W1:Y:S08]  /*6db0*/  S2UR UR4, SR_CgaCtaId ;  /* 0x00000000000479c3 */ /* 0x000e700000008800 */
[----:B------:R-:W-:Y:S01]  /*6dc0*/  BAR.SYNC.DEFER_BLOCKING 0x6, 0xa0 ;  /* 0x0182800000007b1d */ /* 0x000fe20000010000 */
[C---:B------:R-:W-:Y:S01]  /*6dd0*/  IMAD.SHL.U32 R0, R66.reuse, 0x10, RZ ;  /* 0x0000001042007824 */ /* 0x040fe200078e00ff */
[C---:B------:R-:W-:Y:S01]  /*6de0*/  SHF.L.U32 R65, R66.reuse, 0x1, RZ ;  /* 0x0000000142417819 */ /* 0x040fe200000006ff */
[----:B------:R-:W-:Y:S01]  /*6df0*/  USHF.R.S32.HI UR55, URZ, 0x1f, UR5 ;  /* 0x0000001fff377899 */ /* 0x000fe20008011405 */
[----:B------:R-:W-:Y:S01]  /*6e00*/  SHF.L.U32 R23, R66, 0x10, RZ ;  /* 0x0000001042177819 */ /* 0x000fe200000006ff */
[----:B------:R-:W-:Y:S01]  /*6e10*/  IMAD.MOV.U32 R22, RZ, RZ, RZ ;  /* 0x000000ffff167224 */ /* 0x000fe200078e00ff */
[----:B------:R-:W-:Y:S01]  /*6e20*/  UMOV UR50, 0x400 ;  /* 0x0000040000327882 */ /* 0x000fe20000000000 */
[----:B------:R-:W2:Y:S01]  /*6e30*/  LDCU.64 UR6, c[0x0][0x988] ;  /* 0x00013100ff0677ac */ /* 0x000ea20008000a00 */
[----:B------:R-:W3:Y:S01]  /*6e40*/  LDC.64 R60, c[0x0][0x9b0] ;  /* 0x00026c00ff3c7b82 */ /* 0x000ee20000000a00 */
[----:B------:R-:W-:Y:S01]  /*6e50*/  LOP3.LUT R6, R0, 0x60, RZ, 0xc0, !PT ;  /* 0x0000006000067812 */ /* 0x000fe200078ec0ff */
[----:B------:R-:W-:Y:S01]  /*6e60*/  IMAD.MOV.U32 R64, RZ, RZ, RZ ;  /* 0x000000ffff407224 */ /* 0x000fe200078e00ff */
[----:B------:R-:W-:Y:S01]  /*6e70*/  LOP3.LUT R67, R66, 0x60, RZ, 0xc0, !PT ;  /* 0x0000006042437812 */ /* 0x000fe200078ec0ff */
[----:B------:R-:W-:Y:S01]  /*6e80*/  ULEA.HI UR55, UR55, UR5, URZ, 0x7 ;  /* 0x0000000537377291 */ /* 0x000fe2000f8f38ff */
[----:B------:R-:W-:Y:S01]  /*6e90*/  LOP3.LUT R65, R6, 0xc, R65, 0xf8, !PT ;  /* 0x0000000c06417812 */ /* 0x000fe200078ef841 */
[----:B------:R-:W4:Y:S01]  /*6ea0*/  LDCU.64 UR58, c[0x0][0x348] ;  /* 0x00006900ff3a77ac */ /* 0x000f220008000a00 */
[----:B------:R-:W-:Y:S01]  /*6eb0*/  MOV R63, RZ ;  /* 0x000000ff003f7202 */ /* 0x000fe20000000f00 */
[----:B------:R-:W3:Y:S01]  /*6ec0*/  LDC.64 R42, c[0x0][0x9a8] ;  /* 0x00026a00ff2a7b82 */ /* 0x000ee20000000a00 */
[----:B------:R-:W-:Y:S01]  /*6ed0*/  LOP3.LUT R65, R65, 0x790, R0, 0xf8, !PT ;  /* 0x0000079041417812 */ /* 0x000fe200078ef800 */
[----:B------:R-:W3:Y:S01]  /*6ee0*/  LDCU UR48, c[0x0][0xc0c] ;  /* 0x00018180ff3077ac */ /* 0x000ee20008000800 */
[----:B------:R-:W-:-:S02]  /*6ef0*/  LOP3.LUT R0, R66, 0x2, RZ, 0xc0, !PT ;  /* 0x0000000242007812 */ /* 0x000fc400078ec0ff */
[----:B------:R-:W-:Y:S01]  /*6f00*/  LOP3.LUT R66, R66, 0x4, RZ, 0xc0, !PT ;  /* 0x0000000442427812 */ /* 0x000fe200078ec0ff */
[----:B------:R-:W3:Y:S01]  /*6f10*/  LDCU UR38, c[0x0][0xc30] ;  /* 0x00018600ff2677ac */ /* 0x000ee20008000800 */
[----:B------:R-:W-:Y:S01]  /*6f20*/  LOP3.LUT R23, R23, 0x600000, RZ, 0xc0, !PT ;  /* 0x0060000017177812 */ /* 0x000fe200078ec0ff */
[----:B--2---:R-:W-:Y:S01]  /*6f30*/  IMAD.U32 R71, RZ, RZ, UR6 ;  /* 0x00000006ff477e24 */ /* 0x004fe2000f8e00ff */
[----:B-1----:R-:W-:Y:S01]  /*6f40*/  ULEA UR50, UR4, UR50, 0x18 ;  /* 0x0000003204327291 */ /* 0x002fe2000f8ec0ff */
[----:B------:R-:W-:Y:S01]  /*6f50*/  MOV R70, UR7 ;  /* 0x0000000700467c02 */ /* 0x000fe20008000f00 */
[----:B------:R-:W1:Y:S01]  /*6f60*/  LDCU UR4, c[0x0][0x370] ;  /* 0x00006e00ff0477ac */ /* 0x000e620008000800 */
[----:B------:R-:W2:Y:S06]  /*6f70*/  LDCU.64 UR6, c[0x0][0x990] ;  /* 0x00013200ff0677ac */ /* 0x000eac0008000a00 */
[----:B------:R-:W4:Y:S01]  /*6f80*/  LDS R2, [UR50+0xe0] ;  /* 0x0000e032ff027984 */ /* 0x000f220008000800 */
[----:B------:R-:W3:Y:S01]  /*6f90*/  LDCU.64 UR46, c[0x0][0xc28] ;  /* 0x00018500ff2e77ac */ /* 0x000ee20008000a00 */
[----:B------:R-:W3:Y:S01]  /*6fa0*/  LDCU.128 UR60, c[0x0][0xc10] ;  /* 0x00018200ff3c77ac */ /* 0x000ee20008000c00 */
[----:B------:R-:W3:Y:S01]  /*6fb0*/  LDCU UR57, c[0x0][0x374] ;  /* 0x00006e80ff3977ac */ /* 0x000ee20008000800 */
[----:B-1----:R-:W-:Y:S01]  /*6fc0*/  IMAD.U32 R74, RZ, RZ, UR4 ;  /* 0x00000004ff4a7e24 */ /* 0x002fe2000f8e00ff */
[----:B------:R-:W-:Y:S01]  /*6fd0*/  UIADD3 UR4, UPT, UPT, UR50, 0x200, URZ ;  /* 0x0000020032047890 */ /* 0x000fe2000fffe0ff */
[----:B--2---:R-:W-:Y:S01]  /*6fe0*/  IMAD.U32 R73, RZ, RZ, UR6 ;  /* 0x00000006ff497e24 */ /* 0x004fe2000f8e00ff */
[----:B------:R-:W-:Y:S01]  /*6ff0*/  USHF.R.S32.HI UR55, URZ, 0x7, UR55 ;  /* 0x00000007ff377899 */ /* 0x000fe20008011437 */
[----:B------:R-:W-:Y:S01]  /*7000*/  IMAD.U32 R72, RZ, RZ, UR7 ;  /* 0x00000007ff487e24 */ /* 0x000fe2000f8e00ff */
[----:B------:R-:W-:-:S02]  /*7010*/  UMOV UR56, URZ ;  /* 0x000000ff00387c82 */ /* 0x000fc40008000000 */
[----:B------:R-:W-:Y:S01]  /*7020*/  IMAD.U32 R62, RZ, RZ, UR4 ;  /* 0x00000004ff3e7e24 */ /* 0x000fe2000f8e00ff */
[----:B------:R-:W-:-:S04]  /*7030*/  UMOV UR53, URZ ;  /* 0x000000ff00357c82 */ /* 0x000fc80008000000 */
[----:B------:R-:W-:-:S05]  /*7040*/  LEA R65, R65, R62, 0x2 ;  /* 0x0000003e41417211 */ /* 0x000fca00078e10ff */
[--C-:B------:R-:W-:Y:S02]  /*7050*/  IMAD R79, R0, -0x10, R65.reuse ;  /* 0xfffffff0004f7824 */ /* 0x100fe400078e0241 */
[----:B------:R-:W-:Y:S02]  /*7060*/  IMAD R78, R66, -0x10, R65 ;  /* 0xfffffff0424e7824 */ /* 0x000fe400078e0241 */
[C---:B----4-:R-:W-:Y:S01]  /*7070*/  VIADD R3, R2.reuse, 0x80 ;  /* 0x0000008002037836 */ /* 0x050fe20000000000 */
[----:B------:R-:W-:-:S04]  /*7080*/  LOP3.LUT R2, R2, 0xffff, RZ, 0xc0, !PT ;  /* 0x0000ffff02027812 */ /* 0x000fc800078ec0ff */
[----:B------:R-:W-:-:S05]  /*7090*/  LOP3.LUT R3, R3, 0xffff, RZ, 0xc0, !PT ;  /* 0x0000ffff03037812 */ /* 0x000fca00078ec0ff */
[----:B---3--:R1:W-:Y:S02]  /*70a0*/  STL.64 [R1], R2 ;  /* 0x0000000201007387 */ /* 0x0083e40000100a00 */
.L_x_173:
[----:B-1----:R-:W-:Y:S04]  /*70b0*/  SHF.L.U32 R3, R63, 0x1f, RZ ;  /* 0x0000001f3f037819 */ /* 0x002fe800000006ff */
[----:B------:R-:W1:Y:S02]  /*70c0*/  SYNCS.PHASECHK.TRANS64.TRYWAIT P0, [UR50+0x90], R3 ;  /* 0x00009003ff0075a7 */ /* 0x000e640008001132 */
[----:B-123--:R-:W-:Y:S05]  /*70d0*/  @!P0 BRA `(.L_x_98) ;  /* 0x0000006c00248947 */ /* 0x00efea0003800000 */
.L_x_229:
[----:B------:R-:W2:Y:S01]  /*70e0*/  LDS.128 R4, [UR50+0xd0] ;  /* 0x0000d032ff047984 */ /* 0x000ea20008000c00 */
[----:B------:R-:W-:Y:S01]  /*70f0*/  UISETP.GE.AND UP0, UPT, UR39, 0x1, UPT ;  /* 0x000000012700788c */ /* 0x000fe2000bf06270 */
[----:B------:R-:W-:Y:S01]  /*7100*/  @!PT LDS RZ, [RZ] ;  /* 0x00000000fffff984 */ /* 0x000fe20000000800 */
[----:B------:R-:W-:Y:S01]  /*7110*/  @!PT LDS RZ, [RZ] ;  /* 0x00000000fffff984 */ /* 0x000fe20000000800 */
[----:B------:R-:W-:Y:S01]  /*7120*/  @!PT LDS RZ, [RZ] ;  /* 0x00000000fffff984 */ /* 0x000fe20000000800 */
[----:B------:R-:W-:Y:S01]  /*7130*/  @!PT LDS RZ, [RZ] ;  /* 0x00000000fffff984 */ /* 0x000fe20000000800 */
[----:B------:R3:W-:Y:S06]  /*7140*/  MEMBAR.ALL.CTA ;  /* 0x0000000000007992 */ /* 0x0007ec0000008000 */
[----:B---3--:R-:W3:Y:S01]  /*7150*/  FENCE.VIEW.ASYNC.S ;  /* 0x00000000000073c6 */ /* 0x008ee20000000000 */
[----:B--2---:R-:W-:Y:S11]  /*7160*/  LOP3.LUT P0, RZ, R6, 0x1, RZ, 0xc0, !PT ;  /* 0x0000000106ff7812 */ /* 0x004ff6000780c0ff */
[----:B------:R-:W-:Y:S02]  /*7170*/  @!UPT UIADD3 URZ, UPT, UPT, URZ, URZ, URZ ;  /* 0x000000fffffff290 */ /* 0x000fe4000fffe0ff */
[----:B---3--:R-:W-:Y:S01]  /*7180*/  VOTEU.ANY UP1, P0 ;  /* 0x0000000000ff7886 */ /* 0x008fe20000020100 */
[----:B------:R-:W-:Y:S01]  /*7190*/  PLOP3.LUT P0, PT, PT, PT, UP1, 0x80, 0x8 ;  /* 0x000000000008781c */ /* 0x000fe20003f0f018 */
[----:B------:R-:W-:Y:S06]  /*71a0*/  UP2UR UR4, UPR, URZ, 0x2 ;  /* 0x00000002ff047883 */ /* 0x000fec0008000000 */
[----:B------:R-:W-:Y:S01]  /*71b0*/  IMAD.U32 R80, RZ, RZ, UR4 ;  /* 0x00000004ff507e24 */ /* 0x000fe2000f8e00ff */
[----:B------:R-:W-:Y:S04]  /*71c0*/  UIADD3 UR4, UPT, UPT, UR50, 0x98, URZ ;  /* 0x0000009832047890 */ /* 0x000fe8000fffe0ff */
[----:B------:R-:W-:Y:S01]  /*71d0*/  UPRMT UR4, URZ, 0x654, UR4 ;  /* 0x00000654ff047896 */ /* 0x000fe20008000004 */
[----:B------:R-:W-:Y:S02]  /*71e0*/  @P0 MOV R2, R4 ;  /* 0x0000000400020202 */ /* 0x000fe40000000f00 */
[----:B-1----:R-:W-:Y:S02]  /*71f0*/  @P0 LOP3.LUT R0, R5, 0xffff, RZ, 0xc0, !PT ;  /* 0x0000ffff05000812 */ /* 0x002fe400078ec0ff */
[----:B------:R-:W-:Y:S02]  /*7200*/  @P0 R2UR UR6, R2 ;  /* 0x00000000020602ca */ /* 0x000fe400000e0000 */
[----:B------:R-:W-:Y:S01]  /*7210*/  @P0 R2UR UR5, R0 ;  /* 0x00000000000502ca */ /* 0x000fe200000e0000 */
[----:B------:R-:W-:Y:S01]  /*7220*/  IMAD.U32 R0, RZ, RZ, UR55 ;  /* 0x00000037ff007e24 */ /* 0x000fe2000f8e00ff */
[----:B------:R-:W-:Y:S04]  /*7230*/  SYNCS.ARRIVE.TRANS64.RED.A1T0 RZ, [UR4], RZ ;  /* 0x000000ffffff79a7 */ /* 0x000fe80008100404 */
[----:B------:R-:W-:Y:S05]  /*7240*/  IABS R2, R0 ;  /* 0x0000000000027213 */ /* 0x000fea0000000000 */
[----:B------:R-:W-:Y:S02]  /*7250*/  @UP1 UMOV UR37, UR6 ;  /* 0x0000000600251c82 */ /* 0x000fe40008000000 */
[----:B------:R-:W-:Y:S01]  /*7260*/  @UP1 UMOV UR36, UR5 ;  /* 0x0000000500241c82 */ /* 0x000fe20008000000 */
[----:B------:R-:W-:Y:S05]  /*7270*/  BRA.U !UP0, `(.L_x_99) ;  /* 0x0000000108d07547 */ /* 0x000fea000b800000 */
[----:B------:R-:W1:Y:S01]  /*7280*/  LDCU UR14, c[0x0][0xc20] ;  /* 0x00018400ff0e77ac */ /* 0x000e620008000800 */
[----:B------:R-:W-:Y:S01]  /*7290*/  R2UR UR9, R74 ;  /* 0x000000004a0972ca */ /* 0x000fe200000e0000 */
[----:B------:R-:W-:Y:S02]  /*72a0*/  UIMAD.WIDE.U32 UR4, UR57, UR63, URZ ;  /* 0x0000003f390472a5 */ /* 0x000fe4000f8e00ff */
[----:B------:R-:W-:Y:S02]  /*72b0*/  UIMAD.WIDE.U32 UR10, UR36, UR63, URZ ;  /* 0x0000003f240a72a5 */ /* 0x000fe4000f8e00ff */
[----:B------:R-:W-:Y:S02]  /*72c0*/  UISETP.NE.AND UP0, UPT, UR62, 0x1, UPT ;  /* 0x000000013e00788c */ /* 0x000fe4000bf05270 */
[----:B------:R-:W-:Y:S02]  /*72d0*/  UISETP.NE.AND UP1, UPT, UR48, 0x1, UPT ;  /* 0x000000013000788c */ /* 0x000fe4000bf25270 */
[----:B------:R-:W-:Y:S04]  /*72e0*/  UISETP.NE.AND UP2, UPT, UR39, 0x1, UPT ;  /* 0x000000012700788c */ /* 0x000fe8000bf45270 */
[----:B------:R-:W-:Y:S02]  /*72f0*/  UIMAD.WIDE.U32 UR6, UR9, UR60, URZ ;  /* 0x0000003c090672a5 */ /* 0x000fe4000f8e00ff */
[----:B------:R-:W-:Y:S01]  /*7300*/  UIMAD.WIDE.U32 UR12, UR37, UR60, URZ ;  /* 0x0000003c250c72a5 */ /* 0x000fe2000f8e00ff */
[----:B------:R-:W-:Y:S02]  /*7310*/  UMOV UR4, UR5 ;  /* 0x0000000500047c82 */ /* 0x000fe40008000000 */
[----:B-1----:R-:W-:Y:S02]  /*7320*/  USHF.R.U32.HI UR8, URZ, UR14, UR4 ;  /* 0x0000000eff087299 */ /* 0x002fe40008011604 */
[----:B------:R-:W-:Y:S01]  /*7330*/  UMOV UR6, UR11 ;  /* 0x0000000b00067c82 */ /* 0x000fe20008000000 */
[----:B------:R-:W-:Y:S02]  /*7340*/  UMOV UR4, UR7 ;  /* 0x0000000700047c82 */ /* 0x000fe40008000000 */
[----:B------:R-:W-:Y:S02]  /*7350*/  USHF.R.U32.HI UR5, URZ, UR61, UR4 ;  /* 0x0000003dff057299 */ /* 0x000fe40008011604 */
[----:B------:R-:W-:Y:S02]  /*7360*/  USEL UR4, UR57, UR8, !UP0 ;  /* 0x0000000839047287 */ /* 0x000fe4000c000000 */
[----:B------:R-:W-:Y:S02]  /*7370*/  USHF.R.U32.HI UR8, URZ, UR14, UR6 ;  /* 0x0000000eff087299 */ /* 0x000fe40008011606 */
[----:B------:R-:W-:Y:S02]  /*7380*/  UIMAD.WIDE.U32 UR6, UR4, UR46, URZ ;  /* 0x0000002e040672a5 */ /* 0x000fe4000f8e00ff */
[----:B------:R-:W-:Y:S02]  /*7390*/  USEL UR9, UR9, UR5, !UP1 ;  /* 0x0000000509097287 */ /* 0x000fe4000c800000 */
[----:B------:R-:W-:Y:S02]  /*73a0*/  USEL UR8, UR36, UR8, !UP0 ;  /* 0x0000000824087287 */ /* 0x000fe4000c000000 */
[----:B------:R-:W-:Y:S01]  /*73b0*/  UIMAD.WIDE.U32 UR10, UR9, UR46, URZ ;  /* 0x0000002e090a72a5 */ /* 0x000fe2000f8e00ff */
[----:B------:R-:W-:Y:S01]  /*73c0*/  UMOV UR6, UR7 ;  /* 0x0000000700067c82 */ /* 0x000fe20008000000 */
[----:B------:R-:W-:Y:S01]  /*73d0*/  UMOV UR5, UR13 ;  /* 0x0000000d00057c82 */ /* 0x000fe20008000000 */
[----:B------:R-:W-:Y:S02]  /*73e0*/  @UP2 USHF.R.U32.HI UR4, URZ, UR47, UR6 ;  /* 0x0000002fff042299 */ /* 0x000fe40008011606 */
[----:B------:R-:W-:Y:S02]  /*73f0*/  USHF.R.U32.HI UR5, URZ, UR61, UR5 ;  /* 0x0000003dff057299 */ /* 0x000fe40008011605 */
[----:B------:R-:W-:Y:S02]  /*7400*/  UIMAD UR4, UR39, UR4, URZ ;  /* 0x00000004270472a4 */ /* 0x000fe4000f8e02ff */
[----:B------:R-:W-:Y:S02]  /*7410*/  USEL UR5, UR37, UR5, !UP1 ;  /* 0x0000000525057287 */ /* 0x000fe4000c800000 */
[----:B------:R-:W-:Y:S01]  /*7420*/  UISETP.GE.AND UP0, UPT, UR8, UR4, UPT ;  /* 0x000000040800728c */ /* 0x000fe2000bf06270 */
[----:B------:R-:W-:Y:S01]  /*7430*/  UMOV UR6, UR11 ;  /* 0x0000000b00067c82 */ /* 0x000fe20008000000 */
[----:B------:R-:W-:Y:S02]  /*7440*/  UIMAD.WIDE.U32 UR10, UR8, UR46, URZ ;  /* 0x0000002e080a72a5 */ /* 0x000fe4000f8e00ff */
[----:B------:R-:W-:Y:S04]  /*7450*/  @UP2 USHF.R.U32.HI UR9, URZ, UR47, UR6 ;  /* 0x0000002fff092299 */ /* 0x000fe80008011606 */
[----:B------:R-:W-:Y:S01]  /*7460*/  UIMAD UR6, UR39, UR9, URZ ;  /* 0x00000009270672a4 */ /* 0x000fe2000f8e02ff */
[----:B------:R-:W-:Y:S03]  /*7470*/  UMOV UR4, UR11 ;  /* 0x0000000b00047c82 */ /* 0x000fe60008000000 */
[----:B------:R-:W-:Y:S02]  /*7480*/  UISETP.GE.OR UP0, UPT, UR5, UR6, UP0 ;  /* 0x000000060500728c */ /* 0x000fe40008706670 */
[----:B------:R-:W-:Y:S02]  /*7490*/  USHF.R.U32.HI UR4, URZ, UR47, UR4 ;  /* 0x0000002fff047299 */ /* 0x000fe40008011604 */
[----:B------:R-:W-:Y:S02]  /*74a0*/  UIMAD.WIDE.U32 UR6, UR5, UR46, URZ ;  /* 0x0000002e050672a5 */ /* 0x000fe4000f8e00ff */
[----:B------:R-:W-:Y:S02]  /*74b0*/  USEL UR11, UR8, UR4, !UP2 ;  /* 0x00000004080b7287 */ /* 0x000fe4000d000000 */
[----:B------:R-:W-:Y:S02]  /*74c0*/  UIADD3 UR6, UPT, UPT, -UR5, URZ, URZ ;  /* 0x000000ff05067290 */ /* 0x000fe4000fffe1ff */
[----:B------:R-:W-:Y:S02]  /*74d0*/  UIADD3 UR10, UPT, UPT, -UR11, URZ, URZ ;  /* 0x000000ff0b0a7290 */ /* 0x000fe4000fffe1ff */
[----:B------:R-:W-:Y:S02]  /*74e0*/  UIMAD UR6, UR48, UR6, UR37 ;  /* 0x00000006300672a4 */ /* 0x000fe4000f8e0225 */
[----:B------:R-:W-:Y:S01]  /*74f0*/  UIMAD UR10, UR39, UR10, UR8 ;  /* 0x0000000a270a72a4 */ /* 0x000fe2000f8e0208 */
[----:B------:R-:W-:Y:S01]  /*7500*/  @!UP0 UMOV UR4, UR7 ;  /* 0x0000000700048c82 */ /* 0x000fe20008000000 */
[----:B------:R-:W-:Y:S02]  /*7510*/  UIADD3 UR7, UPT, UPT, -UR8, URZ, URZ ;  /* 0x000000ff08077290 */ /* 0x000fe4000fffe1ff */
[----:B------:R-:W-:Y:S04]  /*7520*/  @!UP0 USHF.R.U32.HI UR4, URZ, UR47, UR4 ;  /* 0x0000002fff048299 */ /* 0x000fe80008011604 */
[----:B------:R-:W-:Y:S04]  /*7530*/  @!UP0 USEL UR4, UR5, UR4, !UP2 ;  /* 0x0000000405048287 */ /* 0x000fe8000d000000 */
[----:B------:R-:W-:Y:S02]  /*7540*/  @!UP0 UIMAD UR9, UR9, UR10, UR4 ;  /* 0x0000000a090982a4 */ /* 0x000fe4000f8e0204 */
[----:B------:R-:W-:Y:S02]  /*7550*/  @!UP0 UIADD3 UR10, UPT, UPT, UR11, -UR4, URZ ;  /* 0x800000040b0a8290 */ /* 0x000fe4000fffe0ff */
[----:B------:R-:W-:Y:S02]  /*7560*/  UIMAD UR4, UR62, UR7, UR36 ;  /* 0x000000073e0472a4 */ /* 0x000fe4000f8e0224 */
[----:B------:R-:W-:Y:S03]  /*7570*/  @!UP0 UIMAD UR8, UR10, UR39, UR5 ;  /* 0x000000270a0882a4 */ /* 0x000fe6000f8e0205 */
[----:B------:R-:W-:Y:S02]  /*7580*/  @!UP0 UMOV UR5, UR9 ;  /* 0x0000000900058c82 */ /* 0x000fe40008000000 */
[----:B------:R-:W-:Y:S02]  /*7590*/  UIMAD UR37, UR5, UR48, UR6 ;  /* 0x00000030052572a4 */ /* 0x000fe4000f8e0206 */
[----:B------:R-:W-:Y:S11]  /*75a0*/  UIMAD UR36, UR8, UR62, UR4 ;  /* 0x0000003e082472a4 */ /* 0x000ff6000f8e0204 */
[----:B------:R-:W-:Y:S01]  /*75b0*/  @!UPT UIADD3 URZ, UPT, UPT, URZ, URZ, URZ ;  /* 0x000000fffffff290 */ /* 0x000fe2000fffe0ff */
.L_x_99:
[----:B------:R-:W1:Y:S01]  /*75c0*/  LDCU UR17, c[0x0][0x388] ;  /* 0x00007100ff1177ac */ /* 0x000e620008000800 */
[----:B------:R-:W-:Y:S01]  /*75d0*/  R2UR UR6, R2 ;  /* 0x00000000020672ca */ /* 0x000fe200000e0000 */
[----:B------:R-:W-:Y:S01]  /*75e0*/  IMAD.U32 R8, RZ, RZ, UR16 ;  /* 0x00000010ff087e24 */ /* 0x000fe2000f8e00ff */
[----:B------:R-:W-:Y:S01]  /*75f0*/  LEA R2, R22, UR49, 0x2 ;  /* 0x0000003116027c11 */ /* 0x000fe2000f8e10ff */
[----:B------:R-:W2:Y:S01]  /*7600*/  LDCU UR11, c[0x0][0x38c] ;  /* 0x00007180ff0b77ac */ /* 0x000ea20008000800 */
[----:B------:R-:W-:Y:S01]  /*7610*/  IABS R0, R0 ;  /* 0x0000000000007213 */ /* 0x000fe20000000000 */
[----:B------:R-:W-:Y:S01]  /*7620*/  BSSY.RECONVERGENT B6, `(.L_x_100) ;  /* 0x0000094000067945 */ /* 0x000fe20003800200 */
[----:B------:R-:W-:Y:S01]  /*7630*/  IABS R8, R8 ;  /* 0x0000000800087213 */ /* 0x000fe20000000000 */
[----:B------:R-:W-:Y:S01]  /*7640*/  USHF.L.U32 UR42, UR21, 0x7, URZ ;  /* 0x00000007152a7899 */ /* 0x000fe200080006ff */
[----:B------:R-:W5:Y:S01]  /*7650*/  LDL R2, [R2] ;  /* 0x0000000002027983 */ /* 0x000f620000100800 */
[----:B------:R-:W-:Y:S01]  /*7660*/  IMAD.MOV R0, RZ, RZ, -R0 ;  /* 0x000000ffff007224 */ /* 0x000fe200078e0a00 */
[----:B------:R-:W-:Y:S02]  /*7670*/  R2UR UR9, R8 ;  /* 0x00000000080972ca */ /* 0x000fe400000e0000 */
[----:B------:R-:W-:Y:S01]  /*7680*/  @P0 SHF.R.U32.HI R4, RZ, 0x10, R5 ;  /* 0x00000010ff040819 */ /* 0x000fe20000011605 */
[----:B------:R-:W3:Y:S01]  /*7690*/  I2F.RP R10, UR6 ;  /* 0x00000006000a7d06 */ /* 0x000ee20008209400 */
[----:B------:R-:W-:Y:S02]  /*76a0*/  R2UR UR18, R82 ;  /* 0x00000000521272ca */ /* 0x000fe400000e0000 */
[----:B------:R-:W-:Y:S02]  /*76b0*/  @P0 R2UR UR18, R4 ;  /* 0x00000000041202ca */ /* 0x000fe400000e0000 */
[----:B------:R-:W-:Y:S05]  /*76c0*/  LOP3.LUT P0, RZ, R62, 0x1b0, RZ, 0xc0, !PT ;  /* 0x000001b03eff7812 */ /* 0x000fea000780c0ff */
[----:B---3--:R-:W3:Y:S06]  /*76d0*/  MUFU.RCP R3, R10 ;  /* 0x0000000a00037308 */ /* 0x008eec0000001000 */
[----:B------:R-:W-:Y:S02]  /*76e0*/  IMAD.U32 R82, RZ, RZ, UR18 ;  /* 0x00000012ff527e24 */ /* 0x000fe4000f8e00ff */
[----:B---3--:R-:W-:Y:S04]  /*76f0*/  VIADD R9, R3, 0xffffffe ;  /* 0x0ffffffe03097836 */ /* 0x008fe80000000000 */
[----:B------:R-:W3:Y:S02]  /*7700*/  F2I.FTZ.U32.TRUNC.NTZ R3, R9 ;  /* 0x0000000900037305 */ /* 0x000ee4000021f000 */
[----:B---3--:R-:W-:Y:S01]  /*7710*/  R2UR UR5, R3 ;  /* 0x00000000030572ca */ /* 0x008fe200000e0000 */
[----:B-1----:R-:W-:Y:S05]  /*7720*/  IMAD.U32 R3, RZ, RZ, UR17 ;  /* 0x00000011ff037e24 */ /* 0x002fea000f8e00ff */
[----:B------:R-:W-:Y:S04]  /*7730*/  IABS R3, R3 ;  /* 0x0000000300037213 */ /* 0x000fe80000000000 */
[----:B------:R-:W-:Y:S03]  /*7740*/  R2UR UR7, R3 ;  /* 0x00000000030772ca */ /* 0x000fe600000e0000 */
[----:B------:R-:W-:Y:S04]  /*7750*/  UIADD3 UR4, UPT, UPT, URZ, -UR5, URZ ;  /* 0x80000005ff047290 */ /* 0x000fe8000fffe0ff */
[----:B------:R-:W-:Y:S03]  /*7760*/  UIMAD UR8, UR4, UR6, URZ ;  /* 0x00000006040872a4 */ /* 0x000fe6000f8e02ff */
[----:B------:R-:W-:Y:S02]  /*7770*/  UMOV UR4, URZ ;  /* 0x000000ff00047c82 */ /* 0x000fe40008000000 */
[----:B------:R-:W-:Y:S01]  /*7780*/  UIMAD.WIDE.U32 UR4, UR5, UR8, UR4 ;  /* 0x00000008050472a5 */ /* 0x000fe2000f8e0004 */
[----:B------:R-:W1:Y:S01]  /*7790*/  I2F.RP R8, UR7 ;  /* 0x0000000700087d06 */ /* 0x000e620008209400 */
[----:B------:R-:W-:Y:S05]  /*77a0*/  R2UR UR8, R0 ;  /* 0x00000000000872ca */ /* 0x000fea00000e0000 */
[----:B------:R-:W-:Y:S02]  /*77b0*/  UMOV UR4, UR5 ;  /* 0x0000000500047c82 */ /* 0x000fe40008000000 */
[----:B------:R-:W-:Y:S02]  /*77c0*/  UIMAD.WIDE.U32 UR4, UR4, UR9, URZ ;  /* 0x00000009040472a5 */ /* 0x000fe4000f8e00ff */
[----:B-1----:R-:W1:Y:S05]  /*77d0*/  MUFU.RCP R0, R8 ;  /* 0x0000000800007308 */ /* 0x002e6a0000001000 */
[----:B------:R-:W-:Y:S02]  /*77e0*/  UMOV UR43, UR5 ;  /* 0x00000005002b7c82 */ /* 0x000fe40008000000 */
[----:B------:R-:W-:Y:S04]  /*77f0*/  UIMAD UR4, UR43, UR8, UR9 ;  /* 0x000000082b0472a4 */ /* 0x000fe8000f8e0209 */
[----:B------:R-:W-:Y:S01]  /*7800*/  UISETP.GT.U32.AND UP0, UPT, UR6, UR4, UPT ;  /* 0x000000040600728c */ /* 0x000fe2000bf04070 */
[----:B-1----:R-:W-:Y:S10]  /*7810*/  VIADD R3, R0, 0xffffffe ;  /* 0x0ffffffe00037836 */ /* 0x002ff40000000000 */
[----:B------:R-:W-:Y:S02]  /*7820*/  @!UP0 UIADD3 UR4, UPT, UPT, UR4, -UR6, URZ ;  /* 0x8000000604048290 */ /* 0x000fe4000fffe0ff */
[----:B------:R-:W-:Y:S01]  /*7830*/  @!UP0 UIADD3 UR43, UPT, UPT, UR43, 0x1, URZ ;  /* 0x000000012b2b8890 */ /* 0x000fe2000fffe0ff */
[----:B------:R-:W1:Y:S01]  /*7840*/  F2I.FTZ.U32.TRUNC.NTZ R0, R3 ;  /* 0x0000000300007305 */ /* 0x000e62000021f000 */
[----:B------:R-:W-:Y:S02]  /*7850*/  UISETP.GE.U32.AND UP2, UPT, UR4, UR6, UPT ;  /* 0x000000060400728c */ /* 0x000fe4000bf46070 */
[----:B------:R-:W-:Y:S02]  /*7860*/  ULOP3.LUT UR4, UR16, UR55, URZ, 0x3c, !UPT ;  /* 0x0000003710047292 */ /* 0x000fe4000f8e3cff */
[----:B------:R-:W-:Y:S02]  /*7870*/  UISETP.NE.AND UP0, UPT, UR55, URZ, UPT ;  /* 0x000000ff3700728c */ /* 0x000fe4000bf05270 */
[----:B------:R-:W-:Y:S05]  /*7880*/  UISETP.GE.AND UP1, UPT, UR4, URZ, UPT ;  /* 0x000000ff0400728c */ /* 0x000fea000bf26270 */
[----:B------:R-:W-:Y:S01]  /*7890*/  @UP2 UIADD3 UR43, UPT, UPT, UR43, 0x1, URZ ;  /* 0x000000012b2b2890 */ /* 0x000fe2000fffe0ff */
[----:B-1----:R-:W-:Y:S05]  /*78a0*/  R2UR UR5, R0 ;  /* 0x00000000000572ca */ /* 0x002fea00000e0000 */
[----:B------:R-:W-:Y:S02]  /*78b0*/  @!UP1 UIADD3 UR43, UPT, UPT, -UR43, URZ, URZ ;  /* 0x000000ff2b2b9290 */ /* 0x000fe4000fffe1ff */
[----:B------:R-:W-:Y:S06]  /*78c0*/  @!UP0 ULOP3.LUT UR43, URZ, UR55, URZ, 0x33, !UPT ;  /* 0x00000037ff2b8292 */ /* 0x000fec000f8e33ff */
[----:B------:R-:W-:Y:S01]  /*78d0*/  IMAD.U32 R0, RZ, RZ, UR43 ;  /* 0x0000002bff007e24 */ /* 0x000fe2000f8e00ff */
[----:B------:R-:W-:Y:S04]  /*78e0*/  UIADD3 UR4, UPT, UPT, URZ, -UR5, URZ ;  /* 0x80000005ff047290 */ /* 0x000fe8000fffe0ff */
[----:B------:R-:W-:Y:S01]  /*78f0*/  IABS R0, R0 ;  /* 0x0000000000007213 */ /* 0x000fe20000000000 */
[----:B------:R-:W-:Y:S03]  /*7900*/  UIMAD UR6, UR4, UR7, URZ ;  /* 0x00000007040672a4 */ /* 0x000fe6000f8e02ff */
[----:B------:R-:W-:Y:S01]  /*7910*/  R2UR UR8, R0 ;  /* 0x00000000000872ca */ /* 0x000fe200000e0000 */
[----:B------:R-:W-:Y:S01]  /*7920*/  UMOV UR4, URZ ;  /* 0x000000ff00047c82 */ /* 0x000fe20008000000 */
[----:B--2---:R-:W-:Y:S01]  /*7930*/  IMAD.U32 R0, RZ, RZ, UR11 ;  /* 0x0000000bff007e24 */ /* 0x004fe2000f8e00ff */
[----:B------:R-:W-:Y:S04]  /*7940*/  UIMAD.WIDE.U32 UR4, UR5, UR6, UR4 ;  /* 0x00000006050472a5 */ /* 0x000fe8000f8e0004 */
[----:B------:R-:W-:Y:S03]  /*7950*/  IABS R9, R0 ;  /* 0x0000000000097213 */ /* 0x000fe60000000000 */
[----:B------:R-:W-:Y:S01]  /*7960*/  UMOV UR4, UR5 ;  /* 0x0000000500047c82 */ /* 0x000fe20008000000 */
[----:B------:R-:W1:Y:S02]  /*7970*/  I2F.RP R0, R9 ;  /* 0x0000000900007306 */ /* 0x000e640000209400 */
[----:B------:R-:W-:Y:S07]  /*7980*/  UIMAD.WIDE.U32 UR4, UR4, UR8, URZ ;  /* 0x00000008040472a5 */ /* 0x000fee000f8e00ff */
[----:B------:R-:W-:Y:S02]  /*7990*/  UMOV UR44, UR5 ;  /* 0x00000005002c7c82 */ /* 0x000fe40008000000 */
[----:B------:R-:W-:Y:S04]  /*79a0*/  UIADD3 UR4, UPT, UPT, -UR44, URZ, URZ ;  /* 0x000000ff2c047290 */ /* 0x000fe8000fffe1ff */
[----:B------:R-:W-:Y:S01]  /*79b0*/  UIMAD UR4, UR7, UR4, UR8 ;  /* 0x00000004070472a4 */ /* 0x000fe2000f8e0208 */
[----:B-1----:R-:W1:Y:S03]  /*79c0*/  MUFU.RCP R0, R0 ;  /* 0x0000000000007308 */ /* 0x002e660000001000 */
[----:B------:R-:W-:Y:S11]  /*79d0*/  UISETP.GT.U32.AND UP0, UPT, UR7, UR4, UPT ;  /* 0x000000040700728c */ /* 0x000ff6000bf04070 */
[----:B------:R-:W-:Y:S02]  /*79e0*/  @!UP0 UIADD3 UR4, UPT, UPT, UR4, -UR7, URZ ;  /* 0x8000000704048290 */ /* 0x000fe4000fffe0ff */
[----:B------:R-:W-:Y:S01]  /*79f0*/  @!UP0 UIADD3 UR44, UPT, UPT, UR44, 0x1, URZ ;  /* 0x000000012c2c8890 */ /* 0x000fe2000fffe0ff */
[----:B-1----:R-:W-:Y:S01]  /*7a00*/  VIADD R10, R0, 0xffffffe ;  /* 0x0ffffffe000a7836 */ /* 0x002fe20000000000 */
[----:B------:R-:W-:Y:S02]  /*7a10*/  UISETP.GE.U32.AND UP1, UPT, UR4, UR7, UPT ;  /* 0x000000070400728c */ /* 0x000fe4000bf26070 */
[----:B------:R-:W-:Y:S01]  /*7a20*/  ULOP3.LUT UR4, UR43, UR17, URZ, 0x3c, !UPT ;  /* 0x000000112b047292 */ /* 0x000fe2000f8e3cff */
[----:B------:R-:W1:Y:S03]  /*7a30*/  F2I.FTZ.U32.TRUNC.NTZ R11, R10 ;  /* 0x0000000a000b7305 */ /* 0x000e66000021f000 */
[----:B------:R-:W-:Y:S05]  /*7a40*/  UISETP.GE.AND UP0, UPT, UR4, URZ, UPT ;  /* 0x000000ff0400728c */ /* 0x000fea000bf06270 */
[----:B------:R-:W-:Y:S02]  /*7a50*/  @UP1 UIADD3 UR44, UPT, UPT, UR44, 0x1, URZ ;  /* 0x000000012c2c1890 */ /* 0x000fe4000fffe0ff */
[----:B------:R-:W-:Y:S04]  /*7a60*/  UISETP.NE.AND UP1, UPT, UR17, URZ, UPT ;  /* 0x000000ff1100728c */ /* 0x000fe8000bf25270 */
[----:B------:R-:W-:Y:S01]  /*7a70*/  @!UP0 UIADD3 UR44, UPT, UPT, -UR44, URZ, URZ ;  /* 0x000000ff2c2c8290 */ /* 0x000fe2000fffe1ff */
[--C-:B-1----:R-:W-:Y:S02]  /*7a80*/  IMAD.MOV R8, RZ, RZ, -R11.reuse ;  /* 0x000000ffff087224 */ /* 0x102fe400078e0a0b */
[----:B------:R-:W-:Y:S02]  /*7a90*/  IMAD.MOV.U32 R10, RZ, RZ, RZ ;  /* 0x000000ffff0a7224 */ /* 0x000fe400078e00ff */
[----:B------:R-:W-:Y:S02]  /*7aa0*/  IMAD R3, R8, R9, RZ ;  /* 0x0000000908037224 */ /* 0x000fe400078e02ff */
[----:B------:R-:W-:Y:S02]  /*7ab0*/  @!UP1 ULOP3.LUT UR44, URZ, UR17, URZ, 0x33, !UPT ;  /* 0x00000011ff2c9292 */ /* 0x000fe4000f8e33ff */
[----:B------:R-:W-:Y:S01]  /*7ac0*/  UISETP.NE.AND UP1, UPT, UR38, 0x1, UPT ;  /* 0x000000012600788c */ /* 0x000fe2000bf25270 */
[----:B------:R-:W-:Y:S04]  /*7ad0*/  IMAD.HI.U32 R11, R11, R3, R10 ;  /* 0x000000030b0b7227 */ /* 0x000fe800078e000a */
[----:B------:R-:W-:Y:S05]  /*7ae0*/  IMAD.U32 R0, RZ, RZ, UR44 ;  /* 0x0000002cff007e24 */ /* 0x000fea000f8e00ff */
[----:B------:R-:W-:Y:S01]  /*7af0*/  IABS R0, R0 ;  /* 0x0000000000007213 */ /* 0x000fe20000000000 */
[----:B------:R-:W1:Y:S04]  /*7b00*/  @!UP1 LDCU.128 UR12, c[0x0][0xc10] ;  /* 0x00018200ff0c97ac */ /* 0x000e680008000c00 */
[----:B------:R-:W-:Y:S01]  /*7b10*/  IMAD.HI.U32 R11, R11, R0, RZ ;  /* 0x000000000b0b7227 */ /* 0x000fe200078e00ff */
[----:B------:R-:W2:Y:S03]  /*7b20*/  @!UP1 LDCU UR10, c[0x0][0xc20] ;  /* 0x00018400ff0a97ac */ /* 0x000ea60008000800 */
[----:B------:R-:W-:Y:S01]  /*7b30*/  IMAD.MOV R3, RZ, RZ, -R11 ;  /* 0x000000ffff037224 */ /* 0x000fe200078e0a0b */
[----:B------:R-:W3:Y:S03]  /*7b40*/  @!UP1 LDCU UR5, c[0x0][0xc0c] ;  /* 0x00018180ff0597ac */ /* 0x000ee60008000800 */
[C---:B------:R-:W-:Y:S01]  /*7b50*/  IMAD R0, R9.reuse, R3, R0 ;  /* 0x0000000309007224 */ /* 0x040fe200078e0200 */
[----:B-1----:R-:W-:Y:S04]  /*7b60*/  UIMAD.WIDE.U32 UR6, UR36, UR15, URZ ;  /* 0x0000000f240672a5 */ /* 0x002fe8000f8e00ff */
[----:B------:R-:W-:Y:S01]  /*7b70*/  ISETP.GT.U32.AND P1, PT, R9, R0, PT ;  /* 0x000000000900720c */ /* 0x000fe20003f24070 */
[----:B------:R-:W-:Y:S02]  /*7b80*/  UIMAD.WIDE.U32 UR8, UR37, UR12, URZ ;  /* 0x0000000c250872a5 */ /* 0x000fe4000f8e00ff */
[----:B------:R-:W-:Y:S02]  /*7b90*/  @!UP1 UISETP.NE.AND UP0, UPT, UR14, 0x1, UPT ;  /* 0x000000010e00988c */ /* 0x000fe4000bf05270 */
[----:B------:R-:W-:Y:S01]  /*7ba0*/  ULOP3.LUT UR8, UR44, UR11, URZ, 0x3c, !UPT ;  /* 0x0000000b2c087292 */ /* 0x000fe2000f8e3cff */
[----:B------:R-:W-:Y:S02]  /*7bb0*/  @!UP1 UMOV UR6, UR7 ;  /* 0x0000000700069c82 */ /* 0x000fe40008000000 */
[----:B------:R-:W-:Y:S01]  /*7bc0*/  @!UP1 UMOV UR4, UR9 ;  /* 0x0000000900049c82 */ /* 0x000fe20008000000 */
[----:B--2---:R-:W-:Y:S02]  /*7bd0*/  @!UP1 USHF.R.U32.HI UR6, URZ, UR10, UR6 ;  /* 0x0000000aff069299 */ /* 0x004fe40008011606 */
[----:B---3--:R-:W-:Y:S02]  /*7be0*/  @!UP1 UISETP.NE.AND UP2, UPT, UR5, 0x1, UPT ;  /* 0x000000010500988c */ /* 0x008fe4000bf45270 */
[----:B------:R-:W-:Y:S01]  /*7bf0*/  @!UP1 USHF.R.U32.HI UR4, URZ, UR13, UR4 ;  /* 0x0000000dff049299 */ /* 0x000fe20008011604 */
[----:B------:R-:W-:Y:S01]  /*7c00*/  @!P1 IMAD.IADD R0, R0, 0x1, -R9 ;  /* 0x0000000100009824 */ /* 0x000fe200078e0a09 */
[----:B------:R-:W-:Y:S01]  /*7c10*/  @!UP1 USEL UR6, UR36, UR6, !UP0 ;  /* 0x0000000624069287 */ /* 0x000fe2000c000000 */
[----:B------:R-:W-:Y:S01]  /*7c20*/  @!P1 VIADD R11, R11, 0x1 ;  /* 0x000000010b0b9836 */ /* 0x000fe20000000000 */
[----:B------:R-:W-:Y:S02]  /*7c30*/  @!UP1 USEL UR7, UR37, UR4, !UP2 ;  /* 0x0000000425079287 */ /* 0x000fe4000d000000 */
[----:B------:R-:W-:Y:S01]  /*7c40*/  UISETP.GE.AND UP0, UPT, UR8, URZ, UPT ;  /* 0x000000ff0800728c */ /* 0x000fe2000bf06270 */
[----:B------:R-:W-:Y:S01]  /*7c50*/  ISETP.GE.U32.AND P2, PT, R0, R9, PT ;  /* 0x000000090000720c */ /* 0x000fe20003f46070 */
[----:B------:R-:W-:Y:S02]  /*7c60*/  UISETP.NE.AND UP2, UPT, UR11, URZ, UPT ;  /* 0x000000ff0b00728c */ /* 0x000fe4000bf45270 */
[----:B------:R-:W-:Y:S02]  /*7c70*/  @!UP1 UIADD3 UR4, UPT, UPT, -UR7, UR6, URZ ;  /* 0x0000000607049290 */ /* 0x000fe4000fffe1ff */
[----:B------:R-:W-:Y:S02]  /*7c80*/  @!UP1 UIADD3 UR6, UPT, UPT, UR7, -UR6, URZ ;  /* 0x8000000607069290 */ /* 0x000fe4000fffe0ff */
[----:B------:R-:W-:Y:S02]  /*7c90*/  UIADD3 UR7, UPT, UPT, -UR43, URZ, URZ ;  /* 0x000000ff2b077290 */ /* 0x000fe4000fffe1ff */
[----:B------:R-:W-:Y:S02]  /*7ca0*/  @!UP1 UIMAD UR37, UR4, UR5, UR37 ;  /* 0x00000005042592a4 */ /* 0x000fe4000f8e0225 */
[----:B------:R-:W-:Y:S02]  /*7cb0*/  UIMAD UR4, UR55, UR7, UR16 ;  /* 0x00000007370472a4 */ /* 0x000fe4000f8e0210 */
[----:B------:R-:W-:Y:S01]  /*7cc0*/  @!UP1 UIMAD UR36, UR6, UR14, UR36 ;  /* 0x0000000e062492a4 */ /* 0x000fe2000f8e0224 */
[----:B------:R-:W-:Y:S01]  /*7cd0*/  @P2 VIADD R11, R11, 0x1 ;  /* 0x000000010b0b2836 */ /* 0x000fe20000000000 */
[----:B------:R-:W-:Y:S02]  /*7ce0*/  USHF.L.U32 UR54, UR4, 0x7, URZ ;  /* 0x0000000704367899 */ /* 0x000fe400080006ff */
[----:B------:R-:W-:Y:S02]  /*7cf0*/  UIADD3 UR4, UPT, UPT, -UR44, URZ, URZ ;  /* 0x000000ff2c047290 */ /* 0x000fe4000fffe1ff */
[----:B------:R-:W-:Y:S02]  /*7d00*/  R2UR UR45, R11 ;  /* 0x000000000b2d72ca */ /* 0x000fe400000e0000 */
[----:B------:R-:W-:Y:S11]  /*7d10*/  UIMAD UR43, UR17, UR4, UR43 ;  /* 0x00000004112b72a4 */ /* 0x000ff6000f8e022b */
[----:B------:R-:W-:Y:S02]  /*7d20*/  @!UP0 UIADD3 UR45, UPT, UPT, -UR45, URZ, URZ ;  /* 0x000000ff2d2d8290 */ /* 0x000fe4000fffe1ff */
[----:B------:R-:W-:Y:S04]  /*7d30*/  @!UP2 ULOP3.LUT UR45, URZ, UR11, URZ, 0x33, !UPT ;  /* 0x0000000bff2da292 */ /* 0x000fe8000f8e33ff */
[----:B------:R-:W-:Y:S04]  /*7d40*/  UIADD3 UR5, UPT, UPT, -UR45, URZ, URZ ;  /* 0x000000ff2d057290 */ /* 0x000fe8000fffe1ff */
[----:B------:R-:W-:Y:S01]  /*7d50*/  UIMAD UR44, UR11, UR5, UR44 ;  /* 0x000000050b2c72a4 */ /* 0x000fe2000f8e022c */
[----:B------:R-:W-:Y:S11]  /*7d60*/  @!P0 BRA `(.L_x_101) ;  /* 0x00000000007c8947 */ /* 0x000ff60003800000 */
[----:B------:R-:W1:Y:S01]  /*7d70*/  LDCU.64 UR8, c[0x4][0x80] ;  /* 0x01001000ff0877ac */ /* 0x000e620008000a00 */
[----:B------:R-:W-:Y:S01]  /*7d80*/  MOV R16, 0x0 ;  /* 0x0000000000107802 */ /* 0x000fe20000000f00 */
[----:B------:R-:W-:Y:S02]  /*7d90*/  HFMA2 R12, -RZ, RZ, 0, 5.9604644775390625e-08 ;  /* 0x00000001ff0c7431 */ /* 0x000fe400000001ff */
[----:B------:R-:W-:Y:S01]  /*7da0*/  IMAD.MOV.U32 R8, RZ, RZ, 0x70 ;  /* 0x00000070ff087424 */ /* 0x000fe200078e00ff */
[----:B------:R2:W3:Y:S01]  /*7db0*/  LDC.64 R14, c[0x4][R16] ;  /* 0x01000000100e7b82 */ /* 0x0004e20000000a00 */
[----:B------:R-:W4:Y:S01]  /*7dc0*/  LDCU.64 UR6, c[0x4][0x88] ;  /* 0x01001100ff0677ac */ /* 0x000f220008000a00 */
[----:B------:R-:W-:Y:S01]  /*7dd0*/  IMAD.MOV.U32 R13, RZ, RZ, RZ ;  /* 0x000000ffff0d7224 */ /* 0x000fe200078e00ff */
[----:B------:R-:W2:Y:S01]  /*7de0*/  LDCU.64 UR4, c[0x4][0x8] ;  /* 0x01000100ff0477ac */ /* 0x000ea20008000a00 */
[----:B-1----:R-:W-:Y:S01]  /*7df0*/  MOV R5, UR9 ;  /* 0x0000000900057c02 */ /* 0x002fe20008000f00 */
[----:B------:R-:W-:Y:S01]  /*7e00*/  IMAD.U32 R4, RZ, RZ, UR8 ;  /* 0x00000008ff047e24 */ /* 0x000fe2000f8e00ff */
[----:B----4-:R-:W-:Y:S01]  /*7e10*/  MOV R7, UR7 ;  /* 0x0000000700077c02 */ /* 0x010fe20008000f00 */
[----:B------:R-:W-:Y:S01]  /*7e20*/  IMAD.U32 R6, RZ, RZ, UR6 ;  /* 0x00000006ff067e24 */ /* 0x000fe2000f8e00ff */
[----:B--2---:R-:W-:Y:S01]  /*7e30*/  MOV R11, UR5 ;  /* 0x00000005000b7c02 */ /* 0x004fe20008000f00 */
[----:B------:R-:W-:Y:S02]  /*7e40*/  IMAD.U32 R10, RZ, RZ, UR4 ;  /* 0x00000004ff0a7e24 */ /* 0x000fe4000f8e00ff */
[----:B------:R-:W-:Y:S07]  /*7e50*/  LEPC R20, `(.L_x_102) ;  /* 0x000000001014794e */ /* 0x000fee0000000000 */
[----:B---3-5:R-:W-:Y:S05]  /*7e60*/  CALL.ABS.NOINC R14 ;  /* 0x000000000e007343 */ /* 0x028fea0003c00000 */
.L_x_102:
[----:B------:R-:W1:Y:S01]  /*7e70*/  LDCU.64 UR8, c[0x4][0x80] ;  /* 0x01001000ff0877ac */ /* 0x000e620008000a00 */
[----:B------:R-:W2:Y:S01]  /*7e80*/  LDC.64 R16, c[0x4][R16] ;  /* 0x0100000010107b82 */ /* 0x000ea20000000a00 */
[----:B------:R-:W-:Y:S02]  /*7e90*/  HFMA2 R12, -RZ, RZ, 0, 5.9604644775390625e-08 ;  /* 0x00000001ff0c7431 */ /* 0x000fe400000001ff */
[----:B------:R-:W-:Y:S02]  /*7ea0*/  IMAD.MOV.U32 R8, RZ, RZ, 0x70 ;  /* 0x00000070ff087424 */ /* 0x000fe400078e00ff */
[----:B------:R-:W-:Y:S01]  /*7eb0*/  IMAD.MOV.U32 R13, RZ, RZ, RZ ;  /* 0x000000ffff0d7224 */ /* 0x000fe200078e00ff */
[----:B------:R-:W3:Y:S01]  /*7ec0*/  LDCU.64 UR6, c[0x4][0x88] ;  /* 0x01001100ff0677ac */ /* 0x000ee20008000a00 */
[----:B------:R-:W4:Y:S01]  /*7ed0*/  LDCU.64 UR4, c[0x4][0x8] ;  /* 0x01000100ff0477ac */ /* 0x000f220008000a00 */
[----:B-1----:R-:W-:Y:S02]  /*7ee0*/  MOV R4, UR8 ;  /* 0x0000000800047c02 */ /* 0x002fe40008000f00 */
[----:B------:R-:W-:Y:S02]  /*7ef0*/  MOV R5, UR9 ;  /* 0x0000000900057c02 */ /* 0x000fe40008000f00 */
[----:B---3--:R-:W-:Y:S01]  /*7f00*/  MOV R7, UR7 ;  /* 0x0000000700077c02 */ /* 0x008fe20008000f00 */
[----:B------:R-:W-:Y:S01]  /*7f10*/  IMAD.U32 R6, RZ, RZ, UR6 ;  /* 0x00000006ff067e24 */ /* 0x000fe2000f8e00ff */
[----:B----4-:R-:W-:Y:S01]  /*7f20*/  MOV R11, UR5 ;  /* 0x00000005000b7c02 */ /* 0x010fe20008000f00 */
[----:B------:R-:W-:Y:S02]  /*7f30*/  IMAD.U32 R10, RZ, RZ, UR4 ;  /* 0x00000004ff0a7e24 */ /* 0x000fe4000f8e00ff */
[----:B------:R-:W-:Y:S07]  /*7f40*/  LEPC R20, `(.L_x_101) ;  /* 0x000000001014794e */ /* 0x000fee0000000000 */
[----:B--2---:R-:W-:Y:S05]  /*7f50*/  CALL.ABS.NOINC R16 ;  /* 0x0000000010007343 */ /* 0x004fea0003c00000 */
.L_x_101:
[----:B------:R-:W-:Y:S05]  /*7f60*/  BSYNC.RECONVERGENT B6 ;  /* 0x0000000000067941 */ /* 0x000fea0003800200 */
.L_x_100:
[----:B------:R-:W-:Y:S02]  /*7f70*/  R2UR UR8, R77 ;  /* 0x000000004d0872ca */ /* 0x000fe400000e0000 */
[----:B------:R-:W-:Y:S02]  /*7f80*/  R2UR UR7, R73 ;  /* 0x00000000490772ca */ /* 0x000fe400000e0000 */
[----:B------:R-:W-:Y:S02]  /*7f90*/  R2UR UR6, R72 ;  /* 0x00000000480672ca */ /* 0x000fe400000e0000 */
[----:B------:R-:W-:Y:S02]  /*7fa0*/  R2UR UR5, R71 ;  /* 0x00000000470572ca */ /* 0x000fe400000e0000 */
[----:B------:R-:W-:Y:S02]  /*7fb0*/  R2UR UR4, R70 ;  /* 0x00000000460472ca */ /* 0x000fe400000e0000 */
[----:B------:R-:W-:Y:S03]  /*7fc0*/  ISETP.NE.U32.AND P4, PT, R60, RZ, PT ;  /* 0x000000ff3c00720c */ /* 0x000fe60003f85070 */
[----:B------:R-:W-:Y:S01]  /*7fd0*/  UISETP.NE.AND UP2, UPT, UR8, URZ, UPT ;  /* 0x000000ff0800728c */ /* 0x000fe2000bf45270 */
[----:B------:R-:W-:Y:S01]  /*7fe0*/  ISETP.NE.AND.EX P4, PT, R61, RZ, PT, P4 ;  /* 0x000000ff3d00720c */ /* 0x000fe20003f85340 */
[----:B------:R-:W-:Y:S04]  /*7ff0*/  UISETP.NE.U32.AND UP0, UPT, UR7, URZ, UPT ;  /* 0x000000ff0700728c */ /* 0x000fe8000bf05070 */
[----:B------:R-:W-:Y:S01]  /*8000*/  ISETP.NE.U32.AND P2, PT, RZ, UR5, PT ;  /* 0x00000005ff007c0c */ /* 0x000fe2000bf45070 */
[----:B------:R-:W-:Y:S01]  /*8010*/  UISETP.NE.AND.EX UP1, UPT, UR6, URZ, UPT, UP0 ;  /* 0x000000ff0600728c */ /* 0x000fe2000bf25300 */
[----:B------:R-:W-:Y:S01]  /*8020*/  PLOP3.LUT P1, PT, PT, PT, UP2, 0x80, 0x8 ;  /* 0x000000000008781c */ /* 0x000fe20003f2f028 */
[----:B------:R-:W-:Y:S01]  /*8030*/  UPLOP3.LUT UP0, UPT, UPT, UPT, UPT, 0x40, 0x4 ;  /* 0x000000000004789c */ /* 0x000fe20003f0e870 */
[----:B------:R-:W-:Y:S01]  /*8040*/  ISETP.NE.AND.EX P2, PT, RZ, UR4, PT, P2 ;  /* 0x00000004ff007c0c */ /* 0x000fe2000bf45320 */
[----:B------:R-:W-:Y:S06]  /*8050*/  @UP2 UPLOP3.LUT UP0, UPT, UPT, UPT, UP1, 0x80, 0x8 ;  /* 0x000000000008289c */ /* 0x000fec0003f0f010 */
[----:B------:R-:W-:Y:S01]  /*8060*/  PLOP3.LUT P0, PT, PT, PT, UP0, 0x80, 0x8 ;  /* 0x000000000008781c */ /* 0x000fe20003f0f008 */
[----:B------:R-:W-:Y:S01]  /*8070*/  @!UPT UIADD3 URZ, UPT, UPT, URZ, URZ, URZ ;  /* 0x000000fffffff290 */ /* 0x000fe2000fffe0ff */
[----:B------:R-:W-:Y:S11]  /*8080*/  BRA.U !UP1, `(.L_x_103) ;  /* 0x0000000109487547 */ /* 0x000ff6000b800000 */
[----:B------:R-:W1:Y:S01]  /*8090*/  LDCU.64 UR8, c[0x0][0x358] ;  /* 0x00006b00ff0877ac */ /* 0x000e620008000a00 */
[----:B------:R-:W-:Y:S01]  /*80a0*/  R2UR UR5, R71 ;  /* 0x00000000470572ca */ /* 0x000fe200000e0000 */
[----:B------:R-:W-:Y:S01]  /*80b0*/  IMAD.MOV.U32 R68, RZ, RZ, 0x1 ;  /* 0x00000001ff447424 */ /* 0x000fe200078e00ff */
[----:B------:R-:W-:Y:S01]  /*80c0*/  R2UR UR4, R70 ;  /* 0x00000000460472ca */ /* 0x000fe200000e0000 */
[----:B------:R-:W-:Y:S01]  /*80d0*/  IMAD.MOV.U32 R0, RZ, RZ, 0x1 ;  /* 0x00000001ff007424 */ /* 0x000fe200078e00ff */
[----:B------:R-:W-:Y:S09]  /*80e0*/  R2UR UR6, R73 ;  /* 0x00000000490672ca */ /* 0x000ff200000e0000 */
[----:B------:R-:W-:Y:S04]  /*80f0*/  UISETP.NE.U32.AND UP0, UPT, UR5, URZ, UPT ;  /* 0x000000ff0500728c */ /* 0x000fe8000bf05070 */
[----:B------:R-:W-:Y:S06]  /*8100*/  UISETP.NE.AND.EX UP0, UPT, UR4, URZ, UPT, UP0 ;  /* 0x000000ff0400728c */ /* 0x000fec000bf05300 */
[----:B------:R-:W-:Y:S05]  /*8110*/  PLOP3.LUT P3, PT, PT, PT, UP0, 0x80, 0x8 ;  /* 0x000000000008781c */ /* 0x000fea0003f6f008 */
[----:B------:R-:W2:Y:S01]  /*8120*/  @UP0 LDCU.64 UR4, c[0x0][0x988] ;  /* 0x00013100ff0407ac */ /* 0x000ea20008000a00 */
[----:B------:R-:W-:Y:S07]  /*8130*/  @UP0 UIMAD UR6, UR51, UR6, URZ ;  /* 0x00000006330602a4 */ /* 0x000fee000f8e02ff */
[----:B------:R-:W-:Y:S01]  /*8140*/  @!P3 PRMT R68, R0, 0x7610, R68 ;  /* 0x000076100044b816 */ /* 0x000fe20000000044 */
[----:B--2---:R-:W-:Y:S06]  /*8150*/  @UP0 UIMAD.WIDE UR4, UR6, 0x4, UR4 ;  /* 0x00000004060408a5 */ /* 0x004fec000f8e0204 */
[----:B------:R-:W-:Y:S02]  /*8160*/  IMAD.U32 R4, RZ, RZ, UR4 ;  /* 0x00000004ff047e24 */ /* 0x000fe4000f8e00ff */
[----:B------:R-:W-:Y:S03]  /*8170*/  IMAD.U32 R5, RZ, RZ, UR5 ;  /* 0x00000005ff057e24 */ /* 0x000fe6000f8e00ff */
[----:B------:R-:W2:Y:S02]  /*8180*/  @!UP0 LDCU UR4, c[0x0][0x980] ;  /* 0x00013000ff0487ac */ /* 0x000ea40008000800 */
[----:B-1---5:R1:W5:Y:S02]  /*8190*/  @P3 LDG.E R27, desc[UR8][R4.64] ;  /* 0x00000008041b3981 */ /* 0x022364000c1e1900 */
[----:B-12---:R-:W-:Y:S02]  /*81a0*/  @!P3 IMAD.U32 R27, RZ, RZ, UR4 ;  /* 0x00000004ff1bbe24 */ /* 0x006fe4000f8e00ff */
.L_x_103:
[----:B------:R-:W-:Y:S05]  /*81b0*/  @!P4 BRA `(.L_x_104) ;  /* 0x000000000024c947 */ /* 0x000fea0003800000 */
[----:B------:R-:W-:Y:S01]  /*81c0*/  ISETP.NE.U32.AND P3, PT, R42, RZ, PT ;  /* 0x000000ff2a00720c */ /* 0x000fe20003f65070 */
[----:B------:R-:W1:Y:S03]  /*81d0*/  LDCU.64 UR4, c[0x0][0x358] ;  /* 0x00006b00ff0477ac */ /* 0x000e660008000a00 */
[----:B------:R-:W-:Y:S11]  /*81e0*/  ISETP.NE.AND.EX P3, PT, R43, RZ, PT, P3 ;  /* 0x000000ff2b00720c */ /* 0x000ff60003f65330 */
[----:B------:R-:W-:Y:S02]  /*81f0*/  @!UPT UIADD3 URZ, UPT, UPT, URZ, URZ, URZ ;  /* 0x000000fffffff290 */ /* 0x000fe4000fffe0ff */
[----:B------:R-:W2:Y:S01]  /*8200*/  @P3 LDC.64 R4, c[0x0][0x9a8] ;  /* 0x00026a00ff043b82 */ /* 0x000ea20000000a00 */
[----:B------:R-:W-:Y:S04]  /*8210*/  @P3 IMAD R0, R60, UR51, RZ ;  /* 0x000000333c003c24 */ /* 0x000fe8000f8e02ff */
[----:B--2---:R-:W-:Y:S05]  /*8220*/  @P3 IMAD.WIDE R4, R0, 0x4, R4 ;  /* 0x0000000400043825 */ /* 0x004fea00078e0204 */
[----:B-1---5:R1:W5:Y:S02]  /*8230*/  @P3 LDG.E R24, desc[UR4][R4.64] ;  /* 0x0000000404183981 */ /* 0x022364000c1e1900 */
[----:B-1----:R-:W2:Y:S02]  /*8240*/  @!P3 LDC R24, c[0x0][0x9a0] ;  /* 0x00026800ff18bb82 */ /* 0x002ea40000000800 */
.L_x_104:
[----:B-----5:R-:W-:Y:S01]  /*8250*/  FSETP.NEU.AND P3, PT, R27, RZ, PT ;  /* 0x000000ff1b00720b */ /* 0x020fe20003f6d000 */
[----:B------:R-:W-:Y:S01]  /*8260*/  BSSY B1, `(.L_x_105) ;  /* 0x0000038000017945 */ /* 0x000fe20003800000 */
[----:B------:R-:W-:Y:S01]  /*8270*/  SEL R4, RZ, 0xffffffff, P2 ;  /* 0xffffffffff047807 */ /* 0x000fe20001000000 */
[----:B------:R-:W-:Y:S01]  /*8280*/  IMAD.MOV.U32 R87, RZ, RZ, 0x1 ;  /* 0x00000001ff577424 */ /* 0x000fe200078e00ff */
[----:B------:R-:W-:Y:S01]  /*8290*/  @P1 LOP3.LUT P2, RZ, R68, 0xff, RZ, 0xc0, !PT ;  /* 0x000000ff44ff1812 */ /* 0x000fe2000784c0ff */
[----:B------:R-:W-:Y:S01]  /*82a0*/  IMAD.IADD R25, R23, 0x1, R2 ;  /* 0x0000000117197824 */ /* 0x000fe200078e0202 */
[----:B------:R-:W-:Y:S01]  /*82b0*/  @P1 SEL R3, RZ, 0xffffffff, P3 ;  /* 0xffffffffff031807 */ /* 0x000fe20001800000 */
[----:B------:R-:W-:Y:S01]  /*82c0*/  IMAD R84, R66, -0x10, R79 ;  /* 0xfffffff042547824 */ /* 0x000fe200078e024f */
[----:B------:R-:W-:Y:S01]  /*82d0*/  LEA R85, R22, UR50, 0x3 ;  /* 0x0000003216557c11 */ /* 0x000fe2000f8e18ff */
[----:B------:R-:W-:Y:S01]  /*82e0*/  IMAD.MOV.U32 R86, RZ, RZ, RZ ;  /* 0x000000ffff567224 */ /* 0x000fe200078e00ff */
[----:B------:R-:W-:Y:S02]  /*82f0*/  @P0 SEL R3, R4, R3, !P2 ;  /* 0x0000000304030207 */ /* 0x000fe40005000000 */
[----:B------:R-:W-:Y:S02]  /*8300*/  CS2R R46, SRZ ;  /* 0x00000000002e7805 */ /* 0x000fe4000001ff00 */
[----:B------:R-:W-:Y:S02]  /*8310*/  SHF.L.U32 R0, R64, 0x1f, RZ ;  /* 0x0000001f40007819 */ /* 0x000fe400000006ff */
[----:B------:R-:W-:Y:S02]  /*8320*/  CS2R R44, SRZ ;  /* 0x00000000002c7805 */ /* 0x000fe4000001ff00 */
[----:B------:R-:W-:Y:S02]  /*8330*/  @P1 LOP3.LUT R3, R3, 0x1, RZ, 0xc0, !PT ;  /* 0x0000000103031812 */ /* 0x000fe400078ec0ff */
[----:B------:R-:W-:Y:S02]  /*8340*/  CS2R R50, SRZ ;  /* 0x0000000000327805 */ /* 0x000fe4000001ff00 */
[----:B------:R-:W-:Y:S02]  /*8350*/  PLOP3.LUT P2, PT, PT, PT, UP1, 0x80, 0x8 ;  /* 0x000000000008781c */ /* 0x000fe40003f4f018 */
[----:B------:R-:W-:Y:S02]  /*8360*/  CS2R R48, SRZ ;  /* 0x0000000000307805 */ /* 0x000fe4000001ff00 */
[----:B------:R-:W-:Y:S02]  /*8370*/  ISETP.NE.U32.OR P5, PT, R3, 0x1, !P1 ;  /* 0x000000010300780c */ /* 0x000fe40004fa5470 */
[----:B------:R-:W-:Y:S02]  /*8380*/  CS2R R54, SRZ ;  /* 0x0000000000367805 */ /* 0x000fe4000001ff00 */
[----:B------:R-:W-:Y:S02]  /*8390*/  LOP3.LUT P4, R81, R68, 0xff, RZ, 0xc0, !PT ;  /* 0x000000ff44517812 */ /* 0x000fe4000788c0ff */
[----:B------:R-:W-:Y:S02]  /*83a0*/  CS2R R52, SRZ ;  /* 0x0000000000347805 */ /* 0x000fe4000001ff00 */
[----:B------:R-:W-:Y:S02]  /*83b0*/  SEL R3, RZ, 0xffffffff, P3 ;  /* 0xffffffffff037807 */ /* 0x000fe40001800000 */
[----:B------:R-:W-:Y:S02]  /*83c0*/  CS2R R58, SRZ ;  /* 0x00000000003a7805 */ /* 0x000fe4000001ff00 */
[----:B------:R-:W-:Y:S02]  /*83d0*/  P2R R83, PR, RZ, 0x20 ;  /* 0x00000020ff537803 */ /* 0x000fe40000000000 */
[----:B------:R-:W-:Y:S02]  /*83e0*/  CS2R R56, SRZ ;  /* 0x0000000000387805 */ /* 0x000fe4000001ff00 */
[----:B------:R-:W-:Y:S02]  /*83f0*/  @P2 SEL R3, R4, R3, !P4 ;  /* 0x0000000304032207 */ /* 0x000fe40006000000 */
[----:B------:R-:W-:Y:S02]  /*8400*/  @P5 SHF.L.U32 R5, RZ, 0x1f, RZ ;  /* 0x0000001fff055819 */ /* 0x000fe400000006ff */
[----:B------:R-:W-:Y:S02]  /*8410*/  LOP3.LUT R3, R3, 0x1, RZ, 0xc0, !PT ;  /* 0x0000000103037812 */ /* 0x000fe400078ec0ff */
[----:B------:R-:W1:Y:S02]  /*8420*/  @P5 SYNCS.PHASECHK.TRANS64.TRYWAIT P1, [UR50+0x40], R5 ;  /* 0x00004005ff0055a7 */ /* 0x000e640008021132 */
[----:B------:R-:W-:Y:S04]  /*8430*/  ISETP.NE.U32.AND P2, PT, R3, 0x1, PT ;  /* 0x000000010300780c */ /* 0x000fe80003f45070 */
[----:B------:R-:W-:Y:S01]  /*8440*/  P2R R88, PR, RZ, 0x4 ;  /* 0x00000004ff587803 */ /* 0x000fe20000000000 */
[----:B------:R3:W4:Y:S01]  /*8450*/  SYNCS.PHASECHK.TRANS64.TRYWAIT P0, [R85+URZ+0xa0], R0 ;  /* 0x0000a000550075a7 */ /* 0x00072200080011ff */
[----:B-1----:R-:W-:Y:S01]  /*8460*/  @P5 SEL R87, RZ, 0x1, !P1 ;  /* 0x00000001ff575807 */ /* 0x002fe20004800000 */
[----:B---3--:R-:W-:Y:S06]  /*8470*/  @!P5 BRA `(.L_x_106) ;  /* 0x000000000058d947 */ /* 0x008fec0003800000 */
[----:B------:R-:W-:Y:S01]  /*8480*/  IMAD.MOV.U32 R47, RZ, RZ, RZ ;  /* 0x000000ffff2f7224 */ /* 0x000fe200078e00ff */
[----:B------:R-:W-:Y:S01]  /*8490*/  ISETP.NE.AND P1, PT, R87, RZ, PT ;  /* 0x000000ff5700720c */ /* 0x000fe20003f25270 */
[----:B------:R-:W-:Y:S01]  /*84a0*/  BSSY B0, `(.L_x_107) ;  /* 0x000000c000007945 */ /* 0x000fe20003800000 */
[----:B------:R-:W-:Y:S02]  /*84b0*/  CS2R R58, SRZ ;  /* 0x00000000003a7805 */ /* 0x000fe4000001ff00 */
[----:B------:R-:W-:Y:S02]  /*84c0*/  CS2R R56, SRZ ;  /* 0x0000000000387805 */ /* 0x000fe4000001ff00 */
[----:B------:R-:W-:Y:S02]  /*84d0*/  CS2R R54, SRZ ;  /* 0x0000000000367805 */ /* 0x000fe4000001ff00 */
[----:B------:R-:W-:Y:S02]  /*84e0*/  CS2R R52, SRZ ;  /* 0x0000000000347805 */ /* 0x000fe4000001ff00 */
[----:B------:R-:W-:Y:S02]  /*84f0*/  CS2R R50, SRZ ;  /* 0x0000000000327805 */ /* 0x000fe4000001ff00 */
[----:B------:R-:W-:Y:S02]  /*8500*/  CS2R R48, SRZ ;  /* 0x0000000000307805 */ /* 0x000fe4000001ff00 */
[----:B------:R-:W-:Y:S01]  /*8510*/  CS2R R44, SRZ ;  /* 0x00000000002c7805 */ /* 0x000fe2000001ff00 */
[----:B------:R-:W-:Y:S06]  /*8520*/  @P1 BRA `(.L_x_108) ;  /* 0x00000000000c1947 */ /* 0x000fec0003800000 */
[----:B------:R-:W-:Y:S04]  /*8530*/  SHF.L.U32 R3, RZ, 0x1f, RZ ;  /* 0x0000001fff037819 */ /* 0x000fe800000006ff */
[----:B------:R-:W1:Y:S02]  /*8540*/  SYNCS.PHASECHK.TRANS64.TRYWAIT P1, [UR50+0x40], R3 ;  /* 0x00004003ff0075a7 */ /* 0x000e640008021132 */
[----:B-1----:R-:W-:Y:S05]  /*8550*/  @!P1 BRA `(.L_x_109) ;  /* 0x00000058001c9947 */ /* 0x002fea0003800000 */
.L_x_108:
[----:B------:R-:W-:Y:S05]  /*8560*/  BSYNC B0 ;  /* 0x0000000000007941 */ /* 0x000fea0003800000 */
.L_x_107:
[----:B------:R-:W-:Y:S01]  /*8570*/  ISETP.NE.AND P1, PT, R88, RZ, PT ;  /* 0x000000ff5800720c */ /* 0x000fe20003f25270 */
[----:B------:R-:W-:Y:S11]  /*8580*/  HFMA2 R86, -RZ, RZ, 0, 5.9604644775390625e-08 ;  /* 0x00000001ff567431 */ /* 0x000ff600000001ff */
[----:B------:R-:W-:Y:S01]  /*8590*/  @!UPT UIADD3 URZ, UPT, UPT, URZ, URZ, URZ ;  /* 0x000000fffffff290 */ /* 0x000fe2000fffe0ff */
[----:B------:R3:W1:Y:S04]  /*85a0*/  @P1 LDS.128 R56, [R65] ;  /* 0x0000000041381984 */ /* 0x0006680000000c00 */
[----:B------:R3:W1:Y:S04]  /*85b0*/  @P1 LDS.128 R52, [R79+0x10] ;  /* 0x000010004f341984 */ /* 0x0006680000000c00 */
[----:B------:R3:W1:Y:S04]  /*85c0*/  @P1 LDS.128 R48, [R78+0x20] ;  /* 0x000020004e301984 */ /* 0x0006680000000c00 */
[----:B------:R3:W1:Y:S02]  /*85d0*/  @P1 LDS.128 R44, [R84+0x30] ;  /* 0x00003000542c1984 */ /* 0x0006640000000c00 */
.L_x_106:
[----:B------:R-:W-:Y:S05]  /*85e0*/  BSYNC B1 ;  /* 0x0000000000017941 */ /* 0x000fea0003800000 */
.L_x_105:
[----:B-1----:R-:W-:Y:S04]  /*85f0*/  SHF.R.U32.HI R2, RZ, 0x15, R25 ;  /* 0x00000015ff027819 */ /* 0x002fe80000011619 */
[----:B------:R-:W-:Y:S01]  /*8600*/  LOP3.LUT P1, RZ, R2, 0x3, R69, 0x48, !PT ;  /* 0x0000000302ff7812 */ /* 0x000fe20007824845 */
[----:B------:R-:W-:Y:S01]  /*8610*/  @!UPT UIADD3 URZ, UPT, UPT, URZ, URZ, URZ ;  /* 0x000000fffffff290 */ /* 0x000fe2000fffe0ff */
[----:B----4-:R-:W-:Y:S11]  /*8620*/  @P0 BRA `(.L_x_110) ;  /* 0x0000000000080947 */ /* 0x010ff60003800000 */
[----:B------:R-:W1:Y:S02]  /*8630*/  SYNCS.PHASECHK.TRANS64.TRYWAIT P0, [R85+URZ+0xa0], R0 ;  /* 0x0000a000550075a7 */ /* 0x000e6400080011ff */
[----:B-1----:R-:W-:Y:S05]  /*8640*/  @!P0 BRA `(.L_x_111) ;  /* 0x0000005400f88947 */ /* 0x002fea0003800000 */
.L_x_110:
[----:B------:R-:W-:Y:S05]  /*8650*/  @!P1 BRA `(.L_x_112) ;  /* 0x0000000000409947 */ /* 0x000fea0003800000 */
[----:B------:R-:W4:Y:S01]  /*8660*/  LDCU.64 UR8, c[0x4][0x70] ;  /* 0x01000e00ff0877ac */ /* 0x000f220008000a00 */
[----:B------:R-:W-:Y:S01]  /*8670*/  MOV R3, 0x0 ;  /* 0x0000000000037802 */ /* 0x000fe20000000f00 */
[----:B------:R-:W-:Y:S02]  /*8680*/  HFMA2 R12, -RZ, RZ, 0, 5.9604644775390625e-08 ;  /* 0x00000001ff0c7431 */ /* 0x000fe400000001ff */
[----:B------:R-:W-:Y:S02]  /*8690*/  IMAD.MOV.U32 R8, RZ, RZ, 0x192 ;  /* 0x00000192ff087424 */ /* 0x000fe400078e00ff */
[----:B------:R-:W-:Y:S01]  /*86a0*/  IMAD.MOV.U32 R13, RZ, RZ, RZ ;  /* 0x000000ffff0d7224 */ /* 0x000fe200078e00ff */
[----:B------:R-:W5:Y:S01]  /*86b0*/  LDCU.64 UR6, c[0x4][0x78] ;  /* 0x01000f00ff0677ac */ /* 0x000f620008000a00 */
[----:B------:R-:W1:Y:S01]  /*86c0*/  LDC.64 R2, c[0x4][R3] ;  /* 0x0100000003027b82 */ /* 0x000e620000000a00 */
[----:B------:R-:W2:Y:S01]  /*86d0*/  LDCU.64 UR4, c[0x4][0x10] ;  /* 0x01000200ff0477ac */ /* 0x000ea20008000a00 */
[----:B----4-:R-:W-:Y:S01]  /*86e0*/  MOV R5, UR9 ;  /* 0x0000000900057c02 */ /* 0x010fe20008000f00 */
[----:B------:R-:W-:Y:S01]  /*86f0*/  IMAD.U32 R4, RZ, RZ, UR8 ;  /* 0x00000008ff047e24 */ /* 0x000fe2000f8e00ff */
[----:B-----5:R-:W-:Y:S01]  /*8700*/  MOV R7, UR7 ;  /* 0x0000000700077c02 */ /* 0x020fe20008000f00 */
[----:B------:R-:W-:Y:S01]  /*8710*/  IMAD.U32 R6, RZ, RZ, UR6 ;  /* 0x00000006ff067e24 */ /* 0x000fe2000f8e00ff */
[----:B--2---:R-:W-:Y:S01]  /*8720*/  MOV R11, UR5 ;  /* 0x00000005000b7c02 */ /* 0x004fe20008000f00 */
[----:B------:R-:W-:Y:S02]  /*8730*/  IMAD.U32 R10, RZ, RZ, UR4 ;  /* 0x00000004ff0a7e24 */ /* 0x000fe4000f8e00ff */
[----:B------:R-:W-:Y:S07]  /*8740*/  LEPC R20, `(.L_x_112) ;  /* 0x000000001014794e */ /* 0x000fee0000000000 */
[----:B-1-3--:R-:W-:Y:S05]  /*8750*/  CALL.ABS.NOINC R2 ;  /* 0x0000000002007343 */ /* 0x00afea0003c00000 */
.L_x_112:
[----:B------:R-:W-:Y:S01]  /*8760*/  LOP3.LUT R20, R56, 0xffffe000, RZ, 0xc0, !PT ;  /* 0xffffe00038147812 */ /* 0x000fe200078ec0ff */
[----:B------:R-:W-:Y:S05]  /*8770*/  WARPSYNC.ALL ;  /* 0x0000000000007948 */ /* 0x000fea0003800000 */
[----:B------:R-:W-:Y:S01]  /*8780*/  R2UR UR4, R25 ;  /* 0x00000000190472ca */ /* 0x000fe200000e0000 */
[----:B------:R-:W-:Y:S01]  /*8790*/  BSSY.RECONVERGENT B0, `(.L_x_113) ;  /* 0x0000058000007945 */ /* 0x000fe20003800200 */
[----:B------:R-:W-:Y:S02]  /*87a0*/  LOP3.LUT R21, R57, 0xffffe000, RZ, 0xc0, !PT ;  /* 0xffffe00039157812 */ /* 0x000fe400078ec0ff */
[----:B------:R-:W-:Y:S02]  /*87b0*/  LOP3.LUT R26, R58, 0xffffe000, RZ, 0xc0, !PT ;  /* 0xffffe0003a1a7812 */ /* 0x000fe400078ec0ff */
[----:B------:R-:W-:Y:S02]  /*87c0*/  LOP3.LUT R33, R52, 0xffffe000, RZ, 0xc0, !PT ;  /* 0xffffe00034217812 */ /* 0x000fe400078ec0ff */
[----:B------:R-:W-:Y:S05]  /*87d0*/  ISETP.NE.AND P0, PT, R67, RZ, PT ;  /* 0x000000ff4300720c */ /* 0x000fea0003f05270 */
[----:B------:R-:W1:Y:S02]  /*87e0*/  LDTM.x16 R4, tmem[UR4] ;  /* 0x00000004000479ee */ /* 0x000e640008240000 */
[C---:B-12---:R-:W-:Y:S01]  /*87f0*/  FMUL R0, R24.reuse, R4 ;  /* 0x0000000418007220 */ /* 0x046fe20000400000 */
[C---:B------:R-:W-:Y:S01]  /*8800*/  FMUL R2, R24.reuse, R5 ;  /* 0x0000000518027220 */ /* 0x040fe20000400000 */
[C---:B------:R-:W-:Y:S01]  /*8810*/  FMUL R3, R24.reuse, R6 ;  /* 0x0000000618037220 */ /* 0x040fe20000400000 */
[----:B------:R-:W-:Y:S01]  /*8820*/  FMUL R7, R24, R7 ;  /* 0x0000000718077220 */ /* 0x000fe20000400000 */
[----:B------:R-:W-:Y:S01]  /*8830*/  FFMA R28, R27, R20, R0 ;  /* 0x000000141b1c7223 */ /* 0x000fe20000000000 */
[----:B------:R-:W-:Y:S01]  /*8840*/  LOP3.LUT R20, R59, 0xffffe000, RZ, 0xc0, !PT ;  /* 0xffffe0003b147812 */ /* 0x000fe200078ec0ff */
[C---:B------:R-:W-:Y:S01]  /*8850*/  FFMA R29, R27.reuse, R21, R2 ;  /* 0x000000151b1d7223 */ /* 0x040fe20000000002 */
[----:B------:R-:W-:Y:S01]  /*8860*/  LOP3.LUT R21, R54, 0xffffe000, RZ, 0xc0, !PT ;  /* 0xffffe00036157812 */ /* 0x000fe200078ec0ff */
[----:B------:R-:W-:Y:S01]  /*8870*/  FFMA R30, R27, R26, R3 ;  /* 0x0000001a1b1e7223 */ /* 0x000fe20000000003 */
[----:B------:R-:W-:Y:S01]  /*8880*/  LOP3.LUT R26, R53, 0xffffe000, RZ, 0xc0, !PT ;  /* 0xffffe000351a7812 */ /* 0x000fe200078ec0ff */
[----:B------:R-:W-:Y:S01]  /*8890*/  FFMA R31, R27, R20, R7 ;  /* 0x000000141b1f7223 */ /* 0x000fe20000000007 */
[----:B------:R-:W-:Y:S01]  /*88a0*/  LOP3.LUT R20, R55, 0xffffe000, RZ, 0xc0, !PT ;  /* 0xffffe00037147812 */ /* 0x000fe200078ec0ff */
[C---:B------:R-:W-:Y:S01]  /*88b0*/  FMUL R4, R24.reuse, R8 ;  /* 0x0000000818047220 */ /* 0x040fe20000400000 */
[----:B------:R-:W-:Y:S01]  /*88c0*/  F2FP.TF32.F32.PACK_B R28, R28 ;  /* 0x0000001cff1c723e */ /* 0x000fe200024050ff */
[C---:B------:R-:W-:Y:S01]  /*88d0*/  FMUL R5, R24.reuse, R9 ;  /* 0x0000000918057220 */ /* 0x040fe20000400000 */
[----:B------:R-:W-:Y:S01]  /*88e0*/  F2FP.TF32.F32.PACK_B R29, R29 ;  /* 0x0000001dff1d723e */ /* 0x000fe200024050ff */
[C---:B------:R-:W-:Y:S01]  /*88f0*/  FMUL R6, R24.reuse, R10 ;  /* 0x0000000a18067220 */ /* 0x040fe20000400000 */
[----:B------:R-:W-:Y:S01]  /*8900*/  FMUL R11, R24, R11 ;  /* 0x0000000b180b7220 */ /* 0x000fe20000400000 */
[----:B------:R-:W-:Y:S01]  /*8910*/  F2FP.TF32.F32.PACK_B R30, R30 ;  /* 0x0000001eff1e723e */ /* 0x000fe200024050ff */
[C---:B------:R-:W-:Y:S01]  /*8920*/  FFMA R4, R27.reuse, R33, R4 ;  /* 0x000000211b047223 */ /* 0x040fe20000000004 */
[----:B------:R-:W-:Y:S01]  /*8930*/  F2FP.TF32.F32.PACK_B R31, R31 ;  /* 0x0000001fff1f723e */ /* 0x000fe200024050ff */
[C---:B------:R-:W-:Y:S01]  /*8940*/  FFMA R5, R27.reuse, R26, R5 ;  /* 0x0000001a1b057223 */ /* 0x040fe20000000005 */
[C---:B------:R-:W-:Y:S01]  /*8950*/  FFMA R6, R27.reuse, R21, R6 ;  /* 0x000000151b067223 */ /* 0x040fe20000000006 */
[----:B------:R-:W-:Y:S01]  /*8960*/  FFMA R7, R27, R20, R11 ;  /* 0x000000141b077223 */ /* 0x000fe2000000000b */
[----:B------:R-:W-:Y:S01]  /*8970*/  LOP3.LUT R33, R48, 0xffffe000, RZ, 0xc0, !PT ;  /* 0xffffe00030217812 */ /* 0x000fe200078ec0ff */
[----:B------:R1:W-:Y:S01]  /*8980*/  STS.128 [R65], R28 ;  /* 0x0000001c41007388 */ /* 0x0003e20000000c00 */
[----:B------:R-:W-:Y:S01]  /*8990*/  LOP3.LUT R26, R49, 0xffffe000, RZ, 0xc0, !PT ;  /* 0xffffe000311a7812 */ /* 0x000fe200078ec0ff */
[C---:B------:R-:W-:Y:S01]  /*89a0*/  FMUL R8, R24.reuse, R12 ;  /* 0x0000000c18087220 */ /* 0x040fe20000400000 */
[----:B------:R-:W-:Y:S01]  /*89b0*/  FMUL R9, R24, R13 ;  /* 0x0000000d18097220 */ /* 0x000fe20000400000 */
[----:B------:R-:W-:Y:S01]  /*89c0*/  LOP3.LUT R21, R50, 0xffffe000, RZ, 0xc0, !PT ;  /* 0xffffe00032157812 */ /* 0x000fe200078ec0ff */
[C---:B------:R-:W-:Y:S01]  /*89d0*/  FMUL R10, R24.reuse, R14 ;  /* 0x0000000e180a7220 */ /* 0x040fe20000400000 */
[----:B------:R-:W-:Y:S01]  /*89e0*/  LOP3.LUT R20, R51, 0xffffe000, RZ, 0xc0, !PT ;  /* 0xffffe00033147812 */ /* 0x000fe200078ec0ff */
[----:B------:R-:W-:Y:S01]  /*89f0*/  FMUL R15, R24, R15 ;  /* 0x0000000f180f7220 */ /* 0x000fe20000400000 */
[----:B------:R-:W-:Y:S01]  /*8a00*/  F2FP.TF32.F32.PACK_B R4, R4 ;  /* 0x00000004ff04723e */ /* 0x000fe200024050ff */
[C---:B------:R-:W-:Y:S01]  /*8a10*/  FFMA R8, R27.reuse, R33, R8 ;  /* 0x000000211b087223 */ /* 0x040fe20000000008 */
[----:B------:R-:W-:Y:S01]  /*8a20*/  F2FP.TF32.F32.PACK_B R5, R5 ;  /* 0x00000005ff05723e */ /* 0x000fe200024050ff */
[C---:B------:R-:W-:Y:S01]  /*8a30*/  FFMA R9, R27.reuse, R26, R9 ;  /* 0x0000001a1b097223 */ /* 0x040fe20000000009 */
[----:B------:R-:W-:Y:S01]  /*8a40*/  F2FP.TF32.F32.PACK_B R6, R6 ;  /* 0x00000006ff06723e */ /* 0x000fe200024050ff */
[C---:B------:R-:W-:Y:S01]  /*8a50*/  FFMA R10, R27.reuse, R21, R10 ;  /* 0x000000151b0a7223 */ /* 0x040fe2000000000a */
[----:B------:R-:W-:Y:S01]  /*8a60*/  F2FP.TF32.F32.PACK_B R7, R7 ;  /* 0x00000007ff07723e */ /* 0x000fe200024050ff */
[----:B------:R-:W-:Y:S01]  /*8a70*/  FFMA R11, R27, R20, R15 ;  /* 0x000000141b0b7223 */ /* 0x000fe2000000000f */
[----:B------:R-:W-:Y:S01]  /*8a80*/  LOP3.LUT R33, R44, 0xffffe000, RZ, 0xc0, !PT ;  /* 0xffffe0002c217812 */ /* 0x000fe200078ec0ff */
[C---:B------:R-:W-:Y:S01]  /*8a90*/  FMUL R12, R24.reuse, R16 ;  /* 0x00000010180c7220 */ /* 0x040fe20000400000 */
[----:B------:R-:W-:Y:S01]  /*8aa0*/  LOP3.LUT R26, R45, 0xffffe000, RZ, 0xc0, !PT ;  /* 0xffffe0002d1a7812 */ /* 0x000fe200078ec0ff */
[----:B------:R1:W-:Y:S01]  /*8ab0*/  STS.128 [R79+0x10], R4 ;  /* 0x000010044f007388 */ /* 0x0003e20000000c00 */
        /* <DEDUP_REMOVED lines=13> */
[----:B------:R-:W-:Y:S02]  /*8b90*/  F2FP.TF32.F32.PACK_B R12, R12 ;  /* 0x0000000cff0c723e */ /* 0x000fe400024050ff */
[----:B------:R-:W-:Y:S01]  /*8ba0*/  F2FP.TF32.F32.PACK_B R13, R13 ;  /* 0x0000000dff0d723e */ /* 0x000fe200024050ff */
[----:B------:R1:W-:Y:S01]  /*8bb0*/  STS.128 [R78+0x20], R8 ;  /* 0x000020084e007388 */ /* 0x0003e20000000c00 */
[----:B------:R-:W-:Y:S02]  /*8bc0*/  F2FP.TF32.F32.PACK_B R14, R14 ;  /* 0x0000000eff0e723e */ /* 0x000fe400024050ff */
[----:B------:R-:W-:Y:S05]  /*8bd0*/  F2FP.TF32.F32.PACK_B R15, R15 ;  /* 0x0000000fff0f723e */ /* 0x000fea00024050ff */
[----:B------:R1:W-:Y:S01]  /*8be0*/  STS.128 [R84+0x30], R12 ;  /* 0x0000300c54007388 */ /* 0x0003e20000000c00 */
[----:B------:R-:W-:Y:S01]  /*8bf0*/  @!PT LDS RZ, [RZ] ;  /* 0x00000000fffff984 */ /* 0x000fe20000000800 */
[----:B------:R-:W-:Y:S01]  /*8c00*/  @!PT LDS RZ, [RZ] ;  /* 0x00000000fffff984 */ /* 0x000fe20000000800 */
[----:B------:R-:W-:Y:S01]  /*8c10*/  @!PT LDS RZ, [RZ] ;  /* 0x00000000fffff984 */ /* 0x000fe20000000800 */
[----:B------:R-:W-:Y:S01]  /*8c20*/  @!PT LDS RZ, [RZ] ;  /* 0x00000000fffff984 */ /* 0x000fe20000000800 */
[----:B------:R2:W-:Y:S07]  /*8c30*/  MEMBAR.ALL.CTA ;  /* 0x0000000000007992 */ /* 0x0005ee0000008000 */
[----:B--2---:R-:W2:Y:S02]  /*8c40*/  FENCE.VIEW.ASYNC.S ;  /* 0x00000000000073c6 */ /* 0x004ea40000000000 */
[----:B--2---:R-:W-:Y:S06]  /*8c50*/  BAR.SYNC.DEFER_BLOCKING 0x1, 0x80 ;  /* 0x0042000000007b1d */ /* 0x004fec0000010000 */
[----:B------:R-:W-:Y:S05]  /*8c60*/  @P0 BRA `(.L_x_114) ;  /* 0x0000000000280947 */ /* 0x000fea0003800000 */
[----:B------:R-:W-:Y:S01]  /*8c70*/  UIADD3 UR4, UPT, UPT, UR50, 0x200, URZ ;  /* 0x0000020032047890 */ /* 0x000fe2000fffe0ff */
[----:B------:R-:W-:Y:S05]  /*8c80*/  UMOV UR41, UR54 ;  /* 0x0000003600297c82 */ /* 0x000fea0008000000 */
[----:B------:R-:W-:Y:S01]  /*8c90*/  MOV R62, UR4 ;  /* 0x00000004003e7c02 */ /* 0x000fe20008000f00 */
[----:B------:R-:W-:Y:S03]  /*8ca0*/  UIADD3 UR4, UP0, UPT, UR58, 0x780, URZ ;  /* 0x000007803a047890 */ /* 0x000fe6000ff1e0ff */
[----:B------:R-:W-:Y:S01]  /*8cb0*/  R2UR UR40, R62 ;  /* 0x000000003e2872ca */ /* 0x000fe200000e0000 */
[----:B------:R-:W-:Y:S11]  /*8cc0*/  UIADD3.X UR5, UPT, UPT, URZ, UR59, URZ, UP0, !UPT ;  /* 0x0000003bff057290 */ /* 0x000ff600087fe4ff */
[----:B------:R-:W-:Y:S01]  /*8cd0*/  @!UPT UIADD3 URZ, UPT, UPT, URZ, URZ, URZ ;  /* 0x000000fffffff290 */ /* 0x000fe2000fffe0ff */
[----:B------:R2:W-:Y:S01]  /*8ce0*/  UTMASTG.5D [UR40], [UR4] ;  /* 0x00000028040073b5 */ /* 0x0005e20008020000 */
[----:B------:R0:W-:Y:S01]  /*8cf0*/  UTMACMDFLUSH ;  /* 0x00000000000079b7 */ /* 0x0001e20000000000 */
[----:B--2---:R-:W-:Y:S04]  /*8d00*/  DEPBAR.LE SB0, 0x1 ;  /* 0x000080400000791a */ /* 0x004fe80000000000 */
.L_x_114:
[----:B------:R-:W-:Y:S05]  /*8d10*/  BSYNC.RECONVERGENT B0 ;  /* 0x0000000000007941 */ /* 0x000fea0003800200 */
.L_x_113:
[----:B------:R-:W-:Y:S01]  /*8d20*/  BAR.SYNC.DEFER_BLOCKING 0x1, 0x80 ;  /* 0x0042000000007b1d */ /* 0x000fe20000010000 */
[----:B------:R-:W-:Y:S01]  /*8d30*/  ISETP.NE.AND P1, PT, R83, RZ, PT ;  /* 0x000000ff5300720c */ /* 0x000fe20003f25270 */
[----:B------:R-:W-:Y:S01]  /*8d40*/  UISETP.NE.AND UP0, UPT, UR56, URZ, UPT ;  /* 0x000000ff3800728c */ /* 0x000fe2000bf05270 */
[----:B------:R-:W-:Y:S11]  /*8d50*/  LEA R3, R86, UR50, 0x3 ;  /* 0x0000003256037c11 */ /* 0x000ff6000f8e18ff */
[----:B-1----:R-:W-:Y:S01]  /*8d60*/  @P1 SHF.L.U32 R4, RZ, 0x1f, RZ ;  /* 0x0000001fff041819 */ /* 0x002fe200000006ff */
[----:B------:R-:W-:Y:S06]  /*8d70*/  BRA.U !UP0, `(.L_x_115) ;  /* 0x0000000108247547 */ /* 0x000fec000b800000 */
[----:B------:R-:W1:Y:S01]  /*8d80*/  S2R R0, SR_CgaCtaId ;  /* 0x0000000000007919 */ /* 0x000e620000008800 */
[----:B------:R-:W-:Y:S01]  /*8d90*/  IMAD.U32 R2, RZ, RZ, UR53 ;  /* 0x00000035ff027e24 */ /* 0x000fe2000f8e00ff */
[----:B------:R-:W-:Y:S04]  /*8da0*/  UIADD3 UR4, UPT, UPT, UR53, 0x1, URZ ;  /* 0x0000000135047890 */ /* 0x000fe8000fffe0ff */
[----:B------:R-:W-:Y:S01]  /*8db0*/  @P1 LEA R2, R2, UR50, 0x3 ;  /* 0x0000003202021c11 */ /* 0x000fe2000f8e18ff */
[----:B------:R-:W-:Y:S04]  /*8dc0*/  UISETP.NE.AND UP0, UPT, UR4, 0x4, UPT ;  /* 0x000000040400788c */ /* 0x000fe8000bf05270 */
[----:B------:R-:W-:Y:S01]  /*8dd0*/  @P1 VIADD R5, R2, 0x60 ;  /* 0x0000006002051836 */ /* 0x000fe20000000000 */
[----:B------:R-:W-:Y:S04]  /*8de0*/  USEL UR53, UR4, URZ, UP0 ;  /* 0x000000ff04357287 */ /* 0x000fe80008000000 */
[----:B-1----:R-:W-:Y:S04]  /*8df0*/  @P1 PRMT R0, R0, 0x654, R5 ;  /* 0x0000065400001816 */ /* 0x002fe80000000005 */
[----:B------:R1:W-:Y:S04]  /*8e00*/  @P1 SYNCS.ARRIVE.TRANS64.RED.A1T0 RZ, [R0+URZ], RZ ;  /* 0x000000ff00ff19a7 */ /* 0x0003e800081004ff */
.L_x_115:
[----:B------:R-:W2:Y:S01]  /*8e10*/  @P1 SYNCS.PHASECHK.TRANS64.TRYWAIT P0, [R3+URZ+0x40], R4 ;  /* 0x00004004030015a7 */ /* 0x000ea200080011ff */
[----:B------:R-:W-:Y:S01]  /*8e20*/  BSSY B1, `(.L_x_116) ;  /* 0x0000016000017945 */ /* 0x000fe20003800000 */
[----:B--2---:R-:W-:Y:S03]  /*8e30*/  @P1 SEL R87, RZ, 0x1, !P0 ;  /* 0x00000001ff571807 */ /* 0x004fe60004000000 */
[----:B------:R-:W-:Y:S05]  /*8e40*/  @!P1 BRA `(.L_x_117) ;  /* 0x00000000004c9947 */ /* 0x000fea0003800000 */
[----:B------:R-:W-:Y:S01]  /*8e50*/  ISETP.NE.AND P0, PT, R87, RZ, PT ;  /* 0x000000ff5700720c */ /* 0x000fe20003f05270 */
[----:B------:R-:W-:Y:S01]  /*8e60*/  BSSY B0, `(.L_x_118) ;  /* 0x000000b000007945 */ /* 0x000fe20003800000 */
[----:B------:R-:W-:Y:S11]  /*8e70*/  ISETP.NE.AND P1, PT, R88, RZ, PT ;  /* 0x000000ff5800720c */ /* 0x000ff60003f25270 */
[----:B------:R-:W-:Y:S02]  /*8e80*/  @!UPT UIADD3 URZ, UPT, UPT, URZ, URZ, URZ ;  /* 0x000000fffffff290 */ /* 0x000fe4000fffe0ff */
[C---:B------:R-:W-:Y:S01]  /*8e90*/  @P1 IMAD R6, R86.reuse, 0x2000, R65 ;  /* 0x0000200056061824 */ /* 0x040fe200078e0241 */
[C---:B------:R-:W-:Y:S01]  /*8ea0*/  @P1 LEA R4, R86.reuse, R78, 0xd ;  /* 0x0000004e56041211 */ /* 0x040fe200078e68ff */
[C---:B------:R-:W-:Y:S02]  /*8eb0*/  @P1 IMAD R5, R86.reuse, 0x2000, R79 ;  /* 0x0000200056051824 */ /* 0x040fe400078e024f */
[----:B------:R-:W-:Y:S01]  /*8ec0*/  @P1 IMAD R2, R86, 0x2000, R84 ;  /* 0x0000200056021824 */ /* 0x000fe200078e0254 */
[----:B------:R-:W-:Y:S06]  /*8ed0*/  @P0 BRA `(.L_x_119) ;  /* 0x00000000000c0947 */ /* 0x000fec0003800000 */
[----:B-1----:R-:W-:Y:S04]  /*8ee0*/  SHF.L.U32 R0, RZ, 0x1f, RZ ;  /* 0x0000001fff007819 */ /* 0x002fe800000006ff */
[----:B------:R-:W1:Y:S02]  /*8ef0*/  SYNCS.PHASECHK.TRANS64.TRYWAIT P0, [R3+URZ+0x40], R0 ;  /* 0x00004000030075a7 */ /* 0x000e6400080011ff */
[----:B-1----:R-:W-:Y:S05]  /*8f00*/  @!P0 BRA `(.L_x_120) ;  /* 0x0000004c00dc8947 */ /* 0x002fea0003800000 */
.L_x_119:
[----:B------:R-:W-:Y:S05]  /*8f10*/  BSYNC B0 ;  /* 0x0000000000007941 */ /* 0x000fea0003800000 */
.L_x_118:
[----:B------:R-:W-:Y:S02]  /*8f20*/  ISETP.NE.AND P0, PT, R88, RZ, PT ;  /* 0x000000ff5800720c */ /* 0x000fe40003f05270 */
[----:B------:R-:W-:Y:S11]  /*8f30*/  IADD3 R86, PT, PT, R86, 0x1, RZ ;  /* 0x0000000156567810 */ /* 0x000ff60007ffe0ff */
[----:B------:R2:W4:Y:S04]  /*8f40*/  @P0 LDS.128 R56, [R6] ;  /* 0x0000000006380984 */ /* 0x0005280000000c00 */
[----:B------:R2:W1:Y:S04]  /*8f50*/  @P0 LDS.128 R52, [R5+0x10] ;  /* 0x0000100005340984 */ /* 0x0004680000000c00 */
[----:B------:R2:W1:Y:S04]  /*8f60*/  @P0 LDS.128 R48, [R4+0x20] ;  /* 0x0000200004300984 */ /* 0x0004680000000c00 */
[----:B------:R2:W1:Y:S02]  /*8f70*/  @P0 LDS.128 R44, [R2+0x30] ;  /* 0x00003000022c0984 */ /* 0x0004640000000c00 */
.L_x_117:
[----:B------:R-:W-:Y:S05]  /*8f80*/  BSYNC B1 ;  /* 0x0000000000017941 */ /* 0x000fea0003800000 */
.L_x_116:
[----:B-1----:R-:W-:Y:S05]  /*8f90*/  VIADD R0, R25, 0x10 ;  /* 0x0000001019007836 */ /* 0x002fea0000000000 */
[----:B------:R-:W-:Y:S04]  /*8fa0*/  SHF.R.U32.HI R0, RZ, 0x15, R0 ;  /* 0x00000015ff007819 */ /* 0x000fe80000011600 */
[----:B------:R-:W-:Y:S11]  /*8fb0*/  LOP3.LUT P0, RZ, R0, 0x3, R69, 0x48, !PT ;  /* 0x0000000300ff7812 */ /* 0x000ff60007804845 */
[----:B------:R-:W-:Y:S02]  /*8fc0*/  @!UPT UIADD3 URZ, UPT, UPT, URZ, URZ, URZ ;  /* 0x000000fffffff290 */ /* 0x000fe4000fffe0ff */
[----:B------:R-:W-:Y:S05]  /*8fd0*/  @!P0 BRA `(.L_x_121) ;  /* 0x0000000000408947 */ /* 0x000fea0003800000 */
[----:B------:R-:W1:Y:S01]  /*8fe0*/  LDCU.64 UR8, c[0x4][0x70] ;  /* 0x01000e00ff0877ac */ /* 0x000e620008000a00 */
[----:B------:R-:W-:Y:S01]  /*8ff0*/  MOV R3, 0x0 ;  /* 0x0000000000037802 */ /* 0x000fe20000000f00 */
[----:B------:R-:W-:Y:S02]  /*9000*/  HFMA2 R12, -RZ, RZ, 0, 5.9604644775390625e-08 ;  /* 0x00000001ff0c7431 */ /* 0x000fe400000001ff */
[----:B------:R-:W-:Y:S02]  /*9010*/  IMAD.MOV.U32 R8, RZ, RZ, 0x192 ;  /* 0x00000192ff087424 */ /* 0x000fe400078e00ff */
[----:B------:R-:W-:Y:S01]  /*9020*/  IMAD.MOV.U32 R13, RZ, RZ, RZ ;  /* 0x000000ffff0d7224 */ /* 0x000fe200078e00ff */
[----:B------:R-:W5:Y:S01]  /*9030*/  LDCU.64 UR6, c[0x4][0x78] ;  /* 0x01000f00ff0677ac */ /* 0x000f620008000a00 */
[----:B--2---:R-:W2:Y:S01]  /*9040*/  LDC.64 R2, c[0x4][R3] ;  /* 0x0100000003027b82 */ /* 0x004ea20000000a00 */
[----:B------:R-:W3:Y:S01]  /*9050*/  LDCU.64 UR4, c[0x4][0x10] ;  /* 0x01000200ff0477ac */ /* 0x000ee20008000a00 */
[----:B-1----:R-:W-:Y:S01]  /*9060*/  MOV R5, UR9 ;  /* 0x0000000900057c02 */ /* 0x002fe20008000f00 */
[----:B------:R-:W-:Y:S01]  /*9070*/  IMAD.U32 R4, RZ, RZ, UR8 ;  /* 0x00000008ff047e24 */ /* 0x000fe2000f8e00ff */
[----:B-----5:R-:W-:Y:S01]  /*9080*/  MOV R7, UR7 ;  /* 0x0000000700077c02 */ /* 0x020fe20008000f00 */
[----:B------:R-:W-:Y:S01]  /*9090*/  IMAD.U32 R6, RZ, RZ, UR6 ;  /* 0x00000006ff067e24 */ /* 0x000fe2000f8e00ff */
[----:B---3--:R-:W-:Y:S01]  /*90a0*/  MOV R11, UR5 ;  /* 0x00000005000b7c02 */ /* 0x008fe20008000f00 */
[----:B------:R-:W-:Y:S02]  /*90b0*/  IMAD.U32 R10, RZ, RZ, UR4 ;  /* 0x00000004ff0a7e24 */ /* 0x000fe4000f8e00ff */
[----:B------:R-:W-:Y:S07]  /*90c0*/  LEPC R20, `(.L_x_121) ;  /* 0x000000001014794e */ /* 0x000fee0000000000 */
[----:B--2-4-:R-:W-:Y:S05]  /*90d0*/  CALL.ABS.NOINC R2 ;  /* 0x0000000002007343 */ /* 0x014fea0003c00000 */
.L_x_121:
[----:B----4-:R-:W-:Y:S01]  /*90e0*/  LOP3.LUT R20, R56, 0xffffe000, RZ, 0xc0, !PT ;  /* 0xffffe00038147812 */ /* 0x010fe200078ec0ff */
[----:B------:R-:W-:Y:S05]  /*90f0*/  WARPSYNC.ALL ;  /* 0x0000000000007948 */ /* 0x000fea0003800000 */
[----:B------:R-:W-:Y:S01]  /*9100*/  R2UR UR4, R25 ;  /* 0x00000000190472ca */ /* 0x000fe200000e0000 */
[----:B------:R-:W1:Y:S01]  /*9110*/  S2R R89, SR_CgaCtaId ;  /* 0x0000000000597919 */ /* 0x000e620000008800 */
[----:B------:R-:W-:Y:S01]  /*9120*/  LOP3.LUT R21, R57, 0xffffe000, RZ, 0xc0, !PT ;  /* 0xffffe00039157812 */ /* 0x000fe200078ec0ff */
[----:B------:R-:W-:Y:S01]  /*9130*/  IMAD.U32 R40, RZ, RZ, UR53 ;  /* 0x00000035ff287e24 */ /* 0x000fe2000f8e00ff */
[----:B------:R-:W-:Y:S01]  /*9140*/  LOP3.LUT R41, R58, 0xffffe000, RZ, 0xc0, !PT ;  /* 0xffffe0003a297812 */ /* 0x000fe200078ec0ff */
[----:B------:R-:W-:Y:S01]  /*9150*/  BSSY.RECONVERGENT B0, `(.L_x_122) ;  /* 0x0000059000007945 */ /* 0x000fe20003800200 */
[----:B------:R-:W-:Y:S02]  /*9160*/  LOP3.LUT R26, R48, 0xffffe000, RZ, 0xc0, !PT ;  /* 0xffffe000301a7812 */ /* 0x000fe400078ec0ff */
[----:B------:R-:W-:Y:S02]  /*9170*/  ISETP.NE.AND P6, PT, R83, RZ, PT ;  /* 0x000000ff5300720c */ /* 0x000fe40003fc5270 */
[----:B------:R-:W-:Y:S03]  /*9180*/  ISETP.NE.AND P0, PT, R67, RZ, PT ;  /* 0x000000ff4300720c */ /* 0x000fe60003f05270 */
[----:B--2---:R-:W2:Y:S08]  /*9190*/  LDTM.x16 R4, tmem[UR4+0x10] ;  /* 0x00001004000479ee */ /* 0x004eb00008240000 */
[----:B------:R-:W-:Y:S02]  /*91a0*/  @P6 LEA R40, R40, UR50, 0x3 ;  /* 0x0000003228286c11 */ /* 0x000fe4000f8e18ff */
[----:B------:R-:W-:Y:S03]  /*91b0*/  @P6 SHF.L.U32 R91, RZ, 0x1f, RZ ;  /* 0x0000001fff5b6819 */ /* 0x000fe600000006ff */
[----:B------:R-:W-:Y:S01]  /*91c0*/  @P6 VIADD R90, R40, 0x60 ;  /* 0x00000060285a6836 */ /* 0x000fe20000000000 */
[----:B------:R-:W-:Y:S04]  /*91d0*/  LEA R40, R86, UR50, 0x3 ;  /* 0x0000003256287c11 */ /* 0x000fe8000f8e18ff */
[----:B-1----:R-:W-:Y:S01]  /*91e0*/  @P6 PRMT R90, R89, 0x654, R90 ;  /* 0x00000654595a6816 */ /* 0x002fe2000000005a */
[C---:B--2---:R-:W-:Y:S01]  /*91f0*/  FMUL R0, R24.reuse, R4 ;  /* 0x0000000418007220 */ /* 0x044fe20000400000 */
[C---:B------:R-:W-:Y:S01]  /*9200*/  FMUL R2, R24.reuse, R5 ;  /* 0x0000000518027220 */ /* 0x040fe20000400000 */
[C---:B------:R-:W-:Y:S01]  /*9210*/  FMUL R3, R24.reuse, R10 ;  /* 0x0000000a18037220 */ /* 0x040fe20000400000 */
[----:B------:R-:W-:Y:S01]  /*9220*/  FMUL R4, R24, R11 ;  /* 0x0000000b18047220 */ /* 0x000fe20000400000 */
[C---:B------:R-:W-:Y:S01]  /*9230*/  FFMA R28, R27.reuse, R20, R0 ;  /* 0x000000141b1c7223 */ /* 0x040fe20000000000 */
[----:B------:R-:W-:Y:S01]  /*9240*/  LOP3.LUT R20, R52, 0xffffe000, RZ, 0xc0, !PT ;  /* 0xffffe00034147812 */ /* 0x000fe200078ec0ff */
[----:B------:R-:W-:Y:S01]  /*9250*/  FFMA R29, R27, R21, R2 ;  /* 0x000000151b1d7223 */ /* 0x000fe20000000002 */
[----:B------:R-:W-:Y:S01]  /*9260*/  LOP3.LUT R21, R59, 0xffffe000, RZ, 0xc0, !PT ;  /* 0xffffe0003b157812 */ /* 0x000fe200078ec0ff */
[C---:B------:R-:W-:Y:S01]  /*9270*/  FMUL R0, R24.reuse, R6 ;  /* 0x0000000618007220 */ /* 0x040fe20000400000 */
[----:B------:R-:W-:Y:S01]  /*9280*/  F2FP.TF32.F32.PACK_B R28, R28 ;  /* 0x0000001cff1c723e */ /* 0x000fe200024050ff */
[C---:B------:R-:W-:Y:S01]  /*9290*/  FMUL R2, R24.reuse, R7 ;  /* 0x0000000718027220 */ /* 0x040fe20000400000 */
[----:B------:R-:W-:Y:S01]  /*92a0*/  F2FP.TF32.F32.PACK_B R29, R29 ;  /* 0x0000001dff1d723e */ /* 0x000fe200024050ff */
[----:B------:R-:W-:Y:S01]  /*92b0*/  FFMA R30, R27, R41, R0 ;  /* 0x000000291b1e7223 */ /* 0x000fe20000000000 */
[----:B------:R-:W-:Y:S01]  /*92c0*/  LOP3.LUT R41, R55, 0xffffe000, RZ, 0xc0, !PT ;  /* 0xffffe00037297812 */ /* 0x000fe200078ec0ff */
[----:B------:R-:W-:Y:S01]  /*92d0*/  FFMA R31, R27, R21, R2 ;  /* 0x000000151b1f7223 */ /* 0x000fe20000000002 */
[----:B------:R-:W-:Y:S01]  /*92e0*/  LOP3.LUT R21, R53, 0xffffe000, RZ, 0xc0, !PT ;  /* 0xffffe00035157812 */ /* 0x000fe200078ec0ff */
[C---:B------:R-:W-:Y:S01]  /*92f0*/  FMUL R0, R24.reuse, R8 ;  /* 0x0000000818007220 */ /* 0x040fe20000400000 */
[----:B------:R-:W-:Y:S01]  /*9300*/  F2FP.TF32.F32.PACK_B R30, R30 ;  /* 0x0000001eff1e723e */ /* 0x000fe200024050ff */
[----:B------:R-:W-:Y:S01]  /*9310*/  FMUL R2, R24, R9 ;  /* 0x0000000918027220 */ /* 0x000fe20000400000 */
[----:B------:R-:W-:Y:S01]  /*9320*/  F2FP.TF32.F32.PACK_B R31, R31 ;  /* 0x0000001fff1f723e */ /* 0x000fe200024050ff */
[C---:B------:R-:W-:Y:S01]  /*9330*/  FFMA R32, R27.reuse, R20, R0 ;  /* 0x000000141b207223 */ /* 0x040fe20000000000 */
[----:B------:R-:W-:Y:S01]  /*9340*/  LOP3.LUT R20, R54, 0xffffe000, RZ, 0xc0, !PT ;  /* 0xffffe00036147812 */ /* 0x000fe200078ec0ff */
[----:B------:R-:W-:Y:S01]  /*9350*/  FFMA R33, R27, R21, R2 ;  /* 0x000000151b217223 */ /* 0x000fe20000000002 */
[C---:B------:R-:W-:Y:S01]  /*9360*/  FMUL R5, R24.reuse, R12 ;  /* 0x0000000c18057220 */ /* 0x040fe20000400000 */
[----:B------:R1:W-:Y:S01]  /*9370*/  STS.128 [R65+0x2000], R28 ;  /* 0x0020001c41007388 */ /* 0x0003e20000000c00 */
[----:B------:R-:W-:Y:S01]  /*9380*/  LOP3.LUT R21, R49, 0xffffe000, RZ, 0xc0, !PT ;  /* 0xffffe00031157812 */ /* 0x000fe200078ec0ff */
[C---:B------:R-:W-:Y:S01]  /*9390*/  FFMA R34, R27.reuse, R20, R3 ;  /* 0x000000141b227223 */ /* 0x040fe20000000003 */
[----:B------:R-:W-:Y:S01]  /*93a0*/  FFMA R35, R27, R41, R4 ;  /* 0x000000291b237223 */ /* 0x000fe20000000004 */
        /* <DEDUP_REMOVED lines=22> */
[----:B------:R-:W-:Y:S02]  /*9510*/  F2FP.TF32.F32.PACK_B R36, R36 ;  /* 0x00000024ff24723e */ /* 0x000fe400024050ff */
[----:B------:R-:W-:Y:S02]  /*9520*/  F2FP.TF32.F32.PACK_B R37, R37 ;  /* 0x00000025ff25723e */ /* 0x000fe400024050ff */
[----:B------:R-:W-:Y:S01]  /*9530*/  F2FP.TF32.F32.PACK_B R38, R38 ;  /* 0x00000026ff26723e */ /* 0x000fe200024050ff */
[C---:B-1----:R-:W-:Y:S01]  /*9540*/  FFMA R28, R27.reuse, R20, R9 ;  /* 0x000000141b1c7223 */ /* 0x042fe20000000009 */
[----:B------:R-:W-:Y:S01]  /*9550*/  F2FP.TF32.F32.PACK_B R39, R39 ;  /* 0x00000027ff27723e */ /* 0x000fe200024050ff */
[C---:B------:R-:W-:Y:S01]  /*9560*/  FFMA R29, R27.reuse, R21, R10 ;  /* 0x000000151b1d7223 */ /* 0x040fe2000000000a */
[C---:B------:R-:W-:Y:S01]  /*9570*/  FFMA R30, R27.reuse, R26, R11 ;  /* 0x0000001a1b1e7223 */ /* 0x040fe2000000000b */
[----:B------:R-:W-:Y:S01]  /*9580*/  FFMA R31, R27, R41, R12 ;  /* 0x000000291b1f7223 */ /* 0x000fe2000000000c */
[----:B------:R-:W-:Y:S01]  /*9590*/  F2FP.TF32.F32.PACK_B R28, R28 ;  /* 0x0000001cff1c723e */ /* 0x000fe200024050ff */
[----:B------:R2:W-:Y:S01]  /*95a0*/  STS.128 [R78+0x2020], R36 ;  /* 0x002020244e007388 */ /* 0x0005e20000000c00 */
[----:B------:R-:W-:Y:S02]  /*95b0*/  F2FP.TF32.F32.PACK_B R29, R29 ;  /* 0x0000001dff1d723e */ /* 0x000fe400024050ff */
        /* <DEDUP_REMOVED lines=8> */
[----:B-1----:R-:W1:Y:S02]  /*9640*/  FENCE.VIEW.ASYNC.S ;  /* 0x00000000000073c6 */ /* 0x002e640000000000 */
[----:B-1----:R-:W-:Y:S06]  /*9650*/  BAR.SYNC.DEFER_BLOCKING 0x1, 0x80 ;  /* 0x0042000000007b1d */ /* 0x002fec0000010000 */
[----:B------:R-:W-:Y:S05]  /*9660*/  @P0 BRA `(.L_x_123) ;  /* 0x00000000001c0947 */ /* 0x000fea0003800000 */
[----:B------:R-:W-:Y:S02]  /*9670*/  UIADD3 UR4, UP0, UPT, UR58, 0x780, URZ ;  /* 0x000007803a047890 */ /* 0x000fe4000ff1e0ff */
[----:B------:R-:W-:Y:S02]  /*9680*/  UIADD3 UR40, UPT, UPT, UR50, 0x2200, URZ ;  /* 0x0000220032287890 */ /* 0x000fe4000fffe0ff */
[----:B------:R-:W-:Y:S02]  /*9690*/  UIADD3 UR41, UPT, UPT, UR54, 0x10, URZ ;  /* 0x0000001036297890 */ /* 0x000fe4000fffe0ff */
[----:B------:R-:W-:Y:S09]  /*96a0*/  UIADD3.X UR5, UPT, UPT, URZ, UR59, URZ, UP0, !UPT ;  /* 0x0000003bff057290 */ /* 0x000ff200087fe4ff */
[----:B------:R1:W-:Y:S01]  /*96b0*/  UTMASTG.5D [UR40], [UR4] ;  /* 0x00000028040073b5 */ /* 0x0003e20008020000 */
[----:B------:R0:W-:Y:S01]  /*96c0*/  UTMACMDFLUSH ;  /* 0x00000000000079b7 */ /* 0x0001e20000000000 */
[----:B-1----:R-:W-:Y:S04]  /*96d0*/  DEPBAR.LE SB0, 0x1 ;  /* 0x000080400000791a */ /* 0x002fe80000000000 */
.L_x_123:
[----:B------:R-:W-:Y:S05]  /*96e0*/  BSYNC.RECONVERGENT B0 ;  /* 0x0000000000007941 */ /* 0x000fea0003800200 */
.L_x_122:
[----:B------:R-:W-:Y:S01]  /*96f0*/  BAR.SYNC.DEFER_BLOCKING 0x1, 0x80 ;  /* 0x0042000000007b1d */ /* 0x000fe20000010000 */
[----:B------:R-:W-:Y:S04]  /*9700*/  UIADD3 UR4, UPT, UPT, UR53, 0x1, URZ ;  /* 0x0000000135047890 */ /* 0x000fe8000fffe0ff */
[----:B------:R-:W-:Y:S04]  /*9710*/  UISETP.NE.AND UP0, UPT, UR4, 0x4, UPT ;  /* 0x000000040400788c */ /* 0x000fe8000bf05270 */
[----:B------:R-:W-:Y:S01]  /*9720*/  USEL UR52, UR4, URZ, UP0 ;  /* 0x000000ff04347287 */ /* 0x000fe20008000000 */
[----:B------:R1:W-:Y:S01]  /*9730*/  @P6 SYNCS.ARRIVE.TRANS64.RED.A1T0 RZ, [R90+URZ], RZ ;  /* 0x000000ff5aff69a7 */ /* 0x0003e200081004ff */
[----:B------:R-:W-:Y:S01]  /*9740*/  BSSY B1, `(.L_x_124) ;  /* 0x0000017000017945 */ /* 0x000fe20003800000 */
[----:B------:R-:W4:Y:S02]  /*9750*/  @P6 SYNCS.PHASECHK.TRANS64.TRYWAIT P0, [R40+URZ+0x40], R91 ;  /* 0x0000405b280065a7 */ /* 0x000f2400080011ff */
[----:B----4-:R-:W-:Y:S01]  /*9760*/  @P6 SEL R87, RZ, 0x1, !P0 ;  /* 0x00000001ff576807 */ /* 0x010fe20004000000 */
[----:B-1----:R-:W-:Y:S06]  /*9770*/  @!P6 BRA `(.L_x_125) ;  /* 0x00000000004ce947 */ /* 0x002fec0003800000 */
        /* <DEDUP_REMOVED lines=9> */
[----:B------:R-:W-:Y:S04]  /*9810*/  SHF.L.U32 R5, RZ, 0x1f, RZ ;  /* 0x0000001fff057819 */ /* 0x000fe800000006ff */
[----:B------:R-:W1:Y:S02]  /*9820*/  SYNCS.PHASECHK.TRANS64.TRYWAIT P0, [R40+URZ+0x40], R5 ;  /* 0x00004005280075a7 */ /* 0x000e6400080011ff */
[----:B-1----:R-:W-:Y:S05]  /*9830*/  @!P0 BRA `(.L_x_128) ;  /* 0x0000004400a48947 */ /* 0x002fea0003800000 */
.L_x_127:
[----:B------:R-:W-:Y:S05]  /*9840*/  BSYNC B0 ;  /* 0x0000000000007941 */ /* 0x000fea0003800000 */
.L_x_126:
[----:B------:R-:W-:Y:S02]  /*9850*/  ISETP.NE.AND P0, PT, R88, RZ, PT ;  /* 0x000000ff5800720c */ /* 0x000fe40003f05270 */
[----:B------:R-:W-:Y:S11]  /*9860*/  IADD3 R86, PT, PT, R86, 0x1, RZ ;  /* 0x0000000156567810 */ /* 0x000ff60007ffe0ff */
[----:B------:R4:W1:Y:S04]  /*9870*/  @P0 LDS.128 R56, [R4] ;  /* 0x0000000004380984 */ /* 0x0008680000000c00 */
[----:B------:R4:W1:Y:S04]  /*9880*/  @P0 LDS.128 R52, [R3+0x10] ;  /* 0x0000100003340984 */ /* 0x0008680000000c00 */
[----:B------:R4:W1:Y:S04]  /*9890*/  @P0 LDS.128 R48, [R2+0x20] ;  /* 0x0000200002300984 */ /* 0x0008680000000c00 */
[----:B------:R4:W1:Y:S02]  /*98a0*/  @P0 LDS.128 R44, [R0+0x30] ;  /* 0x00003000002c0984 */ /* 0x0008640000000c00 */
.L_x_125:
[----:B------:R-:W-:Y:S05]  /*98b0*/  BSYNC B1 ;  /* 0x0000000000017941 */ /* 0x000fea0003800000 */
.L_x_124:
[----:B----4-:R-:W-:Y:S05]  /*98c0*/  VIADD R0, R25, 0x20 ;  /* 0x0000002019007836 */ /* 0x010fea0000000000 */
        /* <DEDUP_REMOVED lines=9> */
[----:B------:R-:W4:Y:S01]  /*9960*/  LDCU.64 UR6, c[0x4][0x78] ;  /* 0x01000f00ff0677ac */ /* 0x000f220008000a00 */
[----:B------:R-:W2:Y:S01]  /*9970*/  LDC.64 R2, c[0x4][R3] ;  /* 0x0100000003027b82 */ /* 0x000ea20000000a00 */
[----:B------:R-:W5:Y:S01]  /*9980*/  LDCU.64 UR4, c[0x4][0x10] ;  /* 0x01000200ff0477ac */ /* 0x000f620008000a00 */
[----:B-1----:R-:W-:Y:S01]  /*9990*/  MOV R5, UR9 ;  /* 0x0000000900057c02 */ /* 0x002fe20008000f00 */
[----:B------:R-:W-:Y:S01]  /*99a0*/  IMAD.U32 R4, RZ, RZ, UR8 ;  /* 0x00000008ff047e24 */ /* 0x000fe2000f8e00ff */
[----:B----4-:R-:W-:Y:S01]  /*99b0*/  MOV R7, UR7 ;  /* 0x0000000700077c02 */ /* 0x010fe20008000f00 */
[----:B------:R-:W-:Y:S01]  /*99c0*/  IMAD.U32 R6, RZ, RZ, UR6 ;  /* 0x00000006ff067e24 */ /* 0x000fe2000f8e00ff */
[----:B-----5:R-:W-:Y:S01]  /*99d0*/  MOV R11, UR5 ;  /* 0x00000005000b7c02 */ /* 0x020fe20008000f00 */
[----:B------:R-:W-:Y:S02]  /*99e0*/  IMAD.U32 R10, RZ, RZ, UR4 ;  /* 0x00000004ff0a7e24 */ /* 0x000fe4000f8e00ff */
[----:B------:R-:W-:Y:S07]  /*99f0*/  LEPC R20, `(.L_x_129) ;  /* 0x000000001014794e */ /* 0x000fee0000000000 */
[----:B--23--:R-:W-:Y:S05]  /*9a00*/  CALL.ABS.NOINC R2 ;  /* 0x0000000002007343 */ /* 0x00cfea0003c00000 */
.L_x_129:
[----:B-1----:R-:W-:Y:S01]  /*9a10*/  LOP3.LUT R20, R56, 0xffffe000, RZ, 0xc0, !PT ;  /* 0xffffe00038147812 */ /* 0x002fe200078ec0ff */
[----:B------:R-:W-:Y:S05]  /*9a20*/  WARPSYNC.ALL ;  /* 0x0000000000007948 */ /* 0x000fea0003800000 */
[----:B------:R-:W-:Y:S01]  /*9a30*/  R2UR UR4, R25 ;  /* 0x00000000190472ca */ /* 0x000fe200000e0000 */
[----:B------:R-:W-:Y:S01]  /*9a40*/  IMAD.U32 R90, RZ, RZ, UR52 ;  /* 0x00000034ff5a7e24 */ /* 0x000fe2000f8e00ff */
[----:B------:R-:W-:Y:S01]  /*9a50*/  LOP3.LUT R21, R57, 0xffffe000, RZ, 0xc0, !PT ;  /* 0xffffe00039157812 */ /* 0x000fe200078ec0ff */
[----:B------:R-:W-:Y:S01]  /*9a60*/  BSSY.RECONVERGENT B0, `(.L_x_130) ;  /* 0x000005a000007945 */ /* 0x000fe20003800200 */
[----:B------:R-:W-:Y:S02]  /*9a70*/  LOP3.LUT R41, R58, 0xffffe000, RZ, 0xc0, !PT ;  /* 0xffffe0003a297812 */ /* 0x000fe400078ec0ff */
[----:B------:R-:W-:Y:S02]  /*9a80*/  LOP3.LUT R26, R54, 0xffffe000, RZ, 0xc0, !PT ;  /* 0xffffe000361a7812 */ /* 0x000fe400078ec0ff */
[----:B------:R-:W-:Y:S02]  /*9a90*/  LOP3.LUT R40, R50, 0xffffe000, RZ, 0xc0, !PT ;  /* 0xffffe00032287812 */ /* 0x000fe400078ec0ff */
[----:B------:R-:W-:Y:S02]  /*9aa0*/  ISETP.NE.AND P6, PT, R83, RZ, PT ;  /* 0x000000ff5300720c */ /* 0x000fe40003fc5270 */
[----:B------:R-:W-:Y:S01]  /*9ab0*/  ISETP.NE.AND P0, PT, R67, RZ, PT ;  /* 0x000000ff4300720c */ /* 0x000fe20003f05270 */
[----:B------:R-:W1:Y:S01]  /*9ac0*/  LDTM.x16 R4, tmem[UR4+0x20] ;  /* 0x00002004000479ee */ /* 0x000e620008240000 */
[----:B------:R-:W-:Y:S09]  /*9ad0*/  LEA R91, R86, UR50, 0x3 ;  /* 0x00000032565b7c11 */ /* 0x000ff2000f8e18ff */
[----:B------:R-:W-:Y:S02]  /*9ae0*/  @P6 LEA R90, R90, UR50, 0x3 ;  /* 0x000000325a5a6c11 */ /* 0x000fe4000f8e18ff */
[----:B------:R-:W-:Y:S03]  /*9af0*/  @P6 SHF.L.U32 R92, RZ, 0x1f, RZ ;  /* 0x0000001fff5c6819 */ /* 0x000fe600000006ff */
[----:B------:R-:W-:Y:S05]  /*9b00*/  @P6 VIADD R90, R90, 0x60 ;  /* 0x000000605a5a6836 */ /* 0x000fea0000000000 */
[----:B------:R-:W-:Y:S01]  /*9b10*/  @P6 PRMT R90, R89, 0x654, R90 ;  /* 0x00000654595a6816 */ /* 0x000fe2000000005a */
[C---:B-1----:R-:W-:Y:S01]  /*9b20*/  FMUL R0, R24.reuse, R4 ;  /* 0x0000000418007220 */ /* 0x042fe20000400000 */
[C---:B------:R-:W-:Y:S01]  /*9b30*/  FMUL R2, R24.reuse, R5 ;  /* 0x0000000518027220 */ /* 0x040fe20000400000 */
[C---:B------:R-:W-:Y:S01]  /*9b40*/  FMUL R3, R24.reuse, R10 ;  /* 0x0000000a18037220 */ /* 0x040fe20000400000 */
[----:B------:R-:W-:Y:S01]  /*9b50*/  FMUL R4, R24, R11 ;  /* 0x0000000b18047220 */ /* 0x000fe20000400000 */
[C---:B--2---:R-:W-:Y:S01]  /*9b60*/  FFMA R28, R27.reuse, R20, R0 ;  /* 0x000000141b1c7223 */ /* 0x044fe20000000000 */
        /* <DEDUP_REMOVED lines=9> */
[C---:B------:R-:W-:Y:S01]  /*9c00*/  FFMA R31, R27.reuse, R21, R2 ;  /* 0x000000151b1f7223 */ /* 0x040fe20000000002 */
[C---:B------:R-:W-:Y:S01]  /*9c10*/  FMUL R0, R24.reuse, R8 ;  /* 0x0000000818007220 */ /* 0x040fe20000400000 */
[C---:B------:R-:W-:Y:S01]  /*9c20*/  FMUL R2, R24.reuse, R9 ;  /* 0x0000000918027220 */ /* 0x040fe20000400000 */
[----:B------:R-:W-:Y:S01]  /*9c30*/  F2FP.TF32.F32.PACK_B R30, R30 ;  /* 0x0000001eff1e723e */ /* 0x000fe200024050ff */
[----:B------:R-:W-:Y:S01]  /*9c40*/  FMUL R5, R24, R12 ;  /* 0x0000000c18057220 */ /* 0x000fe20000400000 */
[----:B------:R-:W-:Y:S01]  /*9c50*/  F2FP.TF32.F32.PACK_B R31, R31 ;  /* 0x0000001fff1f723e */ /* 0x000fe200024050ff */
[C---:B------:R-:W-:Y:S01]  /*9c60*/  FFMA R32, R27.reuse, R20, R0 ;  /* 0x000000141b207223 */ /* 0x040fe20000000000 */
[C---:B------:R-:W-:Y:S01]  /*9c70*/  FFMA R33, R27.reuse, R41, R2 ;  /* 0x000000291b217223 */ /* 0x040fe20000000002 */
[----:B------:R-:W-:Y:S01]  /*9c80*/  FFMA R34, R27, R26, R3 ;  /* 0x0000001a1b227223 */ /* 0x000fe20000000003 */
[----:B------:R-:W-:Y:S01]  /*9c90*/  LOP3.LUT R20, R55, 0xffffe000, RZ, 0xc0, !PT ;  /* 0xffffe00037147812 */ /* 0x000fe200078ec0ff */
[----:B------:R1:W-:Y:S01]  /*9ca0*/  STS.128 [R65+0x4000], R28 ;  /* 0x0040001c41007388 */ /* 0x0003e20000000c00 */
[----:B------:R-:W-:Y:S01]  /*9cb0*/  LOP3.LUT R26, R48, 0xffffe000, RZ, 0xc0, !PT ;  /* 0xffffe000301a7812 */ /* 0x000fe200078ec0ff */
[C---:B------:R-:W-:Y:S01]  /*9cc0*/  FMUL R6, R24.reuse, R13 ;  /* 0x0000000d18067220 */ /* 0x040fe20000400000 */
[----:B------:R-:W-:Y:S01]  /*9cd0*/  LOP3.LUT R21, R49, 0xffffe000, RZ, 0xc0, !PT ;  /* 0xffffe00031157812 */ /* 0x000fe200078ec0ff */
[----:B------:R-:W-:Y:S01]  /*9ce0*/  FFMA R35, R27, R20, R4 ;  /* 0x000000141b237223 */ /* 0x000fe20000000004 */
        /* <DEDUP_REMOVED lines=22> */
[----:B------:R-:W-:Y:S02]  /*9e50*/  F2FP.TF32.F32.PACK_B R38, R38 ;  /* 0x00000026ff26723e */ /* 0x000fe400024050ff */
[----:B------:R-:W-:Y:S01]  /*9e60*/  F2FP.TF32.F32.PACK_B R39, R39 ;  /* 0x00000027ff27723e */ /* 0x000fe200024050ff */
[C---:B-1----:R-:W-:Y:S01]  /*9e70*/  FFMA R28, R27.reuse, R20, R9 ;  /* 0x000000141b1c7223 */ /* 0x042fe20000000009 */
[C---:B------:R-:W-:Y:S01]  /*9e80*/  FFMA R29, R27.reuse, R21, R10 ;  /* 0x000000151b1d7223 */ /* 0x040fe2000000000a */
[C---:B------:R-:W-:Y:S01]  /*9e90*/  FFMA R30, R27.reuse, R26, R11 ;  /* 0x0000001a1b1e7223 */ /* 0x040fe2000000000b */
[----:B------:R-:W-:Y:S01]  /*9ea0*/  FFMA R31, R27, R41, R12 ;  /* 0x000000291b1f7223 */ /* 0x000fe2000000000c */
[----:B------:R2:W-:Y:S01]  /*9eb0*/  STS.128 [R78+0x4020], R36 ;  /* 0x004020244e007388 */ /* 0x0005e20000000c00 */
[----:B------:R-:W-:Y:S02]  /*9ec0*/  F2FP.TF32.F32.PACK_B R28, R28 ;  /* 0x0000001cff1c723e */ /* 0x000fe400024050ff */
        /* <DEDUP_REMOVED lines=19> */
.L_x_131:
[----:B------:R-:W-:Y:S05]  /*a000*/  BSYNC.RECONVERGENT B0 ;  /* 0x0000000000007941 */ /* 0x000fea0003800200 */
.L_x_130:
[----:B------:R-:W-:Y:S01]  /*a010*/  BAR.SYNC.DEFER_BLOCKING 0x1, 0x80 ;  /* 0x0042000000007b1d */ /* 0x000fe20000010000 */
[----:B------:R-:W-:Y:S04]  /*a020*/  UIADD3 UR4, UPT, UPT, UR52, 0x1, URZ ;  /* 0x0000000134047890 */ /* 0x000fe8000fffe0ff */
[----:B------:R-:W-:Y:S04]  /*a030*/  UISETP.NE.AND UP0, UPT, UR4, 0x4, UPT ;  /* 0x000000040400788c */ /* 0x000fe8000bf05270 */
[----:B------:R-:W-:Y:S01]  /*a040*/  USEL UR51, UR4, URZ, UP0 ;  /* 0x000000ff04337287 */ /* 0x000fe20008000000 */
[----:B------:R1:W-:Y:S01]  /*a050*/  @P6 SYNCS.ARRIVE.TRANS64.RED.A1T0 RZ, [R90+URZ], RZ ;  /* 0x000000ff5aff69a7 */ /* 0x0003e200081004ff */
[----:B------:R-:W-:Y:S01]  /*a060*/  BSSY B1, `(.L_x_132) ;  /* 0x000001c000017945 */ /* 0x000fe20003800000 */
[----:B------:R-:W4:Y:S01]  /*a070*/  @P6 SYNCS.PHASECHK.TRANS64.TRYWAIT P0, [R91+URZ+0x40], R92 ;  /* 0x0000405c5b0065a7 */ /* 0x000f2200080011ff */
[----:B-1----:R-:W-:Y:S02]  /*a080*/  MOV R90, RZ ;  /* 0x000000ff005a7202 */ /* 0x002fe40000000f00 */
[----:B----4-:R-:W-:Y:S01]  /*a090*/  @P6 SEL R87, RZ, 0x1, !P0 ;  /* 0x00000001ff576807 */ /* 0x010fe20004000000 */
[----:B------:R-:W-:Y:S06]  /*a0a0*/  @!P6 BRA `(.L_x_133) ;  /* 0x00000000005ce947 */ /* 0x000fec0003800000 */
        /* <DEDUP_REMOVED lines=12> */
.L_x_135:
[----:B------:R-:W-:Y:S05]  /*a170*/  BSYNC B0 ;  /* 0x0000000000007941 */ /* 0x000fea0003800000 */
.L_x_134:
[----:B------:R-:W-:Y:S01]  /*a180*/  ISETP.NE.AND P0, PT, R88, RZ, PT ;  /* 0x000000ff5800720c */ /* 0x000fe20003f05270 */
[----:B------:R-:W-:Y:S11]  /*a190*/  VIADD R86, R86, 0x1 ;  /* 0x0000000156567836 */ /* 0x000ff60000000000 */
[----:B------:R-:W-:Y:S01]  /*a1a0*/  @!UPT UIADD3 URZ, UPT, UPT, URZ, URZ, URZ ;  /* 0x000000fffffff290 */ /* 0x000fe2000fffe0ff */
[----:B------:R4:W1:Y:S04]  /*a1b0*/  @P0 LDS.128 R56, [R4] ;  /* 0x0000000004380984 */ /* 0x0008680000000c00 */
[----:B------:R4:W1:Y:S04]  /*a1c0*/  @P0 LDS.128 R52, [R3+0x10] ;  /* 0x0000100003340984 */ /* 0x0008680000000c00 */
[----:B------:R4:W1:Y:S04]  /*a1d0*/  @P0 LDS.128 R48, [R2+0x20] ;  /* 0x0000200002300984 */ /* 0x0008680000000c00 */
[----:B------:R4:W1:Y:S01]  /*a1e0*/  @P0 LDS.128 R44, [R0+0x30] ;  /* 0x00003000002c0984 */ /* 0x0008620000000c00 */
[C---:B------:R-:W-:Y:S04]  /*a1f0*/  ISETP.NE.AND P0, PT, R86.reuse, 0x4, PT ;  /* 0x000000045600780c */ /* 0x040fe80003f05270 */
[----:B------:R-:W-:Y:S02]  /*a200*/  SEL R86, R86, RZ, P0 ;  /* 0x000000ff56567207 */ /* 0x000fe40000000000 */
[----:B------:R-:W-:Y:S02]  /*a210*/  SEL R90, RZ, 0x1, P0 ;  /* 0x00000001ff5a7807 */ /* 0x000fe40000000000 */
.L_x_133:
[----:B------:R-:W-:Y:S05]  /*a220*/  BSYNC B1 ;  /* 0x0000000000017941 */ /* 0x000fea0003800000 */
.L_x_132:
[----:B----4-:R-:W-:Y:S05]  /*a230*/  VIADD R0, R25, 0x30 ;  /* 0x0000003019007836 */ /* 0x010fea0000000000 */
[----:B------:R-:W-:Y:S04]  /*a240*/  SHF.R.U32.HI R0, RZ, 0x15, R0 ;  /* 0x00000015ff007819 */ /* 0x000fe80000011600 */
[----:B------:R-:W-:Y:S11]  /*a250*/  LOP3.LUT P0, RZ, R0, 0x3, R69, 0x48, !PT ;  /* 0x0000000300ff7812 */ /* 0x000ff60007804845 */
[----:B------:R-:W-:Y:S02]  /*a260*/  @!UPT UIADD3 URZ, UPT, UPT, URZ, URZ, URZ ;  /* 0x000000fffffff290 */ /* 0x000fe4000fffe0ff */
[----:B------:R-:W-:Y:S05]  /*a270*/  @!P0 BRA `(.L_x_137) ;  /* 0x0000000000408947 */ /* 0x000fea0003800000 */
[----:B------:R-:W4:Y:S01]  /*a280*/  LDCU.64 UR8, c[0x4][0x70] ;  /* 0x01000e00ff0877ac */ /* 0x000f220008000a00 */
[----:B------:R-:W-:Y:S01]  /*a290*/  MOV R3, 0x0 ;  /* 0x0000000000037802 */ /* 0x000fe20000000f00 */
[----:B------:R-:W-:Y:S02]  /*a2a0*/  HFMA2 R12, -RZ, RZ, 0, 5.9604644775390625e-08 ;  /* 0x00000001ff0c7431 */ /* 0x000fe400000001ff */
[----:B------:R-:W-:Y:S02]  /*a2b0*/  IMAD.MOV.U32 R8, RZ, RZ, 0x192 ;  /* 0x00000192ff087424 */ /* 0x000fe400078e00ff */
[----:B------:R-:W-:Y:S01]  /*a2c0*/  IMAD.MOV.U32 R13, RZ, RZ, RZ ;  /* 0x000000ffff0d7224 */ /* 0x000fe200078e00ff */
[----:B------:R-:W5:Y:S01]  /*a2d0*/  LDCU.64 UR6, c[0x4][0x78] ;  /* 0x01000f00ff0677ac */ /* 0x000f620008000a00 */
[----:B------:R-:W2:Y:S01]  /*a2e0*/  LDC.64 R2, c[0x4][R3] ;  /* 0x0100000003027b82 */ /* 0x000ea20000000a00 */
[----:B------:R-:W3:Y:S01]  /*a2f0*/  LDCU.64 UR4, c[0x4][0x10] ;  /* 0x01000200ff0477ac */ /* 0x000ee20008000a00 */
[----:B----4-:R-:W-:Y:S01]  /*a300*/  MOV R5, UR9 ;  /* 0x0000000900057c02 */ /* 0x010fe20008000f00 */
[----:B------:R-:W-:Y:S01]  /*a310*/  IMAD.U32 R4, RZ, RZ, UR8 ;  /* 0x00000008ff047e24 */ /* 0x000fe2000f8e00ff */
[----:B-----5:R-:W-:Y:S01]  /*a320*/  MOV R7, UR7 ;  /* 0x0000000700077c02 */ /* 0x020fe20008000f00 */
[----:B-1----:R-:W-:Y:S01]  /*a330*/  IMAD.U32 R6, RZ, RZ, UR6 ;  /* 0x00000006ff067e24 */ /* 0x002fe2000f8e00ff */
[----:B---3--:R-:W-:Y:S01]  /*a340*/  MOV R11, UR5 ;  /* 0x00000005000b7c02 */ /* 0x008fe20008000f00 */
[----:B------:R-:W-:Y:S02]  /*a350*/  IMAD.U32 R10, RZ, RZ, UR4 ;  /* 0x00000004ff0a7e24 */ /* 0x000fe4000f8e00ff */
[----:B------:R-:W-:Y:S07]  /*a360*/  LEPC R20, `(.L_x_137) ;  /* 0x000000001014794e */ /* 0x000fee0000000000 */
[----:B--2---:R-:W-:Y:S05]  /*a370*/  CALL.ABS.NOINC R2 ;  /* 0x0000000002007343 */ /* 0x004fea0003c00000 */
.L_x_137:
        /* <DEDUP_REMOVED lines=14> */
[----:B------:R-:W-:Y:S03]  /*a460*/  @P6 SHF.L.U32 R93, R90, 0x1f, RZ ;  /* 0x0000001f5a5d6819 */ /* 0x000fe600000006ff */
        /* <DEDUP_REMOVED lines=80> */
.L_x_139:
[----:B------:R-:W-:Y:S05]  /*a970*/  BSYNC.RECONVERGENT B0 ;  /* 0x0000000000007941 */ /* 0x000fea0003800200 */
.L_x_138:
        /* <DEDUP_REMOVED lines=18> */
[----:B------:R-:W-:Y:S04]  /*aaa0*/  SHF.L.U32 R5, R90, 0x1f, RZ ;  /* 0x0000001f5a057819 */ /* 0x000fe800000006ff */
[----:B------:R-:W1:Y:S02]  /*aab0*/  SYNCS.PHASECHK.TRANS64.TRYWAIT P0, [R92+URZ+0x40], R5 ;  /* 0x000040055c0075a7 */ /* 0x000e6400080011ff */
[----:B-1----:R-:W-:Y:S05]  /*aac0*/  @!P0 BRA `(.L_x_144) ;  /* 0x0000003400288947 */ /* 0x002fea0003800000 */
.L_x_143:
[----:B------:R-:W-:Y:S05]  /*aad0*/  BSYNC B0 ;  /* 0x0000000000007941 */ /* 0x000fea0003800000 */
.L_x_142:
[----:B------:R-:W-:Y:S01]  /*aae0*/  ISETP.NE.AND P0, PT, R88, RZ, PT ;  /* 0x000000ff5800720c */ /* 0x000fe20003f05270 */
[----:B------:R-:W-:Y:S11]  /*aaf0*/  VIADD R86, R86, 0x1 ;  /* 0x0000000156567836 */ /* 0x000ff60000000000 */
[----:B------:R-:W-:Y:S01]  /*ab00*/  @!UPT UIADD3 URZ, UPT, UPT, URZ, URZ, URZ ;  /* 0x000000fffffff290 */ /* 0x000fe2000fffe0ff */
[----:B------:R4:W2:Y:S04]  /*ab10*/  @P0 LDS.128 R56, [R4] ;  /* 0x0000000004380984 */ /* 0x0008a80000000c00 */
[----:B------:R4:W2:Y:S04]  /*ab20*/  @P0 LDS.128 R52, [R3+0x10] ;  /* 0x0000100003340984 */ /* 0x0008a80000000c00 */
[----:B------:R4:W2:Y:S04]  /*ab30*/  @P0 LDS.128 R48, [R2+0x20] ;  /* 0x0000200002300984 */ /* 0x0008a80000000c00 */
[----:B------:R4:W2:Y:S01]  /*ab40*/  @P0 LDS.128 R44, [R0+0x30] ;  /* 0x00003000002c0984 */ /* 0x0008a20000000c00 */
[C---:B------:R-:W-:Y:S04]  /*ab50*/  ISETP.NE.AND P0, PT, R86.reuse, 0x4, PT ;  /* 0x000000045600780c */ /* 0x040fe80003f05270 */
[----:B-1----:R-:W-:Y:S02]  /*ab60*/  SEL R5, RZ, 0x1, P0 ;  /* 0x00000001ff057807 */ /* 0x002fe40000000000 */
[----:B------:R-:W-:Y:S02]  /*ab70*/  SEL R86, R86, RZ, P0 ;  /* 0x000000ff56567207 */ /* 0x000fe40000000000 */
[----:B------:R-:W-:Y:S02]  /*ab80*/  LOP3.LUT R90, R90, R5, RZ, 0x3c, !PT ;  /* 0x000000055a5a7212 */ /* 0x000fe400078e3cff */
.L_x_141:
[----:B------:R-:W-:Y:S05]  /*ab90*/  BSYNC B1 ;  /* 0x0000000000017941 */ /* 0x000fea0003800000 */
.L_x_140:
        /* <DEDUP_REMOVED lines=21> */
.L_x_145:
[----:B--2---:R-:W-:Y:S01]  /*acf0*/  LOP3.LUT R20, R56, 0xffffe000, RZ, 0xc0, !PT ;  /* 0xffffe00038147812 */ /* 0x004fe200078ec0ff */
        /* <DEDUP_REMOVED lines=87> */
[----:B------:R-:W-:Y:S02]  /*b270*/  UIADD3 UR4, UPT, UPT, UR50, 0x200, URZ ;  /* 0x0000020032047890 */ /* 0x000fe4000fffe0ff */
[----:B------:R-:W-:Y:S04]  /*b280*/  UIADD3 UR41, UPT, UPT, UR54, 0x40, URZ ;  /* 0x0000004036297890 */ /* 0x000fe8000fffe0ff */
[----:B------:R-:W-:Y:S01]  /*b290*/  MOV R62, UR4 ;  /* 0x00000004003e7c02 */ /* 0x000fe20008000f00 */
[----:B------:R-:W-:Y:S03]  /*b2a0*/  UIADD3 UR4, UP0, UPT, UR58, 0x780, URZ ;  /* 0x000007803a047890 */ /* 0x000fe6000ff1e0ff */
[----:B------:R-:W-:Y:S01]  /*b2b0*/  R2UR UR40, R62 ;  /* 0x000000003e2872ca */ /* 0x000fe200000e0000 */
[----:B------:R-:W-:Y:S11]  /*b2c0*/  UIADD3.X UR5, UPT, UPT, URZ, UR59, URZ, UP0, !UPT ;  /* 0x0000003bff057290 */ /* 0x000ff600087fe4ff */
[----:B------:R-:W-:Y:S01]  /*b2d0*/  @!UPT UIADD3 URZ, UPT, UPT, URZ, URZ, URZ ;  /* 0x000000fffffff290 */ /* 0x000fe2000fffe0ff */
[----:B------:R1:W-:Y:S01]  /*b2e0*/  UTMASTG.5D [UR40], [UR4] ;  /* 0x00000028040073b5 */ /* 0x0003e20008020000 */
[----:B------:R0:W-:Y:S01]  /*b2f0*/  UTMACMDFLUSH ;  /* 0x00000000000079b7 */ /* 0x0001e20000000000 */
[----:B-1----:R-:W-:Y:S04]  /*b300*/  DEPBAR.LE SB0, 0x1 ;  /* 0x000080400000791a */ /* 0x002fe80000000000 */
.L_x_147:
[----:B------:R-:W-:Y:S05]  /*b310*/  BSYNC.RECONVERGENT B0 ;  /* 0x0000000000007941 */ /* 0x000fea0003800200 */
.L_x_146:
        /* <DEDUP_REMOVED lines=21> */
.L_x_151:
[----:B------:R-:W-:Y:S05]  /*b470*/  BSYNC B0 ;  /* 0x0000000000007941 */ /* 0x000fea0003800000 */
.L_x_150:
        /* <DEDUP_REMOVED lines=11> */
.L_x_149:
[----:B------:R-:W-:Y:S05]  /*b530*/  BSYNC B1 ;  /* 0x0000000000017941 */ /* 0x000fea0003800000 */
.L_x_148:
        /* <DEDUP_REMOVED lines=21> */
.L_x_153:
        /* <DEDUP_REMOVED lines=95> */
.L_x_155:
[----:B------:R-:W-:Y:S05]  /*bc80*/  BSYNC.RECONVERGENT B0 ;  /* 0x0000000000007941 */ /* 0x000fea0003800200 */
.L_x_154:
        /* <DEDUP_REMOVED lines=21> */
.L_x_159:
[----:B------:R-:W-:Y:S05]  /*bde0*/  BSYNC B0 ;  /* 0x0000000000007941 */ /* 0x000fea0003800000 */
.L_x_158:
        /* <DEDUP_REMOVED lines=11> */
.L_x_157:
[----:B------:R-:W-:Y:S05]  /*bea0*/  BSYNC B1 ;  /* 0x0000000000017941 */ /* 0x000fea0003800000 */
.L_x_156:
        /* <DEDUP_REMOVED lines=21> */
.L_x_161:
        /* <DEDUP_REMOVED lines=11> */
[----:B------:R-:W1:Y:S10]  /*c0b0*/  LDTM.x16 R4, tmem[UR4+0x60] ;  /* 0x00006004000479ee */ /* 0x000e740008240000 */
[----:B------:R-:W-:Y:S02]  /*c0c0*/  @P6 LEA R91, R91, UR50, 0x3 ;  /* 0x000000325b5b6c11 */ /* 0x000fe4000f8e18ff */
[----:B------:R-:W-:Y:S03]  /*c0d0*/  @P6 SHF.L.U32 R93, R90, 0x1f, RZ ;  /* 0x0000001f5a5d6819 */ /* 0x000fe600000006ff */
[----:B------:R-:W-:Y:S01]  /*c0e0*/  @P6 VIADD R92, R91, 0x60 ;  /* 0x000000605b5c6836 */ /* 0x000fe20000000000 */
[----:B------:R-:W-:Y:S04]  /*c0f0*/  LEA R91, R86, UR50, 0x3 ;  /* 0x00000032565b7c11 */ /* 0x000fe8000f8e18ff */
        /* <DEDUP_REMOVED lines=79> */
.L_x_163:
[----:B------:R-:W-:Y:S05]  /*c5f0*/  BSYNC.RECONVERGENT B0 ;  /* 0x0000000000007941 */ /* 0x000fea0003800200 */
.L_x_162:
        /* <DEDUP_REMOVED lines=21> */
.L_x_167:
[----:B------:R-:W-:Y:S05]  /*c750*/  BSYNC B0 ;  /* 0x0000000000007941 */ /* 0x000fea0003800000 */
.L_x_166:
[----:B------:R-:W-:Y:S11]  /*c760*/  ISETP.NE.AND P0, PT, R88, RZ, PT ;  /* 0x000000ff5800720c */ /* 0x000ff60003f05270 */
[----:B------:R-:W-:Y:S02]  /*c770*/  @!UPT UIADD3 URZ, UPT, UPT, URZ, URZ, URZ ;  /* 0x000000fffffff290 */ /* 0x000fe4000fffe0ff */
[----:B------:R4:W1:Y:S04]  /*c780*/  @P0 LDS.128 R56, [R3] ;  /* 0x0000000003380984 */ /* 0x0008680000000c00 */
[----:B------:R4:W1:Y:S04]  /*c790*/  @P0 LDS.128 R52, [R2+0x10] ;  /* 0x0000100002340984 */ /* 0x0008680000000c00 */
[----:B------:R4:W1:Y:S04]  /*c7a0*/  @P0 LDS.128 R48, [R0+0x20] ;  /* 0x0000200000300984 */ /* 0x0008680000000c00 */
[----:B------:R4:W1:Y:S02]  /*c7b0*/  @P0 LDS.128 R44, [R86+0x30] ;  /* 0x00003000562c0984 */ /* 0x0008640000000c00 */
.L_x_165:
[----:B------:R-:W-:Y:S05]  /*c7c0*/  BSYNC B1 ;  /* 0x0000000000017941 */ /* 0x000fea0003800000 */
.L_x_164:
        /* <DEDUP_REMOVED lines=21> */
.L_x_169:
[----:B------:R-:W-:Y:S01]  /*c920*/  ISETP.NE.AND P0, PT, R67, RZ, PT ;  /* 0x000000ff4300720c */ /* 0x000fe20003f05270 */
[----:B------:R-:W-:Y:S05]  /*c930*/  WARPSYNC.ALL ;  /* 0x0000000000007948 */ /* 0x000fea0003800000 */
[----:B------:R-:W-:Y:S01]  /*c940*/  R2UR UR4, R25 ;  /* 0x00000000190472ca */ /* 0x000fe200000e0000 */
[----:B------:R-:W-:Y:S01]  /*c950*/  VIADD R85, R85, 0xb0 ;  /* 0x000000b055557836 */ /* 0x000fe20000000000 */
[----:B-1----:R-:W-:Y:S01]  /*c960*/  LOP3.LUT R0, R56, 0xffffe000, RZ, 0xc0, !PT ;  /* 0xffffe00038007812 */ /* 0x002fe200078ec0ff */
[----:B------:R-:W-:Y:S01]  /*c970*/  BSSY.RECONVERGENT B0, `(.L_x_170) ;  /* 0x0000057000007945 */ /* 0x000fe20003800200 */
[----:B------:R-:W-:Y:S02]  /*c980*/  LOP3.LUT R2, R57, 0xffffe000, RZ, 0xc0, !PT ;  /* 0xffffe00039027812 */ /* 0x000fe400078ec0ff */
[----:B------:R-:W-:Y:S02]  /*c990*/  LOP3.LUT R3, R58, 0xffffe000, RZ, 0xc0, !PT ;  /* 0xffffe0003a037812 */ /* 0x000fe400078ec0ff */
[----:B------:R-:W-:Y:S02]  /*c9a0*/  LOP3.LUT R20, R59, 0xffffe000, RZ, 0xc0, !PT ;  /* 0xffffe0003b147812 */ /* 0x000fe400078ec0ff */
[----:B------:R-:W-:Y:S02]  /*c9b0*/  LOP3.LUT R21, R52, 0xffffe000, RZ, 0xc0, !PT ;  /* 0xffffe00034157812 */ /* 0x000fe400078ec0ff */
[----:B------:R-:W-:Y:S01]  /*c9c0*/  LOP3.LUT R26, R53, 0xffffe000, RZ, 0xc0, !PT ;  /* 0xffffe000351a7812 */ /* 0x000fe200078ec0ff */
[----:B------:R-:W1:Y:S01]  /*c9d0*/  LDTM.x16 R4, tmem[UR4+0x70] ;  /* 0x00007004000479ee */ /* 0x000e620008240000 */
[----:B--2---:R-:W-:Y:S01]  /*c9e0*/  LOP3.LUT R29, R54, 0xffffe000, RZ, 0xc0, !PT ;  /* 0xffffe000361d7812 */ /* 0x004fe200078ec0ff */
[----:B------:R-:W-:Y:S01]  /*c9f0*/  NOP ;  /* 0x0000000000007918 */ /* 0x000fe20000000000 */
[----:B------:R-:W-:Y:S02]  /*ca00*/  LOP3.LUT R28, R55, 0xffffe000, RZ, 0xc0, !PT ;  /* 0xffffe000371c7812 */ /* 0x000fe400078ec0ff */
[----:B------:R-:W-:Y:S02]  /*ca10*/  LOP3.LUT R85, R85, 0xfefffff8, RZ, 0xc0, !PT ;  /* 0xfefffff855557812 */ /* 0x000fe400078ec0ff */
[----:B------:R-:W-:Y:S02]  /*ca20*/  LOP3.LUT R31, R48, 0xffffe000, RZ, 0xc0, !PT ;  /* 0xffffe000301f7812 */ /* 0x000fe400078ec0ff */
[----:B------:R-:W-:Y:S01]  /*ca30*/  LOP3.LUT R30, R49, 0xffffe000, RZ, 0xc0, !PT ;  /* 0xffffe000311e7812 */ /* 0x000fe200078ec0ff */
[----:B-1----:R1:W-:Y:S01]  /*ca40*/  SYNCS.ARRIVE.TRANS64.RED.A1T0 RZ, [R85+URZ], RZ ;  /* 0x000000ff55ff79a7 */ /* 0x0023e200081004ff */
[----:B------:R-:W-:Y:S02]  /*ca50*/  LOP3.LUT R33, R50, 0xffffe000, RZ, 0xc0, !PT ;  /* 0xffffe00032217812 */ /* 0x000fe400078ec0ff */
[----:B------:R-:W-:Y:S02]  /*ca60*/  LOP3.LUT R32, R51, 0xffffe000, RZ, 0xc0, !PT ;  /* 0xffffe00033207812 */ /* 0x000fe400078ec0ff */
[----:B------:R-:W-:Y:S02]  /*ca70*/  LOP3.LUT R35, R44, 0xffffe000, RZ, 0xc0, !PT ;  /* 0xffffe0002c237812 */ /* 0x000fe400078ec0ff */
[----:B------:R-:W-:Y:S02]  /*ca80*/  LOP3.LUT R34, R45, 0xffffe000, RZ, 0xc0, !PT ;  /* 0xffffe0002d227812 */ /* 0x000fe400078ec0ff */
[----:B------:R-:W-:Y:S02]  /*ca90*/  LOP3.LUT R37, R46, 0xffffe000, RZ, 0xc0, !PT ;  /* 0xffffe0002e257812 */ /* 0x000fe400078ec0ff */
[----:B------:R-:W-:Y:S01]  /*caa0*/  LOP3.LUT R36, R47, 0xffffe000, RZ, 0xc0, !PT ;  /* 0xffffe0002f247812 */ /* 0x000fe200078ec0ff */
[C---:B------:R-:W-:Y:S01]  /*cab0*/  FMUL R4, R24.reuse, R4 ;  /* 0x0000000418047220 */ /* 0x040fe20000400000 */
[C---:B------:R-:W-:Y:S01]  /*cac0*/  FMUL R5, R24.reuse, R5 ;  /* 0x0000000518057220 */ /* 0x040fe20000400000 */
[C---:B------:R-:W-:Y:S01]  /*cad0*/  FMUL R6, R24.reuse, R6 ;  /* 0x0000000618067220 */ /* 0x040fe20000400000 */
[C---:B------:R-:W-:Y:S01]  /*cae0*/  FMUL R7, R24.reuse, R7 ;  /* 0x0000000718077220 */ /* 0x040fe20000400000 */
[C---:B------:R-:W-:Y:S01]  /*caf0*/  FFMA R4, R27.reuse, R0, R4 ;  /* 0x000000001b047223 */ /* 0x040fe20000000004 */
[C---:B------:R-:W-:Y:S01]  /*cb00*/  FFMA R5, R27.reuse, R2, R5 ;  /* 0x000000021b057223 */ /* 0x040fe20000000005 */
[C---:B------:R-:W-:Y:S01]  /*cb10*/  FFMA R6, R27.reuse, R3, R6 ;  /* 0x000000031b067223 */ /* 0x040fe20000000006 */
[C---:B------:R-:W-:Y:S01]  /*cb20*/  FFMA R7, R27.reuse, R20, R7 ;  /* 0x000000141b077223 */ /* 0x040fe20000000007 */
[C---:B------:R-:W-:Y:S01]  /*cb30*/  FMUL R8, R24.reuse, R8 ;  /* 0x0000000818087220 */ /* 0x040fe20000400000 */
[C---:B------:R-:W-:Y:S01]  /*cb40*/  FMUL R9, R24.reuse, R9 ;  /* 0x0000000918097220 */ /* 0x040fe20000400000 */
[C---:B------:R-:W-:Y:S01]  /*cb50*/  FMUL R10, R24.reuse, R10 ;  /* 0x0000000a180a7220 */ /* 0x040fe20000400000 */
[C---:B------:R-:W-:Y:S01]  /*cb60*/  FMUL R11, R24.reuse, R11 ;  /* 0x0000000b180b7220 */ /* 0x040fe20000400000 */
[----:B------:R-:W-:Y:S01]  /*cb70*/  F2FP.TF32.F32.PACK_B R4, R4 ;  /* 0x00000004ff04723e */ /* 0x000fe200024050ff */
[C---:B------:R-:W-:Y:S01]  /*cb80*/  FFMA R8, R27.reuse, R21, R8 ;  /* 0x000000151b087223 */ /* 0x040fe20000000008 */
[----:B------:R-:W-:Y:S01]  /*cb90*/  F2FP.TF32.F32.PACK_B R5, R5 ;  /* 0x00000005ff05723e */ /* 0x000fe200024050ff */
[C---:B------:R-:W-:Y:S01]  /*cba0*/  FFMA R9, R27.reuse, R26, R9 ;  /* 0x0000001a1b097223 */ /* 0x040fe20000000009 */
[----:B------:R-:W-:Y:S01]  /*cbb0*/  F2FP.TF32.F32.PACK_B R6, R6 ;  /* 0x00000006ff06723e */ /* 0x000fe200024050ff */
[C---:B------:R-:W-:Y:S01]  /*cbc0*/  FFMA R10, R27.reuse, R29, R10 ;  /* 0x0000001d1b0a7223 */ /* 0x040fe2000000000a */
[----:B------:R-:W-:Y:S01]  /*cbd0*/  F2FP.TF32.F32.PACK_B R7, R7 ;  /* 0x00000007ff07723e */ /* 0x000fe200024050ff */
[C---:B------:R-:W-:Y:S01]  /*cbe0*/  FFMA R11, R27.reuse, R28, R11 ;  /* 0x0000001c1b0b7223 */ /* 0x040fe2000000000b */
[C---:B------:R-:W-:Y:S01]  /*cbf0*/  FMUL R12, R24.reuse, R12 ;  /* 0x0000000c180c7220 */ /* 0x040fe20000400000 */
[----:B------:R-:W-:Y:S01]  /*cc00*/  F2FP.TF32.F32.PACK_B R8, R8 ;  /* 0x00000008ff08723e */ /* 0x000fe200024050ff */
[C---:B------:R-:W-:Y:S01]  /*cc10*/  FMUL R13, R24.reuse, R13 ;  /* 0x0000000d180d7220 */ /* 0x040fe20000400000 */
[----:B------:R1:W-:Y:S01]  /*cc20*/  STS.128 [R65+0x6000], R4 ;  /* 0x0060000441007388 */ /* 0x0003e20000000c00 */
        /* <DEDUP_REMOVED lines=8> */
[C---:B------:R-:W-:Y:S01]  /*ccb0*/  FFMA R15, R27.reuse, R32, R15 ;  /* 0x000000201b0f7223 */ /* 0x040fe2000000000f */
[C---:B------:R-:W-:Y:S01]  /*ccc0*/  FMUL R16, R24.reuse, R16 ;  /* 0x0000001018107220 */ /* 0x040fe20000400000 */
[----:B------:R-:W-:Y:S01]  /*ccd0*/  F2FP.TF32.F32.PACK_B R12, R12 ;  /* 0x0000000cff0c723e */ /* 0x000fe200024050ff */
[----:B------:R1:W-:Y:S01]  /*cce0*/  STS.128 [R79+0x6010], R8 ;  /* 0x006010084f007388 */ /* 0x0003e20000000c00 */
[C---:B------:R-:W-:Y:S01]  /*ccf0*/  FMUL R17, R24.reuse, R17 ;  /* 0x0000001118117220 */ /* 0x040fe20000400000 */
[C---:B------:R-:W-:Y:S01]  /*cd00*/  FMUL R18, R24.reuse, R18 ;  /* 0x0000001218127220 */ /* 0x040fe20000400000 */
[----:B------:R-:W-:Y:S01]  /*cd10*/  FMUL R19, R24, R19 ;  /* 0x0000001318137220 */ /* 0x000fe20000400000 */
[----:B------:R-:W-:Y:S01]  /*cd20*/  F2FP.TF32.F32.PACK_B R13, R13 ;  /* 0x0000000dff0d723e */ /* 0x000fe200024050ff */
[C---:B------:R-:W-:Y:S01]  /*cd30*/  FFMA R16, R27.reuse, R35, R16 ;  /* 0x000000231b107223 */ /* 0x040fe20000000010 */
[----:B------:R-:W-:Y:S01]  /*cd40*/  F2FP.TF32.F32.PACK_B R14, R14 ;  /* 0x0000000eff0e723e */ /* 0x000fe200024050ff */
[C---:B------:R-:W-:Y:S01]  /*cd50*/  FFMA R17, R27.reuse, R34, R17 ;  /* 0x000000221b117223 */ /* 0x040fe20000000011 */
[----:B------:R-:W-:Y:S01]  /*cd60*/  F2FP.TF32.F32.PACK_B R15, R15 ;  /* 0x0000000fff0f723e */ /* 0x000fe200024050ff */
[C---:B------:R-:W-:Y:S01]  /*cd70*/  FFMA R18, R27.reuse, R37, R18 ;  /* 0x000000251b127223 */ /* 0x040fe20000000012 */
[----:B------:R-:W-:Y:S01]  /*cd80*/  FFMA R19, R27, R36, R19 ;  /* 0x000000241b137223 */ /* 0x000fe20000000013 */
[----:B------:R-:W-:Y:S02]  /*cd90*/  F2FP.TF32.F32.PACK_B R16, R16 ;  /* 0x00000010ff10723e */ /* 0x000fe400024050ff */
        /* <DEDUP_REMOVED lines=13> */
[----:B------:R-:W-:Y:S02]  /*ce70*/  UIADD3 UR4, UP0, UPT, UR58, 0x780, URZ ;  /* 0x000007803a047890 */ /* 0x000fe4000ff1e0ff */
[----:B------:R-:W-:Y:S02]  /*ce80*/  UIADD3 UR40, UPT, UPT, UR50, 0x6200, URZ ;  /* 0x0000620032287890 */ /* 0x000fe4000fffe0ff */
[----:B------:R-:W-:Y:S02]  /*ce90*/  UIADD3 UR41, UPT, UPT, UR54, 0x70, URZ ;  /* 0x0000007036297890 */ /* 0x000fe4000fffe0ff */
[----:B------:R-:W-:Y:S09]  /*cea0*/  UIADD3.X UR5, UPT, UPT, URZ, UR59, URZ, UP0, !UPT ;  /* 0x0000003bff057290 */ /* 0x000ff200087fe4ff */
[----:B------:R2:W-:Y:S01]  /*ceb0*/  UTMASTG.5D [UR40], [UR4] ;  /* 0x00000028040073b5 */ /* 0x0005e20008020000 */
[----:B------:R0:W-:Y:S01]  /*cec0*/  UTMACMDFLUSH ;  /* 0x00000000000079b7 */ /* 0x0001e20000000000 */
[----:B--2---:R-:W-:Y:S04]  /*ced0*/  DEPBAR.LE SB0, 0x1 ;  /* 0x000080400000791a */ /* 0x004fe80000000000 */
.L_x_171:
[----:B------:R-:W-:Y:S05]  /*cee0*/  BSYNC.RECONVERGENT B0 ;  /* 0x0000000000007941 */ /* 0x000fea0003800200 */
.L_x_170:
[----:B------:R-:W-:Y:S01]  /*cef0*/  BAR.SYNC.DEFER_BLOCKING 0x1, 0x80 ;  /* 0x0042000000007b1d */ /* 0x000fe20000010000 */
[----:B------:R-:W-:Y:S01]  /*cf00*/  UISETP.NE.AND UP0, UPT, UR56, -0x8, UPT ;  /* 0xfffffff83800788c */ /* 0x000fe2000bf05270 */
[----:B------:R-:W-:Y:S08]  /*cf10*/  IADD3 R0, PT, PT, R22, 0x1, RZ ;  /* 0x0000000116007810 */ /* 0x000ff00007ffe0ff */
[----:B------:R-:W-:Y:S05]  /*cf20*/  BRA.U !UP0, `(.L_x_172) ;  /* 0x0000000108247547 */ /* 0x000fea000b800000 */
[----:B------:R-:W-:Y:S01]  /*cf30*/  ISETP.NE.AND P0, PT, R83, RZ, PT ;  /* 0x000000ff5300720c */ /* 0x000fe20003f05270 */
[----:B------:R-:W-:Y:S01]  /*cf40*/  IMAD.U32 R2, RZ, RZ, UR53 ;  /* 0x00000035ff027e24 */ /* 0x000fe2000f8e00ff */
[----:B------:R-:W-:Y:S04]  /*cf50*/  UIADD3 UR4, UPT, UPT, UR53, 0x1, URZ ;  /* 0x0000000135047890 */ /* 0x000fe8000fffe0ff */
[----:B------:R-:W-:Y:S04]  /*cf60*/  UISETP.NE.AND UP0, UPT, UR4, 0x4, UPT ;  /* 0x000000040400788c */ /* 0x000fe8000bf05270 */
[----:B------:R-:W-:Y:S03]  /*cf70*/  USEL UR53, UR4, URZ, UP0 ;  /* 0x000000ff04357287 */ /* 0x000fe60008000000 */
[----:B------:R-:W-:Y:S05]  /*cf80*/  @P0 LEA R2, R2, UR50, 0x3 ;  /* 0x0000003202020c11 */ /* 0x000fea000f8e18ff */
[----:B------:R-:W-:Y:S05]  /*cf90*/  @P0 VIADD R2, R2, 0x60 ;  /* 0x0000006002020836 */ /* 0x000fea0000000000 */
[----:B------:R-:W-:Y:S04]  /*cfa0*/  @P0 PRMT R2, R89, 0x654, R2 ;  /* 0x0000065459020816 */ /* 0x000fe80000000002 */
[----:B------:R2:W-:Y:S03]  /*cfb0*/  @P0 SYNCS.ARRIVE.TRANS64.RED.A1T0 RZ, [R2+URZ], RZ ;  /* 0x000000ff02ff09a7 */ /* 0x0005e600081004ff */
.L_x_172:
[----:B------:R-:W-:Y:S01]  /*cfc0*/  R2UR UR6, R80 ;  /* 0x00000000500672ca */ /* 0x000fe200000e0000 */
[----:B------:R-:W-:Y:S01]  /*cfd0*/  UIADD3 UR56, UPT, UPT, UR56, 0x8, URZ ;  /* 0x0000000838387890 */ /* 0x000fe2000fffe0ff */
[----:B------:R-:W-:Y:S02]  /*cfe0*/  R2UR UR5, R75 ;  /* 0x000000004b0572ca */ /* 0x000fe400000e0000 */
[----:B------:R-:W-:Y:S02]  /*cff0*/  R2UR UR4, R76 ;  /* 0x000000004c0472ca */ /* 0x000fe400000e0000 */
[----:B------:R-:W-:Y:S02]  /*d000*/  R2UR UR51, R82 ;  /* 0x00000000523372ca */ /* 0x000fe400000e0000 */
[C---:B------:R-:W-:Y:S02]  /*d010*/  ISETP.NE.AND P0, PT, R0.reuse, 0x2, PT ;  /* 0x000000020000780c */ /* 0x040fe40003f05270 */
[----:B------:R-:W-:Y:S02]  /*d020*/  LOP3.LUT R63, R63, 0x1, RZ, 0x3c, !PT ;  /* 0x000000013f3f7812 */ /* 0x000fe400078e3cff */
[----:B------:R-:W-:Y:S01]  /*d030*/  SEL R3, RZ, 0x1, P0 ;  /* 0x00000001ff037807 */ /* 0x000fe20000000000 */
[----:B------:R-:W-:Y:S01]  /*d040*/  UISETP.NE.AND UP0, UPT, UR6, URZ, UPT ;  /* 0x000000ff0600728c */ /* 0x000fe2000bf05270 */
[----:B------:R-:W-:Y:S01]  /*d050*/  SEL R22, R0, RZ, P0 ;  /* 0x000000ff00167207 */ /* 0x000fe20000000000 */
[----:B------:R-:W-:Y:S01]  /*d060*/  UIADD3 UR16, UPT, UPT, UR36, UR5, URZ ;  /* 0x0000000524107290 */ /* 0x000fe2000fffe0ff */
[----:B------:R-:W-:Y:S01]  /*d070*/  LOP3.LUT R64, R64, R3, RZ, 0x3c, !PT ;  /* 0x0000000340407212 */ /* 0x000fe200078e3cff */
[----:B------:R-:W-:Y:S05]  /*d080*/  UIADD3 UR21, UPT, UPT, UR37, UR4, URZ ;  /* 0x0000000425157290 */ /* 0x000fea000fffe0ff */
[----:B------:R-:W-:Y:S07]  /*d090*/  BRA.U UP0, `(.L_x_173) ;  /* 0xffffffa100047547 */ /* 0x000fee000b83ffff */
[----:B------:R-:W-:-:S13]  /*d0a0*/  R2UR UR4, R77 ;  /* 0x000000004d0472ca */ /* 0x000fda00000e0000 */
[----:B------:R-:W-:-:S09]  /*d0b0*/  UISETP.NE.AND UP0, UPT, UR4, URZ, UPT ;  /* 0x000000ff0400728c */ /* 0x000fd2000bf05270 */
[----:B------:R-:W-:Y:S05]  /*d0c0*/  BRA.U !UP0, `(.L_x_174) ;  /* 0x0000000108487547 */ /* 0x000fea000b800000 */
[----:B------:R-:W4:Y:S02]  /*d0d0*/  LDCU.64 UR4, c[0x0][0x990] ;  /* 0x00013200ff0477ac */ /* 0x000f240008000a00 */
[----:B----4-:R-:W-:-:S04]  /*d0e0*/  UISETP.NE.U32.AND UP0, UPT, UR4, URZ, UPT ;  /* 0x000000ff0400728c */ /* 0x010fc8000bf05070 */
[----:B------:R-:W-:-:S09]  /*d0f0*/  UISETP.NE.AND.EX UP0, UPT, UR5, URZ, UPT, UP0 ;  /* 0x000000ff0500728c */ /* 0x000fd2000bf05300 */
[----:B------:R-:W-:Y:S05]  /*d100*/  BRA.U UP0, `(.L_x_175) ;  /* 0x00000001000c7547 */ /* 0x000fea000b800000 */
[----:B------:R-:W-:-:S13]  /*d110*/  FSETP.NEU.AND P0, PT, R27, RZ, PT ;  /* 0x000000ff1b00720b */ /* 0x000fda0003f0d000 */
[----:B------:R-:W-:Y:S05]  /*d120*/  @!P0 EXIT ;  /* 0x000000000000894d */ /* 0x000fea0003800000 */
[----:B------:R-:W-:Y:S05]  /*d130*/  BRA `(.L_x_174) ;  /* 0x00000000002c7947 */ /* 0x000fea0003800000 */
.L_x_175:
[----:B------:R-:W-:Y:S01]  /*d140*/  ISETP.NE.AND P0, PT, R81, RZ, PT ;  /* 0x000000ff5100720c */ /* 0x000fe20003f05270 */
[----:B------:R-:W-:-:S12]  /*d150*/  BSSY.RECONVERGENT B0, `(.L_x_174) ;  /* 0x0000009000007945 */ /* 0x000fd80003800200 */
[----:B------:R-:W-:Y:S05]  /*d160*/  @P0 BRA `(.L_x_176) ;  /* 0x0000000000140947 */ /* 0x000fea0003800000 */
[----:B------:R-:W4:Y:S02]  /*d170*/  LDCU.64 UR4, c[0x0][0x988] ;  /* 0x00013100ff0477ac */ /* 0x000f240008000a00 */
[----:B----4-:R-:W-:-:S04]  /*d180*/  ISETP.NE.U32.AND P0, PT, RZ, UR4, PT ;  /* 0x00000004ff007c0c */ /* 0x010fc8000bf05070 */
[----:B------:R-:W-:-:S13]  /*d190*/  ISETP.NE.AND.EX P0, PT, RZ, UR5, PT, P0 ;  /* 0x00000005ff007c0c */ /* 0x000fda000bf05300 */
[----:B------:R-:W-:Y:S05]  /*d1a0*/  @!P0 EXIT ;  /* 0x000000000000894d */ /* 0x000fea0003800000 */
[----:B------:R-:W-:Y:S05]  /*d1b0*/  BRA `(.L_x_177) ;  /* 0x0000000000087947 */ /* 0x000fea0003800000 */
.L_x_176:
[----:B------:R-:W-:-:S13]  /*d1c0*/  FSETP.NEU.AND P0, PT, R27, RZ, PT ;  /* 0x000000ff1b00720b */ /* 0x000fda0003f0d000 */
[----:B------:R-:W-:Y:S05]  /*d1d0*/  @!P0 EXIT ;  /* 0x000000000000894d */ /* 0x000fea0003800000 */
.L_x_177:
[----:B------:R-:W-:Y:S05]  /*d1e0*/  BSYNC.RECONVERGENT B0 ;  /* 0x0000000000007941 */ /* 0x000fea0003800200 */
.L_x_174:
[----:B------:R-:W4:Y:S01]  /*d1f0*/  S2UR UR5, SR_CgaCtaId ;  /* 0x00000000000579c3 */ /* 0x000f220000008800 */
[----:B------:R-:W-:Y:S01]  /*d200*/  ULEA UR4, UR53, UR50, 0x3 ;  /* 0x0000003235047291 */ /* 0x000fe2000f8e18ff */
[----:B------:R-:W-:-:S04]  /*d210*/  DEPBAR.LE SB0, 0x0 ;  /* 0x000080000000791a */ /* 0x000fc80000000000 */
[----:B------:R-:W-:-:S04]  /*d220*/  UIADD3 UR4, UPT, UPT, UR4, 0x60, URZ ;  /* 0x0000006004047890 */ /* 0x000fc8000fffe0ff */
[----:B----4-:R-:W-:-:S09]  /*d230*/  UPRMT UR4, UR5, 0x654, UR4 ;  /* 0x0000065405047896 */ /* 0x010fd20008000004 */
[----:B------:R-:W-:Y:S01]  /*d240*/  SYNCS.ARRIVE.TRANS64.RED.A1T0 RZ, [UR4], RZ ;  /* 0x000000ffffff79a7 */ /* 0x000fe20008100404 */
[----:B------:R-:W-:Y:S05]  /*d250*/  EXIT ;  /* 0x000000000000794d */ /* 0x000fea0003800000 */
.L_x_24:
[----:B------:R-:W-:Y:S07]  /*d260*/  MOV R3, UR12 ;  /* 0x0000000c00037c02 */ /* 0x000fee0008000f00 */
.L_x_178:
[----:B--2---:R2:W4:Y:S02]  /*d270*/  SYNCS.PHASECHK.TRANS64.TRYWAIT P0, [R3+URZ+0x20], R6 ;  /* 0x00002006030075a7 */ /* 0x00452400080011ff */
[----:B----4-:R-:W-:Y:S05]  /*d280*/  @!P0 NANOSLEEP.SYNCS 0x989680 ;  /* 0x009896800000895d */ /* 0x010fea0003900000 */
[----:B------:R-:W4:Y:S02]  /*d290*/  @!P0 SYNCS.PHASECHK.TRANS64 P0, [R3+URZ+0x20], R6 ;  /* 0x00002006030085a7 */ /* 0x000f2400080010ff */
[----:B----4-:R-:W-:Y:S05]  /*d2a0*/  @!P0 BRA `(.L_x_178) ;  /* 0xfffffffc00f08947 */ /* 0x010fea000383ffff */
[----:B------:R-:W-:Y:S05]  /*d2b0*/  BRA `(.L_x_23) ;  /* 0xffffff4c00b47947 */ /* 0x000fea000383ffff */
.L_x_31:
[----:B------:R-:W-:Y:S07]  /*d2c0*/  MOV R3, UR8 ;  /* 0x0000000800037c02 */ /* 0x000fee0008000f00 */
.L_x_179:
[----:B-1----:R1:W2:Y:S02]  /*d2d0*/  SYNCS.PHASECHK.TRANS64.TRYWAIT P0, [R3+URZ+0x20], R6 ;  /* 0x00002006030075a7 */ /* 0x0022a400080011ff */
[----:B--2---:R-:W-:Y:S05]  /*d2e0*/  @!P0 NANOSLEEP.SYNCS 0x989680 ;  /* 0x009896800000895d */ /* 0x004fea0003900000 */
[----:B------:R-:W2:Y:S02]  /*d2f0*/  @!P0 SYNCS.PHASECHK.TRANS64 P0, [R3+URZ+0x20], R6 ;  /* 0x00002006030085a7 */ /* 0x000ea400080010ff */
[----:B--2---:R-:W-:Y:S05]  /*d300*/  @!P0 BRA `(.L_x_179) ;  /* 0xfffffffc00f08947 */ /* 0x004fea000383ffff */
[----:B------:R-:W-:Y:S05]  /*d310*/  BRA `(.L_x_30) ;  /* 0xffffff54008c7947 */ /* 0x000fea000383ffff */
.L_x_36:
[----:B-1----:R-:W-:-:S07]  /*d320*/  MOV R3, UR38 ;  /* 0x0000002600037c02 */ /* 0x002fce0008000f00 */
.L_x_180:
[----:B-1----:R1:W4:Y:S02]  /*d330*/  SYNCS.PHASECHK.TRANS64.TRYWAIT P0, [R3+URZ+0x90], R4 ;  /* 0x00009004030075a7 */ /* 0x00232400080011ff */
[----:B----4-:R-:W-:Y:S05]  /*d340*/  @!P0 NANOSLEEP.SYNCS 0x989680 ;  /* 0x009896800000895d */ /* 0x010fea0003900000 */
[----:B------:R-:W4:Y:S02]  /*d350*/  @!P0 SYNCS.PHASECHK.TRANS64 P0, [R3+URZ+0x90], R4 ;  /* 0x00009004030085a7 */ /* 0x000f2400080010ff */
[----:B----4-:R-:W-:Y:S05]  /*d360*/  @!P0 BRA `(.L_x_180) ;  /* 0xfffffffc00f08947 */ /* 0x010fea000383ffff */
[----:B------:R-:W-:Y:S05]  /*d370*/  BRA `(.L_x_181) ;  /* 0xffffff5800d47947 */ /* 0x000fea000383ffff */
.L_x_40:
[----:B------:R-:W-:-:S07]  /*d380*/  MOV R0, UR4 ;  /* 0x0000000400007c02 */ /* 0x000fce0008000f00 */
.L_x_182:
[----:B-1----:R1:W4:Y:S02]  /*d390*/  SYNCS.PHASECHK.TRANS64.TRYWAIT P0, [R0+URZ], R3 ;  /* 0x00000003000075a7 */ /* 0x00232400080011ff */
[----:B----4-:R-:W-:Y:S05]  /*d3a0*/  @!P0 NANOSLEEP.SYNCS 0x989680 ;  /* 0x009896800000895d */ /* 0x010fea0003900000 */
[----:B------:R-:W4:Y:S02]  /*d3b0*/  @!P0 SYNCS.PHASECHK.TRANS64 P0, [R0+URZ], R3 ;  /* 0x00000003000085a7 */ /* 0x000f2400080010ff */
[----:B----4-:R-:W-:Y:S05]  /*d3c0*/  @!P0 BRA `(.L_x_182) ;  /* 0xfffffffc00f08947 */ /* 0x010fea000383ffff */
[----:B------:R-:W-:Y:S05]  /*d3d0*/  BRA `(.L_x_183) ;  /* 0xffffff6000687947 */ /* 0x000fea000383ffff */
.L_x_41:
[----:B------:R-:W-:-:S07]  /*d3e0*/  MOV R0, UR5 ;  /* 0x0000000500007c02 */ /* 0x000fce0008000f00 */
.L_x_184:
[----:B-1----:R1:W4:Y:S02]  /*d3f0*/  SYNCS.PHASECHK.TRANS64.TRYWAIT P0, [R0+URZ], R3 ;  /* 0x00000003000075a7 */ /* 0x00232400080011ff */
[----:B----4-:R-:W-:Y:S05]  /*d400*/  @!P0 NANOSLEEP.SYNCS 0x989680 ;  /* 0x009896800000895d */ /* 0x010fea0003900000 */
[----:B------:R-:W4:Y:S02]  /*d410*/  @!P0 SYNCS.PHASECHK.TRANS64 P0, [R0+URZ], R3 ;  /* 0x00000003000085a7 */ /* 0x000f2400080010ff */
[----:B----4-:R-:W-:Y:S05]  /*d420*/  @!P0 BRA `(.L_x_184) ;  /* 0xfffffffc00f08947 */ /* 0x010fea000383ffff */
[----:B------:R-:W-:Y:S05]  /*d430*/  BRA `(.L_x_185) ;  /* 0xffffff6000787947 */ /* 0x000fea000383ffff */
.L_x_42:
[----:B------:R-:W-:-:S07]  /*d440*/  MOV R0, UR5 ;  /* 0x0000000500007c02 */ /* 0x000fce0008000f00 */
.L_x_186:
[----:B-1----:R1:W4:Y:S02]  /*d450*/  SYNCS.PHASECHK.TRANS64.TRYWAIT P0, [R0+URZ], R3 ;  /* 0x00000003000075a7 */ /* 0x00232400080011ff */
[----:B----4-:R-:W-:Y:S05]  /*d460*/  @!P0 NANOSLEEP.SYNCS 0x989680 ;  /* 0x009896800000895d */ /* 0x010fea0003900000 */
[----:B------:R-:W4:Y:S02]  /*d470*/  @!P0 SYNCS.PHASECHK.TRANS64 P0, [R0+URZ], R3 ;  /* 0x00000003000085a7 */ /* 0x000f2400080010ff */
[----:B----4-:R-:W-:Y:S05]  /*d480*/  @!P0 BRA `(.L_x_186) ;  /* 0xfffffffc00f08947 */ /* 0x010fea000383ffff */
[----:B------:R-:W-:Y:S05]  /*d490*/  BRA `(.L_x_187) ;  /* 0xffffff6000887947 */ /* 0x000fea000383ffff */
.L_x_45:
[----:B------:R-:W-:-:S07]  /*d4a0*/  MOV R4, UR4 ;  /* 0x0000000400047c02 */ /* 0x000fce0008000f00 */
.L_x_188:
[----:B--2---:R2:W3:Y:S02]  /*d4b0*/  SYNCS.PHASECHK.TRANS64.TRYWAIT P1, [R4+URZ+0x98], R7 ;  /* 0x00009807040075a7 */ /* 0x0044e400080211ff */
[----:B---3--:R-:W-:Y:S05]  /*d4c0*/  @!P1 NANOSLEEP.SYNCS 0x989680 ;  /* 0x009896800000995d */ /* 0x008fea0003900000 */
[----:B------:R-:W3:Y:S02]  /*d4d0*/  @!P1 SYNCS.PHASECHK.TRANS64 P1, [R4+URZ+0x98], R7 ;  /* 0x00009807040095a7 */ /* 0x000ee400080210ff */
[----:B---3--:R-:W-:Y:S05]  /*d4e0*/  @!P1 BRA `(.L_x_188) ;  /* 0xfffffffc00f09947 */ /* 0x008fea000383ffff */
[----:B------:R-:W-:Y:S05]  /*d4f0*/  BRA `(.L_x_189) ;  /* 0xffffff6000f87947 */ /* 0x000fea000383ffff */
.L_x_46:
[----:B--2---:R-:W-:-:S07]  /*d500*/  MOV R4, UR4 ;  /* 0x0000000400047c02 */ /* 0x004fce0008000f00 */
.L_x_190:
[----:B--2---:R2:W3:Y:S02]  /*d510*/  SYNCS.PHASECHK.TRANS64.TRYWAIT P1, [R4+URZ+0x90], R5 ;  /* 0x00009005040075a7 */ /* 0x0044e400080211ff */
[----:B---3--:R-:W-:Y:S05]  /*d520*/  @!P1 NANOSLEEP.SYNCS 0x989680 ;  /* 0x009896800000995d */ /* 0x008fea0003900000 */
[----:B------:R-:W3:Y:S02]  /*d530*/  @!P1 SYNCS.PHASECHK.TRANS64 P1, [R4+URZ+0x90], R5 ;  /* 0x00009005040095a7 */ /* 0x000ee400080210ff */
[----:B---3--:R-:W-:Y:S05]  /*d540*/  @!P1 BRA `(.L_x_190) ;  /* 0xfffffffc00f09947 */ /* 0x008fea000383ffff */
[----:B------:R-:W-:Y:S05]  /*d550*/  BRA `(.L_x_191) ;  /* 0xffffff6400007947 */ /* 0x000fea000383ffff */
.L_x_56:
[----:B--2---:R-:W-:-:S04]  /*d560*/  MOV R5, UR5 ;  /* 0x0000000500057c02 */ /* 0x004fc80008000f00 */
[----:B------:R2:W3:Y:S03]  /*d570*/  SYNCS.PHASECHK.TRANS64.TRYWAIT P0, [R5+URZ+0x8], R6 ;  /* 0x00000806050075a7 */ /* 0x0004e600080011ff */
[----:B---3--:R-:W-:Y:S05]  /*d580*/  @!P0 NANOSLEEP.SYNCS 0x989680 ;  /* 0x009896800000895d */ /* 0x008fea0003900000 */
[----:B------:R-:W3:Y:S02]  /*d590*/  @!P0 SYNCS.PHASECHK.TRANS64 P0, [R5+URZ+0x8], R6 ;  /* 0x00000806050085a7 */ /* 0x000ee400080010ff */
[----:B---3--:R-:W-:Y:S05]  /*d5a0*/  @!P0 BRA `(.L_x_56) ;  /* 0xfffffffc00ec8947 */ /* 0x008fea000383ffff */
[----:B------:R-:W-:Y:S05]  /*d5b0*/  BRA `(.L_x_55) ;  /* 0xffffff6400cc7947 */ /* 0x000fea000383ffff */
.L_x_58:
[----:B------:R-:W-:Y:S01]  /*d5c0*/  BSSY B0, `(.L_x_192) ;  /* 0x0000006000007945 */ /* 0x000fe20003800000 */
[----:B------:R-:W-:-:S07]  /*d5d0*/  MOV R15, 0xffffffff ;  /* 0xffffffff000f7802 */ /* 0x000fce0000000f00 */
[----:B-12--5:R-:W-:Y:S05]  /*d5e0*/  WARPSYNC.COLLECTIVE R15, `(.L_x_193) ;  /* 0x000000000f0c7348 */ /* 0x026fea0003c00000 */
[----:B------:R-:W-:Y:S02]  /*d5f0*/  ELECT P6, UR79, PT ;  /* 0x00000000004f782f */ /* 0x000fe400038c0000 */
[----:B------:R-:W-:Y:S01]  /*d600*/  MOV R14, UR79 ;  /* 0x0000004f000e7c02 */ /* 0x000fe20008000f00 */
[----:B-12--5:R-:W-:Y:S10]  /*d610*/  ENDCOLLECTIVE ;  /* 0x000000000000791b */ /* 0x026ff40003800000 */
.L_x_193:
[----:B------:R-:W-:Y:S05]  /*d620*/  BSYNC B0 ;  /* 0x0000000000007941 */ /* 0x000fea0003800000 */
.L_x_192:
[----:B------:R-:W-:Y:S01]  /*d630*/  PLOP3.LUT P0, PT, P6, PT, PT, 0x80, 0x8 ;  /* 0x000000000008781c */ /* 0x000fe2000370f070 */
[----:B------:R-:W-:-:S12]  /*d640*/  BRA `(.L_x_194) ;  /* 0xffffff6400f87947 */ /* 0x000fd8000383ffff */
.L_x_60:
[----:B--2---:R-:W-:-:S04]  /*d650*/  MOV R3, UR5 ;  /* 0x0000000500037c02 */ /* 0x004fc80008000f00 */
[----:B------:R2:W3:Y:S03]  /*d660*/  SYNCS.PHASECHK.TRANS64.TRYWAIT P0, [R3+URZ+0x8], R4 ;  /* 0x00000804030075a7 */ /* 0x0004e600080011ff */
[----:B---3--:R-:W-:Y:S05]  /*d670*/  @!P0 NANOSLEEP.SYNCS 0x989680 ;  /* 0x009896800000895d */ /* 0x008fea0003900000 */
[----:B------:R-:W3:Y:S02]  /*d680*/  @!P0 SYNCS.PHASECHK.TRANS64 P0, [R3+URZ+0x8], R4 ;  /* 0x00000804030085a7 */ /* 0x000ee400080010ff */
[----:B---3--:R-:W-:Y:S05]  /*d690*/  @!P0 BRA `(.L_x_60) ;  /* 0xfffffffc00ec8947 */ /* 0x008fea000383ffff */
[----:B------:R-:W-:Y:S05]  /*d6a0*/  BRA `(.L_x_59) ;  /* 0xffffff6400fc7947 */ /* 0x000fea000383ffff */
.L_x_61:
[----:B------:R-:W-:-:S07]  /*d6b0*/  MOV R4, UR23 ;  /* 0x0000001700047c02 */ /* 0x000fce0008000f00 */
.L_x_195:
[----:B-1----:R1:W2:Y:S02]  /*d6c0*/  SYNCS.PHASECHK.TRANS64.TRYWAIT P0, [R4+URZ+0x90], R5 ;  /* 0x00009005040075a7 */ /* 0x0022a400080011ff */
[----:B--2---:R-:W-:Y:S05]  /*d6d0*/  @!P0 NANOSLEEP.SYNCS 0x989680 ;  /* 0x009896800000895d */ /* 0x004fea0003900000 */
[----:B------:R-:W2:Y:S02]  /*d6e0*/  @!P0 SYNCS.PHASECHK.TRANS64 P0, [R4+URZ+0x90], R5 ;  /* 0x00009005040085a7 */ /* 0x000ea400080010ff */
[----:B--2---:R-:W-:Y:S05]  /*d6f0*/  @!P0 BRA `(.L_x_195) ;  /* 0xfffffffc00f08947 */ /* 0x004fea000383ffff */
[----:B------:R-:W-:Y:S05]  /*d700*/  BRA `(.L_x_196) ;  /* 0xffffff6c00107947 */ /* 0x000fea000383ffff */
.L_x_63:
[----:B------:R-:W-:-:S07]  /*d710*/  MOV R4, UR28 ;  /* 0x0000001c00047c02 */ /* 0x000fce0008000f00 */
.L_x_197:
[----:B-1----:R1:W2:Y:S02]  /*d720*/  SYNCS.PHASECHK.TRANS64.TRYWAIT P0, [R4+URZ+0xb0], R5 ;  /* 0x0000b005040075a7 */ /* 0x0022a400080011ff */
[----:B--2---:R-:W-:Y:S05]  /*d730*/  @!P0 NANOSLEEP.SYNCS 0x989680 ;  /* 0x009896800000895d */ /* 0x004fea0003900000 */
[----:B------:R-:W2:Y:S02]  /*d740*/  @!P0 SYNCS.PHASECHK.TRANS64 P0, [R4+URZ+0xb0], R5 ;  /* 0x0000b005040085a7 */ /* 0x000ea400080010ff */
[----:B--2---:R-:W-:Y:S05]  /*d750*/  @!P0 BRA `(.L_x_197) ;  /* 0xfffffffc00f08947 */ /* 0x004fea000383ffff */
[----:B------:R-:W-:Y:S05]  /*d760*/  BRA `(.L_x_62) ;  /* 0xffffff6c00307947 */ /* 0x000fea000383ffff */
.L_x_67:
[----:B-1----:R-:W-:Y:S07]  /*d770*/  MOV R4, UR19 ;  /* 0x0000001300047c02 */ /* 0x002fee0008000f00 */
.L_x_198:
[----:B-1----:R1:W2:Y:S02]  /*d780*/  SYNCS.PHASECHK.TRANS64.TRYWAIT P0, [R4+URZ], R7 ;  /* 0x00000007040075a7 */ /* 0x0022a400080011ff */
[----:B--2---:R-:W-:Y:S05]  /*d790*/  @!P0 NANOSLEEP.SYNCS 0x989680 ;  /* 0x009896800000895d */ /* 0x004fea0003900000 */
[----:B------:R-:W2:Y:S02]  /*d7a0*/  @!P0 SYNCS.PHASECHK.TRANS64 P0, [R4+URZ], R7 ;  /* 0x00000007040085a7 */ /* 0x000ea400080010ff */
[----:B--2---:R-:W-:Y:S05]  /*d7b0*/  @!P0 BRA `(.L_x_198) ;  /* 0xfffffffc00f08947 */ /* 0x004fea000383ffff */
[----:B------:R-:W-:Y:S05]  /*d7c0*/  BRA `(.L_x_66) ;  /* 0xffffff6c00687947 */ /* 0x000fea000383ffff */
.L_x_71:
[----:B--2---:R-:W-:-:S07]  /*d7d0*/  MOV R0, UR4 ;  /* 0x0000000400007c02 */ /* 0x004fce0008000f00 */
.L_x_199:
[----:B-1----:R1:W2:Y:S02]  /*d7e0*/  SYNCS.PHASECHK.TRANS64.TRYWAIT P0, [R0+URZ], R5 ;  /* 0x00000005000075a7 */ /* 0x0022a400080011ff */
[----:B--2---:R-:W-:Y:S05]  /*d7f0*/  @!P0 NANOSLEEP.SYNCS 0x989680 ;  /* 0x009896800000895d */ /* 0x004fea0003900000 */
[----:B------:R-:W2:Y:S02]  /*d800*/  @!P0 SYNCS.PHASECHK.TRANS64 P0, [R0+URZ], R5 ;  /* 0x00000005000085a7 */ /* 0x000ea400080010ff */
[----:B--2---:R-:W-:Y:S05]  /*d810*/  @!P0 BRA `(.L_x_199) ;  /* 0xfffffffc00f08947 */ /* 0x004fea000383ffff */
[----:B------:R-:W-:Y:S05]  /*d820*/  BRA `(.L_x_200) ;  /* 0xffffff7000c47947 */ /* 0x000fea000383ffff */
.L_x_74:
[----:B------:R-:W-:-:S07]  /*d830*/  MOV R0, UR23 ;  /* 0x0000001700007c02 */ /* 0x000fce0008000f00 */
.L_x_201:
[----:B-1----:R1:W2:Y:S02]  /*d840*/  SYNCS.PHASECHK.TRANS64.TRYWAIT P1, [R0+URZ+0xc0], R5 ;  /* 0x0000c005000075a7 */ /* 0x0022a400080211ff */
[----:B--2---:R-:W-:Y:S05]  /*d850*/  @!P1 NANOSLEEP.SYNCS 0x989680 ;  /* 0x009896800000995d */ /* 0x004fea0003900000 */
[----:B------:R-:W2:Y:S02]  /*d860*/  @!P1 SYNCS.PHASECHK.TRANS64 P1, [R0+URZ+0xc0], R5 ;  /* 0x0000c005000095a7 */ /* 0x000ea400080210ff */
[----:B--2---:R-:W-:Y:S05]  /*d870*/  @!P1 BRA `(.L_x_201) ;  /* 0xfffffffc00f09947 */ /* 0x004fea000383ffff */
[----:B------:R-:W-:Y:S05]  /*d880*/  BRA `(.L_x_202) ;  /* 0xffffff7400107947 */ /* 0x000fea000383ffff */
.L_x_79:
[----:B------:R-:W-:Y:S07]  /*d890*/  MOV R0, UR42 ;  /* 0x0000002a00007c02 */ /* 0x000fee0008000f00 */
.L_x_203:
[----:B-1----:R1:W2:Y:S02]  /*d8a0*/  SYNCS.PHASECHK.TRANS64.TRYWAIT P0, [R0+URZ+0x90], R3 ;  /* 0x00009003000075a7 */ /* 0x0022a400080011ff */
[----:B--2---:R-:W-:Y:S05]  /*d8b0*/  @!P0 NANOSLEEP.SYNCS 0x989680 ;  /* 0x009896800000895d */ /* 0x004fea0003900000 */
[----:B------:R-:W2:Y:S02]  /*d8c0*/  @!P0 SYNCS.PHASECHK.TRANS64 P0, [R0+URZ+0x90], R3 ;  /* 0x00009003000085a7 */ /* 0x000ea400080010ff */
[----:B--2---:R-:W-:Y:S05]  /*d8d0*/  @!P0 BRA `(.L_x_203) ;  /* 0xfffffffc00f08947 */ /* 0x004fea000383ffff */
[----:B------:R-:W-:Y:S05]  /*d8e0*/  BRA `(.L_x_204) ;  /* 0xffffff7800f07947 */ /* 0x000fea000383ffff */
.L_x_82:
[----:B------:R-:W-:Y:S07]  /*d8f0*/  MOV R3, UR42 ;  /* 0x0000002a00037c02 */ /* 0x000fee0008000f00 */
.L_x_205:
[----:B-1----:R1:W2:Y:S02]  /*d900*/  SYNCS.PHASECHK.TRANS64.TRYWAIT P1, [R3+URZ+0x88], R10 ;  /* 0x0000880a030075a7 */ /* 0x0022a400080211ff */
[----:B--2---:R-:W-:Y:S05]  /*d910*/  @!P1 NANOSLEEP.SYNCS 0x989680 ;  /* 0x009896800000995d */ /* 0x004fea0003900000 */
[----:B------:R-:W2:Y:S02]  /*d920*/  @!P1 SYNCS.PHASECHK.TRANS64 P1, [R3+URZ+0x88], R10 ;  /* 0x0000880a030095a7 */ /* 0x000ea400080210ff */
[----:B--2---:R-:W-:Y:S05]  /*d930*/  @!P1 BRA `(.L_x_205) ;  /* 0xfffffffc00f09947 */ /* 0x004fea000383ffff */
[----:B------:R-:W-:Y:S05]  /*d940*/  BRA `(.L_x_81) ;  /* 0xffffff8000487947 */ /* 0x000fea000383ffff */
.L_x_85:
[----:B------:R-:W-:Y:S07]  /*d950*/  MOV R3, UR42 ;  /* 0x0000002a00037c02 */ /* 0x000fee0008000f00 */
.L_x_206:
[----:B-1----:R1:W2:Y:S02]  /*d960*/  SYNCS.PHASECHK.TRANS64.TRYWAIT P1, [R3+URZ+0x60], R10 ;  /* 0x0000600a030075a7 */ /* 0x0022a400080211ff */
[----:B--2---:R-:W-:Y:S05]  /*d970*/  @!P1 NANOSLEEP.SYNCS 0x989680 ;  /* 0x009896800000995d */ /* 0x004fea0003900000 */
[----:B------:R-:W2:Y:S02]  /*d980*/  @!P1 SYNCS.PHASECHK.TRANS64 P1, [R3+URZ+0x60], R10 ;  /* 0x0000600a030095a7 */ /* 0x000ea400080210ff */
[----:B--2---:R-:W-:Y:S05]  /*d990*/  @!P1 BRA `(.L_x_206) ;  /* 0xfffffffc00f09947 */ /* 0x004fea000383ffff */
[----:B------:R-:W-:Y:S05]  /*d9a0*/  BRA `(.L_x_207) ;  /* 0xffffff8400bc7947 */ /* 0x000fea000383ffff */
.L_x_86:
[----:B------:R-:W-:Y:S07]  /*d9b0*/  MOV R3, UR42 ;  /* 0x0000002a00037c02 */ /* 0x000fee0008000f00 */
.L_x_208:
[----:B-1----:R1:W2:Y:S02]  /*d9c0*/  SYNCS.PHASECHK.TRANS64.TRYWAIT P1, [R3+URZ+0x68], R10 ;  /* 0x0000680a030075a7 */ /* 0x0022a400080211ff */
[----:B--2---:R-:W-:Y:S05]  /*d9d0*/  @!P1 NANOSLEEP.SYNCS 0x989680 ;  /* 0x009896800000995d */ /* 0x004fea0003900000 */
[----:B------:R-:W2:Y:S02]  /*d9e0*/  @!P1 SYNCS.PHASECHK.TRANS64 P1, [R3+URZ+0x68], R10 ;  /* 0x0000680a030095a7 */ /* 0x000ea400080210ff */
[----:B--2---:R-:W-:Y:S05]  /*d9f0*/  @!P1 BRA `(.L_x_208) ;  /* 0xfffffffc00f09947 */ /* 0x004fea000383ffff */
[----:B------:R-:W-:Y:S05]  /*da00*/  BRA `(.L_x_209) ;  /* 0xffffff8400fc7947 */ /* 0x000fea000383ffff */
.L_x_87:
[----:B------:R-:W-:Y:S07]  /*da10*/  MOV R3, UR42 ;  /* 0x0000002a00037c02 */ /* 0x000fee0008000f00 */
.L_x_210:
[----:B-1----:R1:W2:Y:S02]  /*da20*/  SYNCS.PHASECHK.TRANS64.TRYWAIT P1, [R3+URZ+0x70], R10 ;  /* 0x0000700a030075a7 */ /* 0x0022a400080211ff */
[----:B--2---:R-:W-:Y:S05]  /*da30*/  @!P1 NANOSLEEP.SYNCS 0x989680 ;  /* 0x009896800000995d */ /* 0x004fea0003900000 */
[----:B------:R-:W2:Y:S02]  /*da40*/  @!P1 SYNCS.PHASECHK.TRANS64 P1, [R3+URZ+0x70], R10 ;  /* 0x0000700a030095a7 */ /* 0x000ea400080210ff */
[----:B--2---:R-:W-:Y:S05]  /*da50*/  @!P1 BRA `(.L_x_210) ;  /* 0xfffffffc00f09947 */ /* 0x004fea000383ffff */
[----:B------:R-:W-:Y:S05]  /*da60*/  BRA `(.L_x_211) ;  /* 0xffffff8800487947 */ /* 0x000fea000383ffff */
.L_x_88:
[----:B------:R-:W-:Y:S07]  /*da70*/  MOV R3, UR42 ;  /* 0x0000002a00037c02 */ /* 0x000fee0008000f00 */
.L_x_212:
[----:B-1----:R1:W2:Y:S02]  /*da80*/  SYNCS.PHASECHK.TRANS64.TRYWAIT P1, [R3+URZ+0x78], R10 ;  /* 0x0000780a030075a7 */ /* 0x0022a400080211ff */
[----:B--2---:R-:W-:Y:S05]  /*da90*/  @!P1 NANOSLEEP.SYNCS 0x989680 ;  /* 0x009896800000995d */ /* 0x004fea0003900000 */
[----:B------:R-:W2:Y:S02]  /*daa0*/  @!P1 SYNCS.PHASECHK.TRANS64 P1, [R3+URZ+0x78], R10 ;  /* 0x0000780a030095a7 */ /* 0x000ea400080210ff */
[----:B--2---:R-:W-:Y:S05]  /*dab0*/  @!P1 BRA `(.L_x_212) ;  /* 0xfffffffc00f09947 */ /* 0x004fea000383ffff */
[----:B------:R-:W-:Y:S05]  /*dac0*/  BRA `(.L_x_213) ;  /* 0xffffff8800947947 */ /* 0x000fea000383ffff */
.L_x_89:
[----:B------:R-:W-:Y:S07]  /*dad0*/  MOV R0, UR42 ;  /* 0x0000002a00007c02 */ /* 0x000fee0008000f00 */
.L_x_214:
[----:B-1----:R1:W2:Y:S02]  /*dae0*/  SYNCS.PHASECHK.TRANS64.TRYWAIT P1, [R0+URZ+0x60], R9 ;  /* 0x00006009000075a7 */ /* 0x0022a400080211ff */
[----:B--2---:R-:W-:Y:S05]  /*daf0*/  @!P1 NANOSLEEP.SYNCS 0x989680 ;  /* 0x009896800000995d */ /* 0x004fea0003900000 */
[----:B------:R-:W2:Y:S02]  /*db00*/  @!P1 SYNCS.PHASECHK.TRANS64 P1, [R0+URZ+0x60], R9 ;  /* 0x00006009000095a7 */ /* 0x000ea400080210ff */
[----:B--2---:R-:W-:Y:S05]  /*db10*/  @!P1 BRA `(.L_x_214) ;  /* 0xfffffffc00f09947 */ /* 0x004fea000383ffff */
[----:B------:R-:W-:Y:S05]  /*db20*/  BRA `(.L_x_215) ;  /* 0xffffff8800e47947 */ /* 0x000fea000383ffff */
.L_x_90:
[----:B------:R-:W-:Y:S07]  /*db30*/  MOV R0, UR42 ;  /* 0x0000002a00007c02 */ /* 0x000fee0008000f00 */
.L_x_216:
[----:B-1----:R1:W2:Y:S02]  /*db40*/  SYNCS.PHASECHK.TRANS64.TRYWAIT P1, [R0+URZ+0x68], R9 ;  /* 0x00006809000075a7 */ /* 0x0022a400080211ff */
[----:B--2---:R-:W-:Y:S05]  /*db50*/  @!P1 NANOSLEEP.SYNCS 0x989680 ;  /* 0x009896800000995d */ /* 0x004fea0003900000 */
[----:B------:R-:W2:Y:S02]  /*db60*/  @!P1 SYNCS.PHASECHK.TRANS64 P1, [R0+URZ+0x68], R9 ;  /* 0x00006809000095a7 */ /* 0x000ea400080210ff */
[----:B--2---:R-:W-:Y:S05]  /*db70*/  @!P1 BRA `(.L_x_216) ;  /* 0xfffffffc00f09947 */ /* 0x004fea000383ffff */
[----:B------:R-:W-:Y:S05]  /*db80*/  BRA `(.L_x_217) ;  /* 0xffffff8c00247947 */ /* 0x000fea000383ffff */
.L_x_91:
[----:B------:R-:W-:Y:S07]  /*db90*/  MOV R0, UR42 ;  /* 0x0000002a00007c02 */ /* 0x000fee0008000f00 */
.L_x_218:
[----:B-1----:R1:W2:Y:S02]  /*dba0*/  SYNCS.PHASECHK.TRANS64.TRYWAIT P1, [R0+URZ+0x70], R9 ;  /* 0x00007009000075a7 */ /* 0x0022a400080211ff */
[----:B--2---:R-:W-:Y:S05]  /*dbb0*/  @!P1 NANOSLEEP.SYNCS 0x989680 ;  /* 0x009896800000995d */ /* 0x004fea0003900000 */
[----:B------:R-:W2:Y:S02]  /*dbc0*/  @!P1 SYNCS.PHASECHK.TRANS64 P1, [R0+URZ+0x70], R9 ;  /* 0x00007009000095a7 */ /* 0x000ea400080210ff */
[----:B--2---:R-:W-:Y:S05]  /*dbd0*/  @!P1 BRA `(.L_x_218) ;  /* 0xfffffffc00f09947 */ /* 0x004fea000383ffff */
[----:B------:R-:W-:Y:S05]  /*dbe0*/  BRA `(.L_x_219) ;  /* 0xffffff8c00647947 */ /* 0x000fea000383ffff */
.L_x_92:
[----:B------:R-:W-:Y:S07]  /*dbf0*/  MOV R0, UR42 ;  /* 0x0000002a00007c02 */ /* 0x000fee0008000f00 */
.L_x_220:
[----:B-1----:R1:W2:Y:S02]  /*dc00*/  SYNCS.PHASECHK.TRANS64.TRYWAIT P0, [R0+URZ+0x78], R9 ;  /* 0x00007809000075a7 */ /* 0x0022a400080011ff */
[----:B--2---:R-:W-:Y:S05]  /*dc10*/  @!P0 NANOSLEEP.SYNCS 0x989680 ;  /* 0x009896800000895d */ /* 0x004fea0003900000 */
[----:B------:R-:W2:Y:S02]  /*dc20*/  @!P0 SYNCS.PHASECHK.TRANS64 P0, [R0+URZ+0x78], R9 ;  /* 0x00007809000085a7 */ /* 0x000ea400080010ff */
[----:B--2---:R-:W-:Y:S05]  /*dc30*/  @!P0 BRA `(.L_x_220) ;  /* 0xfffffffc00f08947 */ /* 0x004fea000383ffff */
[----:B------:R-:W-:Y:S05]  /*dc40*/  BRA `(.L_x_221) ;  /* 0xffffff8c00ac7947 */ /* 0x000fea000383ffff */
.L_x_94:
[----:B------:R-:W-:-:S07]  /*dc50*/  MOV R3, UR42 ;  /* 0x0000002a00037c02 */ /* 0x000fce0008000f00 */
.L_x_222:
[----:B--2---:R2:W3:Y:S02]  /*dc60*/  SYNCS.PHASECHK.TRANS64.TRYWAIT P0, [R3+URZ+0x60], R10 ;  /* 0x0000600a030075a7 */ /* 0x0044e400080011ff */
[----:B---3--:R-:W-:Y:S05]  /*dc70*/  @!P0 NANOSLEEP.SYNCS 0x989680 ;  /* 0x009896800000895d */ /* 0x008fea0003900000 */
[----:B------:R-:W3:Y:S02]  /*dc80*/  @!P0 SYNCS.PHASECHK.TRANS64 P0, [R3+URZ+0x60], R10 ;  /* 0x0000600a030085a7 */ /* 0x000ee400080010ff */
[----:B---3--:R-:W-:Y:S05]  /*dc90*/  @!P0 BRA `(.L_x_222) ;  /* 0xfffffffc00f08947 */ /* 0x008fea000383ffff */
[----:B------:R-:W-:Y:S05]  /*dca0*/  BRA `(.L_x_223) ;  /* 0xffffff9000047947 */ /* 0x000fea000383ffff */
.L_x_95:
[----:B--2---:R-:W-:-:S07]  /*dcb0*/  MOV R3, UR42 ;  /* 0x0000002a00037c02 */ /* 0x004fce0008000f00 */
.L_x_224:
[----:B--2---:R2:W3:Y:S02]  /*dcc0*/  SYNCS.PHASECHK.TRANS64.TRYWAIT P0, [R3+URZ+0x68], R10 ;  /* 0x0000680a030075a7 */ /* 0x0044e400080011ff */
[----:B---3--:R-:W-:Y:S05]  /*dcd0*/  @!P0 NANOSLEEP.SYNCS 0x989680 ;  /* 0x009896800000895d */ /* 0x008fea0003900000 */
[----:B------:R-:W3:Y:S02]  /*dce0*/  @!P0 SYNCS.PHASECHK.TRANS64 P0, [R3+URZ+0x68], R10 ;  /* 0x0000680a030085a7 */ /* 0x000ee400080010ff */
[----:B---3--:R-:W-:Y:S05]  /*dcf0*/  @!P0 BRA `(.L_x_224) ;  /* 0xfffffffc00f08947 */ /* 0x008fea000383ffff */
[----:B------:R-:W-:Y:S05]  /*dd00*/  BRA `(.L_x_225) ;  /* 0xffffff8c00f47947 */ /* 0x000fea000383ffff */
.L_x_96:
[----:B--2---:R-:W-:-:S07]  /*dd10*/  MOV R3, UR42 ;  /* 0x0000002a00037c02 */ /* 0x004fce0008000f00 */
.L_x_226:
[----:B--2---:R2:W3:Y:S02]  /*dd20*/  SYNCS.PHASECHK.TRANS64.TRYWAIT P0, [R3+URZ+0x70], R10 ;  /* 0x0000700a030075a7 */ /* 0x0044e400080011ff */
[----:B---3--:R-:W-:Y:S05]  /*dd30*/  @!P0 NANOSLEEP.SYNCS 0x989680 ;  /* 0x009896800000895d */ /* 0x008fea0003900000 */
[----:B------:R-:W3:Y:S02]  /*dd40*/  @!P0 SYNCS.PHASECHK.TRANS64 P0, [R3+URZ+0x70], R10 ;  /* 0x0000700a030085a7 */ /* 0x000ee400080010ff */
[----:B---3--:R-:W-:Y:S05]  /*dd50*/  @!P0 BRA `(.L_x_226) ;  /* 0xfffffffc00f08947 */ /* 0x008fea000383ffff */
[----:B------:R-:W-:Y:S05]  /*dd60*/  BRA `(.L_x_227) ;  /* 0xffffff8c00e87947 */ /* 0x000fea000383ffff */
.L_x_98:
[----:B------:R-:W-:Y:S07]  /*dd70*/  MOV R0, UR50 ;  /* 0x0000003200007c02 */ /* 0x000fee0008000f00 */
.L_x_228:
[----:B-1----:R1:W2:Y:S02]  /*dd80*/  SYNCS.PHASECHK.TRANS64.TRYWAIT P0, [R0+URZ+0x90], R3 ;  /* 0x00009003000075a7 */ /* 0x0022a400080011ff */
[----:B--2---:R-:W-:Y:S05]  /*dd90*/  @!P0 NANOSLEEP.SYNCS 0x989680 ;  /* 0x009896800000895d */ /* 0x004fea0003900000 */
[----:B------:R-:W2:Y:S02]  /*dda0*/  @!P0 SYNCS.PHASECHK.TRANS64 P0, [R0+URZ+0x90], R3 ;  /* 0x00009003000085a7 */ /* 0x000ea400080010ff */
[----:B--2---:R-:W-:Y:S05]  /*ddb0*/  @!P0 BRA `(.L_x_228) ;  /* 0xfffffffc00f08947 */ /* 0x004fea000383ffff */
[----:B------:R-:W-:Y:S05]  /*ddc0*/  BRA `(.L_x_229) ;  /* 0xffffff9000c47947 */ /* 0x000fea000383ffff */
.L_x_109:
[----:B-1----:R-:W-:Y:S04]  /*ddd0*/  MOV R2, UR50 ;  /* 0x0000003200027c02 */ /* 0x002fe80008000f00 */
[----:B------:R1:W3:Y:S03]  /*dde0*/  SYNCS.PHASECHK.TRANS64.TRYWAIT P1, [R2+URZ+0x40], R3 ;  /* 0x00004003020075a7 */ /* 0x0002e600080211ff */
[----:B---3--:R-:W-:Y:S05]  /*ddf0*/  @!P1 NANOSLEEP.SYNCS 0x989680 ;  /* 0x009896800000995d */ /* 0x008fea0003900000 */
[----:B------:R-:W3:Y:S02]  /*de00*/  @!P1 SYNCS.PHASECHK.TRANS64 P1, [R2+URZ+0x40], R3 ;  /* 0x00004003020095a7 */ /* 0x000ee400080210ff */
[----:B---3--:R-:W-:Y:S05]  /*de10*/  @!P1 BRA `(.L_x_109) ;  /* 0xfffffffc00ec9947 */ /* 0x008fea000383ffff */
[----:B------:R-:W-:Y:S05]  /*de20*/  BRA `(.L_x_108) ;  /* 0xffffffa400cc7947 */ /* 0x000fea000383ffff */
.L_x_111:
[----:B-1----:R1:W4:Y:S02]  /*de30*/  SYNCS.PHASECHK.TRANS64.TRYWAIT P0, [R85+URZ+0xa0], R0 ;  /* 0x0000a000550075a7 */ /* 0x00232400080011ff */
[----:B----4-:R-:W-:Y:S05]  /*de40*/  @!P0 NANOSLEEP.SYNCS 0x989680 ;  /* 0x009896800000895d */ /* 0x010fea0003900000 */
[----:B------:R-:W4:Y:S02]  /*de50*/  @!P0 SYNCS.PHASECHK.TRANS64 P0, [R85+URZ+0xa0], R0 ;  /* 0x0000a000550085a7 */ /* 0x000f2400080010ff */
[----:B----4-:R-:W-:Y:S05]  /*de60*/  @!P0 BRA `(.L_x_111) ;  /* 0xfffffffc00f08947 */ /* 0x010fea000383ffff */
[----:B------:R-:W-:Y:S05]  /*de70*/  BRA `(.L_x_110) ;  /* 0xffffffa400f47947 */ /* 0x000fea000383ffff */
.L_x_120:
[----:B-1----:R1:W2:Y:S02]  /*de80*/  SYNCS.PHASECHK.TRANS64.TRYWAIT P0, [R3+URZ+0x40], R0 ;  /* 0x00004000030075a7 */ /* 0x0022a400080011ff */
[----:B--2---:R-:W-:Y:S05]  /*de90*/  @!P0 NANOSLEEP.SYNCS 0x989680 ;  /* 0x009896800000895d */ /* 0x004fea0003900000 */
[----:B------:R-:W2:Y:S02]  /*dea0*/  @!P0 SYNCS.PHASECHK.TRANS64 P0, [R3+URZ+0x40], R0 ;  /* 0x00004000030085a7 */ /* 0x000ea400080010ff */
[----:B--2---:R-:W-:Y:S05]  /*deb0*/  @!P0 BRA `(.L_x_120) ;  /* 0xfffffffc00f08947 */ /* 0x004fea000383ffff */
[----:B------:R-:W-:Y:S05]  /*dec0*/  BRA `(.L_x_119) ;  /* 0xffffffb000107947 */ /* 0x000fea000383ffff */
.L_x_128:
[----:B-1----:R1:W4:Y:S02]  /*ded0*/  SYNCS.PHASECHK.TRANS64.TRYWAIT P0, [R40+URZ+0x40], R5 ;  /* 0x00004005280075a7 */ /* 0x00232400080011ff */
[----:B----4-:R-:W-:Y:S05]  /*dee0*/  @!P0 NANOSLEEP.SYNCS 0x989680 ;  /* 0x009896800000895d */ /* 0x010fea0003900000 */
[----:B------:R-:W4:Y:S02]  /*def0*/  @!P0 SYNCS.PHASECHK.TRANS64 P0, [R40+URZ+0x40], R5 ;  /* 0x00004005280085a7 */ /* 0x000f2400080010ff */
[----:B----4-:R-:W-:Y:S05]  /*df00*/  @!P0 BRA `(.L_x_128) ;  /* 0xfffffffc00f08947 */ /* 0x010fea000383ffff */
[----:B------:R-:W-:Y:S05]  /*df10*/  BRA `(.L_x_127) ;  /* 0xffffffb800487947 */ /* 0x000fea000383ffff */
.L_x_136:
[----:B-1----:R1:W4:Y:S02]  /*df20*/  SYNCS.PHASECHK.TRANS64.TRYWAIT P0, [R91+URZ+0x40], R6 ;  /* 0x000040065b0075a7 */ /* 0x00232400080011ff */
[----:B----4-:R-:W-:Y:S05]  /*df30*/  @!P0 NANOSLEEP.SYNCS 0x989680 ;  /* 0x009896800000895d */ /* 0x010fea0003900000 */
[----:B------:R-:W4:Y:S02]  /*df40*/  @!P0 SYNCS.PHASECHK.TRANS64 P0, [R91+URZ+0x40], R6 ;  /* 0x000040065b0085a7 */ /* 0x000f2400080010ff */
[----:B----4-:R-:W-:Y:S05]  /*df50*/  @!P0 BRA `(.L_x_136) ;  /* 0xfffffffc00f08947 */ /* 0x010fea000383ffff */
[----:B------:R-:W-:Y:S05]  /*df60*/  BRA `(.L_x_135) ;  /* 0xffffffc000807947 */ /* 0x000fea000383ffff */
.L_x_144:
[----:B-1----:R1:W4:Y:S02]  /*df70*/  SYNCS.PHASECHK.TRANS64.TRYWAIT P0, [R92+URZ+0x40], R5 ;  /* 0x000040055c0075a7 */ /* 0x00232400080011ff */
[----:B----4-:R-:W-:Y:S05]  /*df80*/  @!P0 NANOSLEEP.SYNCS 0x989680 ;  /* 0x009896800000895d */ /* 0x010fea0003900000 */
[----:B------:R-:W4:Y:S02]  /*df90*/  @!P0 SYNCS.PHASECHK.TRANS64 P0, [R92+URZ+0x40], R5 ;  /* 0x000040055c0085a7 */ /* 0x000f2400080010ff */
[----:B----4-:R-:W-:Y:S05]  /*dfa0*/  @!P0 BRA `(.L_x_144) ;  /* 0xfffffffc00f08947 */ /* 0x010fea000383ffff */
[----:B------:R-:W-:Y:S05]  /*dfb0*/  BRA `(.L_x_143) ;  /* 0xffffffc800c47947 */ /* 0x000fea000383ffff */
.L_x_152:
[----:B-1----:R1:W4:Y:S02]  /*dfc0*/  SYNCS.PHASECHK.TRANS64.TRYWAIT P0, [R92+URZ+0x40], R5 ;  /* 0x000040055c0075a7 */ /* 0x00232400080011ff */
[----:B----4-:R-:W-:Y:S05]  /*dfd0*/  @!P0 NANOSLEEP.SYNCS 0x989680 ;  /* 0x009896800000895d */ /* 0x010fea0003900000 */
[----:B------:R-:W4:Y:S02]  /*dfe0*/  @!P0 SYNCS.PHASECHK.TRANS64 P0, [R92+URZ+0x40], R5 ;  /* 0x000040055c0085a7 */ /* 0x000f2400080010ff */
[----:B----4-:R-:W-:Y:S05]  /*dff0*/  @!P0 BRA `(.L_x_152) ;  /* 0xfffffffc00f08947 */ /* 0x010fea000383ffff */
[----:B------:R-:W-:Y:S05]  /*e000*/  BRA `(.L_x_151) ;  /* 0xffffffd400187947 */ /* 0x000fea000383ffff */
.L_x_160:
[----:B-1----:R1:W4:Y:S02]  /*e010*/  SYNCS.PHASECHK.TRANS64.TRYWAIT P0, [R92+URZ+0x40], R5 ;  /* 0x000040055c0075a7 */ /* 0x00232400080011ff */
[----:B----4-:R-:W-:Y:S05]  /*e020*/  @!P0 NANOSLEEP.SYNCS 0x989680 ;  /* 0x009896800000895d */ /* 0x010fea0003900000 */
[----:B------:R-:W4:Y:S02]  /*e030*/  @!P0 SYNCS.PHASECHK.TRANS64 P0, [R92+URZ+0x40], R5 ;  /* 0x000040055c0085a7 */ /* 0x000f2400080010ff */
[----:B----4-:R-:W-:Y:S05]  /*e040*/  @!P0 BRA `(.L_x_160) ;  /* 0xfffffffc00f08947 */ /* 0x010fea000383ffff */
[----:B------:R-:W-:Y:S05]  /*e050*/  BRA `(.L_x_159) ;  /* 0xffffffdc00607947 */ /* 0x000fea000383ffff */
.L_x_168:
[----:B-1----:R1:W4:Y:S02]  /*e060*/  SYNCS.PHASECHK.TRANS64.TRYWAIT P0, [R91+URZ+0x40], R90 ;  /* 0x0000405a5b0075a7 */ /* 0x00232400080011ff */
[----:B----4-:R-:W-:Y:S05]  /*e070*/  @!P0 NANOSLEEP.SYNCS 0x989680 ;  /* 0x009896800000895d */ /* 0x010fea0003900000 */
[----:B------:R-:W4:Y:S02]  /*e080*/  @!P0 SYNCS.PHASECHK.TRANS64 P0, [R91+URZ+0x40], R90 ;  /* 0x0000405a5b0085a7 */ /* 0x000f2400080010ff */
[----:B----4-:R-:W-:Y:S05]  /*e090*/  @!P0 BRA `(.L_x_168) ;  /* 0xfffffffc00f08947 */ /* 0x010fea000383ffff */
[----:B------:R-:W-:Y:S05]  /*e0a0*/  BRA `(.L_x_167) ;  /* 0xffffffe400a87947 */ /* 0x000fea000383ffff */
        .weak           $__internal_0_$__cuda_sm10x_tcgen05_guardrail_trap_col_being_dealloced_not_returned_by_alloc
        .type           $__internal_0_$__cuda_sm10x_tcgen05_guardrail_trap_col_being_dealloced_not_returned_by_alloc,@function
        .size           $__internal_0_$__cuda_sm10x_tcgen05_guardrail_trap_col_being_dealloced_not_returned_by_alloc,($__internal_1_$__cuda_sm10x_tcgen05_guardrail_trap_phase_invalid_during_alloc - $__internal_0_$__cuda_sm10x_tcgen05_guardrail_trap_col_being_dealloced_not_returned_by_alloc)
$__internal_0_$__cuda_sm10x_tcgen05_guardrail_trap_col_being_dealloced_not_returned_by_alloc:
[----:B------:R-:W-:Y:S05]  /*e0b0*/  BPT.TRAP 0x1 ;  /* 0x000000040000795c */ /* 0x000fea0000300000 */
[----:B------:R-:W-:-:S04]  /*e0c0*/  HFMA2 R3, -RZ, RZ, 0, 0 ;  /* 0x00000000ff037431 */ /* 0x000fc800000001ff */
[----:B------:R-:W-:Y:S05]  /*e0d0*/  RET.REL.NODEC R2 `(_ZN7cutlass13device_kernelINS_4conv6kernel13ConvUniversalINS1_16ConvProblemShapeILNS1_8OperatorE2ELi3EEENS1_10collective14CollectiveConvINS1_47MainloopSm100TmaUmmaWarpSpecializedImplicitGemmILS5_2ELi4ELi3ELi1ELi2EN4cute5tupleIJNSA_1CILi2EEENSC_ILi1EEESE_EEEEENSB_IJNSC_ILi256EEENSB_IJNSC_ILi128EEEEEENSB_IJNSC_ILi64EEEEEEEEENS_10tfloat32_tESN_NSA_8TiledMMAINSA_8MMA_AtomIJNSA_23SM100_MMA_TF32_2x1SM_SSISN_SN_fLi256ELi128ELNSA_4UMMA5MajorE1ELSS_1ELNSR_7ScaleInE0ELST_0EEEEEENSA_6LayoutINSB_IJSE_SE_SE_EEENSB_IJNSC_ILi0EEESY_SY_EEEEENSB_IJNSA_10UnderscoreES11_S11_EEEEENS7_6detail27Sm100ImplicitGemmTileTraitsINSA_18SM100_TMA_2SM_LOADENSA_14ComposedLayoutINSA_7SwizzleILi2ELi5ELi2EEENSA_18smem_ptr_flag_bitsILi32EEENSW_INSB_IJNSC_ILi32EEENSC_ILi4EEEEEENSB_IJSE_S1C_EEEEEEEvEENS15_INSA_25SM100_TMA_2SM_LOAD_IM2COLES1H_vEEEENS_8epilogue10collective18CollectiveEpilogueINS1M_23Sm100TmaWarpSpecializedILi4ELi2ELi16ELb1ELb0EEEJNSB_IJSI_SJ_SL_EEENSB_IJNSW_ISI_SE_EENSW_INSC_ILi16EEESE_EEEEESN_NSB_IJlNSB_IJSE_lllEEESY_EEESN_S1X_NS1M_6fusion15FusionCallbacksIS1Q_NS1Y_17LinearCombinationISN_fSN_fLNS_15FloatRoundStyleE2EEES1R_S1V_JEEENSA_5SM1004TMEM4LOAD26SM100_TMEM_LOAD_32dp32b16xENSA_13SM90_TMA_LOADENS17_INS18_ILi2ELi4ELi3EEES1B_NSW_INSB_IJNSC_ILi8EEES1T_EEENSB_IJS1T_SE_EEEEEEENSA_39AutoVectorizingCopyWithAssumedAlignmentILi128EEENSA_14SM90_TMA_STOREES2E_S2G_S2G_EEEvvEEEEvNT_6ParamsE) ;  /* 0xffffff1c02c87950 */ /* 0x000fea0003c3ffff */
        .weak           $__internal_1_$__cuda_sm10x_tcgen05_guardrail_trap_phase_invalid_during_alloc
        .type           $__internal_1_$__cuda_sm10x_tcgen05_guardrail_trap_phase_invalid_during_alloc,@function
        .size           $__internal_1_$__cuda_sm10x_tcgen05_guardrail_trap_phase_invalid_during_alloc,($__internal_2_$__cuda_sm10x_tcgen05_guardrail_trap_unallocated_columns_being_dealloced - $__internal_1_$__cuda_sm10x_tcgen05_guardrail_trap_phase_invalid_during_alloc)
$__internal_1_$__cuda_sm10x_tcgen05_guardrail_trap_phase_invalid_during_alloc:
[----:B------:R-:W-:Y:S05]  /*e0e0*/  BPT.TRAP 0x1 ;  /* 0x000000040000795c */ /* 0x000fea0000300000 */
[----:B------:R-:W-:-:S04]  /*e0f0*/  MOV R5, 0x0 ;  /* 0x0000000000057802 */ /* 0x000fc80000000f00 */
[----:B------:R-:W-:Y:S05]  /*e100*/  RET.REL.NODEC R4 `(_ZN7cutlass13device_kernelINS_4conv6kernel13ConvUniversalINS1_16ConvProblemShapeILNS1_8OperatorE2ELi3EEENS1_10collective14CollectiveConvINS1_47MainloopSm100TmaUmmaWarpSpecializedImplicitGemmILS5_2ELi4ELi3ELi1ELi2EN4cute5tupleIJNSA_1CILi2EEENSC_ILi1EEESE_EEEEENSB_IJNSC_ILi256EEENSB_IJNSC_ILi128EEEEEENSB_IJNSC_ILi64EEEEEEEEENS_10tfloat32_tESN_NSA_8TiledMMAINSA_8MMA_AtomIJNSA_23SM100_MMA_TF32_2x1SM_SSISN_SN_fLi256ELi128ELNSA_4UMMA5MajorE1ELSS_1ELNSR_7ScaleInE0ELST_0EEEEEENSA_6LayoutINSB_IJSE_SE_SE_EEENSB_IJNSC_ILi0EEESY_SY_EEEEENSB_IJNSA_10UnderscoreES11_S11_EEEEENS7_6detail27Sm100ImplicitGemmTileTraitsINSA_18SM100_TMA_2SM_LOADENSA_14ComposedLayoutINSA_7SwizzleILi2ELi5ELi2EEENSA_18smem_ptr_flag_bitsILi32EEENSW_INSB_IJNSC_ILi32EEENSC_ILi4EEEEEENSB_IJSE_S1C_EEEEEEEvEENS15_INSA_25SM100_TMA_2SM_LOAD_IM2COLES1H_vEEEENS_8epilogue10collective18CollectiveEpilogueINS1M_23Sm100TmaWarpSpecializedILi4ELi2ELi16ELb1ELb0EEEJNSB_IJSI_SJ_SL_EEENSB_IJNSW_ISI_SE_EENSW_INSC_ILi16EEESE_EEEEESN_NSB_IJlNSB_IJSE_lllEEESY_EEESN_S1X_NS1M_6fusion15FusionCallbacksIS1Q_NS1Y_17LinearCombinationISN_fSN_fLNS_15FloatRoundStyleE2EEES1R_S1V_JEEENSA_5SM1004TMEM4LOAD26SM100_TMEM_LOAD_32dp32b16xENSA_13SM90_TMA_LOADENS17_INS18_ILi2ELi4ELi3EEES1B_NSW_INSB_IJNSC_ILi8EEES1T_EEENSB_IJS1T_SE_EEEEEEENSA_39AutoVectorizingCopyWithAssumedAlignmentILi128EEENSA_14SM90_TMA_STOREES2E_S2G_S2G_EEEvvEEEEvNT_6ParamsE) ;  /* 0xffffff1c04bc7950 */ /* 0x000fea0003c3ffff */
        .weak           $__internal_2_$__cuda_sm10x_tcgen05_guardrail_trap_unallocated_columns_being_dealloced
        .type           $__internal_2_$__cuda_sm10x_tcgen05_guardrail_trap_unallocated_columns_being_dealloced,@function
        .size           $__internal_2_$__cuda_sm10x_tcgen05_guardrail_trap_unallocated_columns_being_dealloced,(.L_x_231 - $__internal_2_$__cuda_sm10x_tcgen05_guardrail_trap_unallocated_columns_being_dealloced)
$__internal_2_$__cuda_sm10x_tcgen05_guardrail_trap_unallocated_columns_being_dealloced:
[----:B------:R-:W-:Y:S05]  /*e110*/  BPT.TRAP 0x1 ;  /* 0x000000040000795c */ /* 0x000fea0000300000 */
[----:B------:R-:W-:-:S04]  /*e120*/  HFMA2 R3, -RZ, RZ, 0, 0 ;  /* 0x00000000ff037431 */ /* 0x000fc800000001ff */
[----:B------:R-:W-:Y:S05]  /*e130*/  RET.REL.NODEC R2 `(_ZN7cutlass13device_kernelINS_4conv6kernel13ConvUniversalINS1_16ConvProblemShapeILNS1_8OperatorE2ELi3EEENS1_10collective14CollectiveConvINS1_47MainloopSm100TmaUmmaWarpSpecializedImplicitGemmILS5_2ELi4ELi3ELi1ELi2EN4cute5tupleIJNSA_1CILi2EEENSC_ILi1EEESE_EEEEENSB_IJNSC_ILi256EEENSB_IJNSC_ILi128EEEEEENSB_IJNSC_ILi64EEEEEEEEENS_10tfloat32_tESN_NSA_8TiledMMAINSA_8MMA_AtomIJNSA_23SM100_MMA_TF32_2x1SM_SSISN_SN_fLi256ELi128ELNSA_4UMMA5MajorE1ELSS_1ELNSR_7ScaleInE0ELST_0EEEEEENSA_6LayoutINSB_IJSE_SE_SE_EEENSB_IJNSC_ILi0EEESY_SY_EEEEENSB_IJNSA_10UnderscoreES11_S11_EEEEENS7_6detail27Sm100ImplicitGemmTileTraitsINSA_18SM100_TMA_2SM_LOADENSA_14ComposedLayoutINSA_7SwizzleILi2ELi5ELi2EEENSA_18smem_ptr_flag_bitsILi32EEENSW_INSB_IJNSC_ILi32EEENSC_ILi4EEEEEENSB_IJSE_S1C_EEEEEEEvEENS15_INSA_25SM100_TMA_2SM_LOAD_IM2COLES1H_vEEEENS_8epilogue10collective18CollectiveEpilogueINS1M_23Sm100TmaWarpSpecializedILi4ELi2ELi16ELb1ELb0EEEJNSB_IJSI_SJ_SL_EEENSB_IJNSW_ISI_SE_EENSW_INSC_ILi16EEESE_EEEEESN_NSB_IJlNSB_IJSE_lllEEESY_EEESN_S1X_NS1M_6fusion15FusionCallbacksIS1Q_NS1Y_17LinearCombinationISN_fSN_fLNS_15FloatRoundStyleE2EEES1R_S1V_JEEENSA_5SM1004TMEM4LOAD26SM100_TMEM_LOAD_32dp32b16xENSA_13SM90_TMA_LOADENS17_INS18_ILi2ELi4ELi3EEES1B_NSW_INSB_IJNSC_ILi8EEES1T_EEENSB_IJS1T_SE_EEEEEEENSA_39AutoVectorizingCopyWithAssumedAlignmentILi128EEENSA_14SM90_TMA_STOREES2E_S2G_S2G_EEEvvEEEEvNT_6ParamsE) ;  /* 0xffffff1c02b07950 */ /* 0x000fea0003c3ffff */
.L_x_230:
[----:B------:R-:W-:-:S00]  /*e140*/  BRA `(.L_x_230) ;  /* 0xfffffffc00fc7947 */ /* 0x000fc0000383ffff */
[----:B------:R-:W-:-:S00]  /*e150*/  NOP ;  /* 0x0000000000007918 */ /* 0x000fc00000000000 */
        /* <DEDUP_REMOVED lines=10> */
.L_x_231:


//--------------------- .nv.global.init           --------------------------
	.section	.nv.global.init,"aw",@progbits
.nv.global.init:
	.type		$str$29,@object
	.size		$str$29,($str$30 - $str$29)
$str$29:
        /*0000*/ 	.byte	0x28, 0x61, 0x64, 0x64, 0x72, 0x65, 0x73, 0x73, 0x20, 0x26, 0x20, 0x6d, 0x61, 0x73, 0x6b, 0x29
        /*0010*/ 	.byte	0x20, 0x3d, 0x3d, 0x20, 0x30, 0x00
	.type		$str$30,@object
	.size		$str$30,($str$28 - $str$30)
$str$30:
        /*0016*/ 	.byte	0x2f, 0x74, 0x6d, 0x70, 0x2f, 0x63, 0x75, 0x74, 0x6c, 0x61, 0x73, 0x73, 0x5f, 0x73, 0x77, 0x65
        /*0026*/ 	.byte	0x65, 0x70, 0x5f, 0x73, 0x72, 0x63, 0x2f, 0x69, 0x6e, 0x63, 0x6c, 0x75, 0x64, 0x65, 0x2f, 0x63
        /*0036*/ 	.byte	0x75, 0x74, 0x65, 0x2f, 0x70, 0x6f, 0x69, 0x6e, 0x74, 0x65, 0x72, 0x5f, 0x66, 0x6c, 0x61, 0x67
        /*0046*/ 	.byte	0x67, 0x65, 0x64, 0x2e, 0x68, 0x70, 0x70, 0x00
	.type		$str$28,@object
	.size		$str$28,($str$27 - $str$28)
$str$28:
        /*004e*/ 	.byte	0x2f, 0x74, 0x6d, 0x70, 0x2f, 0x63, 0x75, 0x74, 0x6c, 0x61, 0x73, 0x73, 0x5f, 0x73, 0x77, 0x65
        /*005e*/ 	.byte	0x65, 0x70, 0x5f, 0x73, 0x72, 0x63, 0x2f, 0x69, 0x6e, 0x63, 0x6c, 0x75, 0x64, 0x65, 0x2f, 0x63
        /*006e*/ 	.byte	0x75, 0x74, 0x65, 0x2f, 0x61, 0x74, 0x6f, 0x6d, 0x2f, 0x63, 0x6f, 0x70, 0x79, 0x5f, 0x74, 0x72
        /*007e*/ 	.byte	0x61, 0x69, 0x74, 0x73, 0x5f, 0x73, 0x6d, 0x31, 0x30, 0x30, 0x2e, 0x68, 0x70, 0x70, 0x00
	.type		$str$27,@object
	.size		$str$27,(__unnamed_1 - $str$27)
$str$27:
        /*008d*/ 	.byte	0x28, 0x28, 0x75, 0x69, 0x6e, 0x74, 0x33, 0x32, 0x5f, 0x74, 0x28, 0x74, 0x68, 0x72, 0x65, 0x61
        /*009d*/ 	.byte	0x64, 0x49, 0x64, 0x78, 0x2e, 0x78, 0x29, 0x20, 0x2f, 0x20, 0x33, 0x32, 0x29, 0x20, 0x25, 0x20
        /*00ad*/ 	.byte	0x34, 0x29, 0x20, 0x3d, 0x3d, 0x20, 0x28, 0x28, 0x28, 0x74, 0x6d, 0x65, 0x6d, 0x5f, 0x61, 0x64
        /*00bd*/ 	.byte	0x64, 0x72, 0x20, 0x3e, 0x3e, 0x20, 0x31, 0x36, 0x29, 0x20, 0x2f, 0x20, 0x33, 0x32, 0x29, 0x20
        /*00cd*/ 	.byte	0x25, 0x20, 0x34, 0x29, 0x00
	.type		__unnamed_1,@object
	.size		__unnamed_1,(__unnamed_2 - __unnamed_1)
__unnamed_1:
        /*00d2*/ 	.byte	0x61, 0x75, 0x74, 0x6f, 0x20, 0x63, 0x75, 0x74, 0x65, 0x3a, 0x3a, 0x61, 0x73, 0x5f, 0x70, 0x6f
        /* <DEDUP_REMOVED lines=24> */
        /*0262*/ 	.byte	0x32, 0x30, 0x34, 0x38, 0x3e, 0x3e, 0x3e, 0x3e, 0x5d, 0x00
	.type		__unnamed_2,@object
	.size		__unnamed_2,(.L_2 - __unnamed_2)
__unnamed_2:
        /* <DEDUP_REMOVED lines=42> */
        /*050c*/ 	.byte	0x3e, 0x5d, 0x00
.L_2:


//--------------------- .nv.shared._ZN7cutlass13device_kernelINS_4conv6kernel13ConvUniversalINS1_16ConvProblemShapeILNS1_8OperatorE2ELi3EEENS1_10collective14CollectiveConvINS1_47MainloopSm100TmaUmmaWarpSpecializedImplicitGemmILS5_2ELi4ELi3ELi1ELi2EN4cute5tupleIJNSA_1CILi2EEENSC_ILi1EEESE_EEEEENSB_IJNSC_ILi256EEENSB_IJNSC_ILi128EEEEEENSB_IJNSC_ILi64EEEEEEEEENS_10tfloat32_tESN_NSA_8TiledMMAINSA_8MMA_AtomIJNSA_23SM100_MMA_TF32_2x1SM_SSISN_SN_fLi256ELi128ELNSA_4UMMA5MajorE1ELSS_1ELNSR_7ScaleInE0ELST_0EEEEEENSA_6LayoutINSB_IJSE_SE_SE_EEENSB_IJNSC_ILi0EEESY_SY_EEEEENSB_IJNSA_10UnderscoreES11_S11_EEEEENS7_6detail27Sm100ImplicitGemmTileTraitsINSA_18SM100_TMA_2SM_LOADENSA_14ComposedLayoutINSA_7SwizzleILi2ELi5ELi2EEENSA_18smem_ptr_flag_bitsILi32EEENSW_INSB_IJNSC_ILi32EEENSC_ILi4EEEEEENSB_IJSE_S1C_EEEEEEEvEENS15_INSA_25SM100_TMA_2SM_LOAD_IM2COLES1H_vEEEENS_8epilogue10collective18CollectiveEpilogueINS1M_23Sm100TmaWarpSpecializedILi4ELi2ELi16ELb1ELb0EEEJNSB_IJSI_SJ_SL_EEENSB_IJNSW_ISI_SE_EENSW_INSC_ILi16EEESE_EEEEESN_NSB_IJlNSB_IJSE_lllEEESY_EEESN_S1X_NS1M_6fusion15FusionCallbacksIS1Q_NS1Y_17LinearCombinationISN_fSN_fLNS_15FloatRoundStyleE2EEES1R_S1V_JEEENSA_5SM1004TMEM4LOAD26SM100_TMEM_LOAD_32dp32b16xENSA_13SM90_TMA_LOADENS17_INS18_ILi2ELi4ELi3EEES1B_NSW_INSB_IJNSC_ILi8EEES1T_EEENSB_IJS1T_SE_EEEEEEENSA_39AutoVectorizingCopyWithAssumedAlignmentILi128EEENSA_14SM90_TMA_STOREES2E_S2G_S2G_EEEvvEEEEvNT_6ParamsE --------------------------
	.section	.nv.shared._ZN7cutlass13device_kernelINS_4conv6kernel13ConvUniversalINS1_16ConvProblemShapeILNS1_8OperatorE2ELi3EEENS1_10collective14CollectiveConvINS1_47MainloopSm100TmaUmmaWarpSpecializedImplicitGemmILS5_2ELi4ELi3ELi1ELi2EN4cute5tupleIJNSA_1CILi2EEENSC_ILi1EEESE_EEEEENSB_IJNSC_ILi256EEENSB_IJNSC_ILi128EEEEEENSB_IJNSC_ILi64EEEEEEEEENS_10tfloat32_tESN_NSA_8TiledMMAINSA_8MMA_AtomIJNSA_23SM100_MMA_TF32_2x1SM_SSISN_SN_fLi256ELi128ELNSA_4UMMA5MajorE1ELSS_1ELNSR_7ScaleInE0ELST_0EEEEEENSA_6LayoutINSB_IJSE_SE_SE_EEENSB_IJNSC_ILi0EEESY_SY_EEEEENSB_IJNSA_10UnderscoreES11_S11_EEEEENS7_6detail27Sm100ImplicitGemmTileTraitsINSA_18SM100_TMA_2SM_LOADENSA_14ComposedLayoutINSA_7SwizzleILi2ELi5ELi2EEENSA_18smem_ptr_flag_bitsILi32EEENSW_INSB_IJNSC_ILi32EEENSC_ILi4EEEEEENSB_IJSE_S1C_EEEEEEEvEENS15_INSA_25SM100_TMA_2SM_LOAD_IM2COLES1H_vEEEENS_8epilogue10collective18CollectiveEpilogueINS1M_23Sm100TmaWarpSpecializedILi4ELi2ELi16ELb1ELb0EEEJNSB_IJSI_SJ_SL_EEENSB_IJNSW_ISI_SE_EENSW_INSC_ILi16EEESE_EEEEESN_NSB_IJlNSB_IJSE_lllEEESY_EEESN_S1X_NS1M_6fusion15FusionCallbacksIS1Q_NS1Y_17LinearCombinationISN_fSN_fLNS_15FloatRoundStyleE2EEES1R_S1V_JEEENSA_5SM1004TMEM4LOAD26SM100_TMEM_LOAD_32dp32b16xENSA_13SM90_TMA_LOADENS17_INS18_ILi2ELi4ELi3EEES1B_NSW_INSB_IJNSC_ILi8EEES1T_EEENSB_IJS1T_SE_EEEEEEENSA_39AutoVectorizingCopyWithAssumedAlignmentILi128EEENSA_14SM90_TMA_STOREES2E_S2G_S2G_EEEvvEEEEvNT_6ParamsE,"aw",@nobits
	.sectionflags	@""
	.align	16
	.zero		1024


//--------------------- .nv.shared.reserved.0     --------------------------
	.section	.nv.shared.reserved.0,"aw",@nobits
	.weak		__nv_reservedSMEM_offset_0_alias
	.size		__nv_reservedSMEM_offset_0_alias, 0, 64
	.other		__nv_reservedSMEM_offset_0_alias,@"STO_CUDA_RESERVED_SHARED STV_DEFAULT"
__nv_reservedSMEM_offset_0_alias:
	.zero		0
.nv.shared.reserved.0:
	.zero		64
	.weak		__nv_reservedSMEM_tcgen05_partition
	.type		__nv_reservedSMEM_tcgen05_partition,@object
	.size		__nv_reservedSMEM_tcgen05_partition,(.L_0 - __nv_reservedSMEM_tcgen05_partition)
__nv_reservedSMEM_tcgen05_partition:
	.zero		32
.L_0:


//--------------------- .nv.global                --------------------------
	.section	.nv.global,"aw",@nobits
.nv.global:
	.type		_ZN39_INTERNAL_a92b45e1_4_k_cu_1d8d76d9_32894cute1_E,@object
	.size		_ZN39_INTERNAL_a92b45e1_4_k_cu_1d8d76d9_32894cute1_E,(_ZN39_INTERNAL_a92b45e1_4_k_cu_1d8d76d9_32894cuda3std3__45__cpo6cbeginE - _ZN39_INTERNAL_a92b45e1_4_k_cu_1d8d76d9_32894cute1_E)
_ZN39_INTERNAL_a92b45e1_4_k_cu_1d8d76d9_32894cute1_E:
	.zero		1
	.type		_ZN39_INTERNAL_a92b45e1_4_k_cu_1d8d76d9_32894cuda3std3__45__cpo6cbeginE,@object
	.size		_ZN39_INTERNAL_a92b45e1_4_k_cu_1d8d76d9_32894cuda3std3__45__cpo6cbeginE,(_ZN39_INTERNAL_a92b45e1_4_k_cu_1d8d76d9_32894cuda3std3__48in_placeE - _ZN39_INTERNAL_a92b45e1_4_k_cu_1d8d76d9_32894cuda3std3__45__cpo6cbeginE)
_ZN39_INTERNAL_a92b45e1_4_k_cu_1d8d76d9_32894cuda3std3__45__cpo6cbeginE:
	.zero		1
	.type		_ZN39_INTERNAL_a92b45e1_4_k_cu_1d8d76d9_32894cuda3std3__48in_placeE,@object
	.size		_ZN39_INTERNAL_a92b45e1_4_k_cu_1d8d76d9_32894cuda3std3__48in_placeE,(_ZN39_INTERNAL_a92b45e1_4_k_cu_1d8d76d9_32894cuda3std6ranges3__45__cpo9iter_moveE - _ZN39_INTERNAL_a92b45e1_4_k_cu_1d8d76d9_32894cuda3std3__48in_placeE)
_ZN39_INTERNAL_a92b45e1_4_k_cu_1d8d76d9_32894cuda3std3__48in_placeE:
	.zero		1
	.type		_ZN39_INTERNAL_a92b45e1_4_k_cu_1d8d76d9_32894cuda3std6ranges3__45__cpo9iter_moveE,@object
	.size		_ZN39_INTERNAL_a92b45e1_4_k_cu_1d8d76d9_32894cuda3std6ranges3__45__cpo9iter_moveE,(_ZN39_INTERNAL_a92b45e1_4_k_cu_1d8d76d9_32894cuda3std3__45__cpo5beginE - _ZN39_INTERNAL_a92b45e1_4_k_cu_1d8d76d9_32894cuda3std6ranges3__45__cpo9iter_moveE)
_ZN39_INTERNAL_a92b45e1_4_k_cu_1d8d76d9_32894cuda3std6ranges3__45__cpo9iter_moveE:
	.zero		1
	.type		_ZN39_INTERNAL_a92b45e1_4_k_cu_1d8d76d9_32894cuda3std3__45__cpo5beginE,@object
	.size		_ZN39_INTERNAL_a92b45e1_4_k_cu_1d8d76d9_32894cuda3std3__45__cpo5beginE,(_ZN39_INTERNAL_a92b45e1_4_k_cu_1d8d76d9_32894cuda3std3__441_GLOBAL__N__a92b45e1_4_k_cu_1d8d76d9_32896ignoreE - _ZN39_INTERNAL_a92b45e1_4_k_cu_1d8d76d9_32894cuda3std3__45__cpo5beginE)
_ZN39_INTERNAL_a92b45e1_4_k_cu_1d8d76d9_32894cuda3std3__45__cpo5beginE:
	.zero		1
	.type		_ZN39_INTERNAL_a92b45e1_4_k_cu_1d8d76d9_32894cuda3std3__441_GLOBAL__N__a92b45e1_4_k_cu_1d8d76d9_32896ignoreE,@object
	.size		_ZN39_INTERNAL_a92b45e1_4_k_cu_1d8d76d9_32894cuda3std3__441_GLOBAL__N__a92b45e1_4_k_cu_1d8d76d9_32896ignoreE,(_ZN39_INTERNAL_a92b45e1_4_k_cu_1d8d76d9_32894cute7productE - _ZN39_INTERNAL_a92b45e1_4_k_cu_1d8d76d9_32894cuda3std3__441_GLOBAL__N__a92b45e1_4_k_cu_1d8d76d9_32896ignoreE)
_ZN39_INTERNAL_a92b45e1_4_k_cu_1d8d76d9_32894cuda3std3__441_GLOBAL__N__a92b45e1_4_k_cu_1d8d76d9_32896ignoreE:
	.zero		1
	.type		_ZN39_INTERNAL_a92b45e1_4_k_cu_1d8d76d9_32894cute7productE,@object
	.size		_ZN39_INTERNAL_a92b45e1_4_k_cu_1d8d76d9_32894cute7productE,(_ZN39_INTERNAL_a92b45e1_4_k_cu_1d8d76d9_32894cuda3std3__45__cpo3endE - _ZN39_INTERNAL_a92b45e1_4_k_cu_1d8d76d9_32894cute7productE)
_ZN39_INTERNAL_a92b45e1_4_k_cu_1d8d76d9_32894cute7productE:
	.zero		1
	.type		_ZN39_INTERNAL_a92b45e1_4_k_cu_1d8d76d9_32894cuda3std3__45__cpo3endE,@object
	.size		_ZN39_INTERNAL_a92b45e1_4_k_cu_1d8d76d9_32894cuda3std3__45__cpo3endE,(_ZN39_INTERNAL_a92b45e1_4_k_cu_1d8d76d9_32894cuda3std3__419piecewise_constructE - _ZN39_INTERNAL_a92b45e1_4_k_cu_1d8d76d9_32894cuda3std3__45__cpo3endE)
_ZN39_INTERNAL_a92b45e1_4_k_cu_1d8d76d9_32894cuda3std3__45__cpo3endE:
	.zero		1
	.type		_ZN39_INTERNAL_a92b45e1_4_k_cu_1d8d76d9_32894cuda3std3__419piecewise_constructE,@object
	.size		_ZN39_INTERNAL_a92b45e1_4_k_cu_1d8d76d9_32894cuda3std3__419piecewise_constructE,(_ZN39_INTERNAL_a92b45e1_4_k_cu_1d8d76d9_32894cuda3std3__45__cpo4cendE - _ZN39_INTERNAL_a92b45e1_4_k_cu_1d8d76d9_32894cuda3std3__419piecewise_constructE)
_ZN39_INTERNAL_a92b45e1_4_k_cu_1d8d76d9_32894cuda3std3__419piecewise_constructE:
	.zero		1
	.type		_ZN39_INTERNAL_a92b45e1_4_k_cu_1d8d76d9_32894cuda3std3__45__cpo4cendE,@object
	.size		_ZN39_INTERNAL_a92b45e1_4_k_cu_1d8d76d9_32894cuda3std3__45__cpo4cendE,(_ZN39_INTERNAL_a92b45e1_4_k_cu_1d8d76d9_32894cuda3std6ranges3__45__cpo4swapE - _ZN39_INTERNAL_a92b45e1_4_k_cu_1d8d76d9_32894cuda3std3__45__cpo4cendE)
_ZN39_INTERNAL_a92b45e1_4_k_cu_1d8d76d9_32894cuda3std3__45__cpo4cendE:
	.zero		1
	.type		_ZN39_INTERNAL_a92b45e1_4_k_cu_1d8d76d9_32894cuda3std6ranges3__45__cpo4swapE,@object
	.size		_ZN39_INTERNAL_a92b45e1_4_k_cu_1d8d76d9_32894cuda3std6ranges3__45__cpo4swapE,(.L_10 - _ZN39_INTERNAL_a92b45e1_4_k_cu_1d8d76d9_32894cuda3std6ranges3__45__cpo4swapE)
_ZN39_INTERNAL_a92b45e1_4_k_cu_1d8d76d9_32894cuda3std6ranges3__45__cpo4swapE:
	.zero		1
.L_10:


//--------------------- .nv.constant0._ZN7cutlass13device_kernelINS_4conv6kernel13ConvUniversalINS1_16ConvProblemShapeILNS1_8OperatorE2ELi3EEENS1_10collective14CollectiveConvINS1_47MainloopSm100TmaUmmaWarpSpecializedImplicitGemmILS5_2ELi4ELi3ELi1ELi2EN4cute5tupleIJNSA_1CILi2EEENSC_ILi1EEESE_EEEEENSB_IJNSC_ILi256EEENSB_IJNSC_ILi128EEEEEENSB_IJNSC_ILi64EEEEEEEEENS_10tfloat32_tESN_NSA_8TiledMMAINSA_8MMA_AtomIJNSA_23SM100_MMA_TF32_2x1SM_SSISN_SN_fLi256ELi128ELNSA_4UMMA5MajorE1ELSS_1ELNSR_7ScaleInE0ELST_0EEEEEENSA_6LayoutINSB_IJSE_SE_SE_EEENSB_IJNSC_ILi0EEESY_SY_EEEEENSB_IJNSA_10UnderscoreES11_S11_EEEEENS7_6detail27Sm100ImplicitGemmTileTraitsINSA_18SM100_TMA_2SM_LOADENSA_14ComposedLayoutINSA_7SwizzleILi2ELi5ELi2EEENSA_18smem_ptr_flag_bitsILi32EEENSW_INSB_IJNSC_ILi32EEENSC_ILi4EEEEEENSB_IJSE_S1C_EEEEEEEvEENS15_INSA_25SM100_TMA_2SM_LOAD_IM2COLES1H_vEEEENS_8epilogue10collective18CollectiveEpilogueINS1M_23Sm100TmaWarpSpecializedILi4ELi2ELi16ELb1ELb0EEEJNSB_IJSI_SJ_SL_EEENSB_IJNSW_ISI_SE_EENSW_INSC_ILi16EEESE_EEEEESN_NSB_IJlNSB_IJSE_lllEEESY_EEESN_S1X_NS1M_6fusion15FusionCallbacksIS1Q_NS1Y_17LinearCombinationISN_fSN_fLNS_15FloatRoundStyleE2EEES1R_S1V_JEEENSA_5SM1004TMEM4LOAD26SM100_TMEM_LOAD_32dp32b16xENSA_13SM90_TMA_LOADENS17_INS18_ILi2ELi4ELi3EEES1B_NSW_INSB_IJNSC_ILi8EEES1T_EEENSB_IJS1T_SE_EEEEEEENSA_39AutoVectorizingCopyWithAssumedAlignmentILi128EEENSA_14SM90_TMA_STOREES2E_S2G_S2G_EEEvvEEEEvNT_6ParamsE --------------------------
	.section	.nv.constant0._ZN7cutlass13device_kernelINS_4conv6kernel13ConvUniversalINS1_16ConvProblemShapeILNS1_8OperatorE2ELi3EEENS1_10collective14CollectiveConvINS1_47MainloopSm100TmaUmmaWarpSpecializedImplicitGemmILS5_2ELi4ELi3ELi1ELi2EN4cute5tupleIJNSA_1CILi2EEENSC_ILi1EEESE_EEEEENSB_IJNSC_ILi256EEENSB_IJNSC_ILi128EEEEEENSB_IJNSC_ILi64EEEEEEEEENS_10tfloat32_tESN_NSA_8TiledMMAINSA_8MMA_AtomIJNSA_23SM100_MMA_TF32_2x1SM_SSISN_SN_fLi256ELi128ELNSA_4UMMA5MajorE1ELSS_1ELNSR_7ScaleInE0ELST_0EEEEEENSA_6LayoutINSB_IJSE_SE_SE_EEENSB_IJNSC_ILi0EEESY_SY_EEEEENSB_IJNSA_10UnderscoreES11_S11_EEEEENS7_6detail27Sm100ImplicitGemmTileTraitsINSA_18SM100_TMA_2SM_LOADENSA_14ComposedLayoutINSA_7SwizzleILi2ELi5ELi2EEENSA_18smem_ptr_flag_bitsILi32EEENSW_INSB_IJNSC_ILi32EEENSC_ILi4EEEEEENSB_IJSE_S1C_EEEEEEEvEENS15_INSA_25SM100_TMA_2SM_LOAD_IM2COLES1H_vEEEENS_8epilogue10collective18CollectiveEpilogueINS1M_23Sm100TmaWarpSpecializedILi4ELi2ELi16ELb1ELb0EEEJNSB_IJSI_SJ_SL_EEENSB_IJNSW_ISI_SE_EENSW_INSC_ILi16EEESE_EEEEESN_NSB_IJlNSB_IJSE_lllEEESY_EEESN_S1X_NS1M_6fusion15FusionCallbacksIS1Q_NS1Y_17LinearCombinationISN_fSN_fLNS_15FloatRoundStyleE2EEES1R_S1V_JEEENSA_5SM1004TMEM4LOAD26SM100_TMEM_LOAD_32dp32b16xENSA_13SM90_TMA_LOADENS17_INS18_ILi2ELi4ELi3EEES1B_NSW_INSB_IJNSC_ILi8EEES1T_EEENSB_IJS1T_SE_EEEEEEENSA_39AutoVectorizingCopyWithAssumedAlignmentILi128EEENSA_14SM90_TMA_STOREES2E_S2G_S2G_EEEvvEEEEvNT_6ParamsE,"a",@progbits
	.sectionflags	@""
	.align	4
.nv.constant0._ZN7cutlass13device_kernelINS_4conv6kernel13ConvUniversalINS1_16ConvProblemShapeILNS1_8OperatorE2ELi3EEENS1_10collective14CollectiveConvINS1_47MainloopSm100TmaUmmaWarpSpecializedImplicitGemmILS5_2ELi4ELi3ELi1ELi2EN4cute5tupleIJNSA_1CILi2EEENSC_ILi1EEESE_EEEEENSB_IJNSC_ILi256EEENSB_IJNSC_ILi128EEEEEENSB_IJNSC_ILi64EEEEEEEEENS_10tfloat32_tESN_NSA_8TiledMMAINSA_8MMA_AtomIJNSA_23SM100_MMA_TF32_2x1SM_SSISN_SN_fLi256ELi128ELNSA_4UMMA5MajorE1ELSS_1ELNSR_7ScaleInE0ELST_0EEEEEENSA_6LayoutINSB_IJSE_SE_SE_EEENSB_IJNSC_ILi0EEESY_SY_EEEEENSB_IJNSA_10UnderscoreES11_S11_EEEEENS7_6detail27Sm100ImplicitGemmTileTraitsINSA_18SM100_TMA_2SM_LOADENSA_14ComposedLayoutINSA_7SwizzleILi2ELi5ELi2EEENSA_18smem_ptr_flag_bitsILi32EEENSW_INSB_IJNSC_ILi32EEENSC_ILi4EEEEEENSB_IJSE_S1C_EEEEEEEvEENS15_INSA_25SM100_TMA_2SM_LOAD_IM2COLES1H_vEEEENS_8epilogue10collective18CollectiveEpilogueINS1M_23Sm100TmaWarpSpecializedILi4ELi2ELi16ELb1ELb0EEEJNSB_IJSI_SJ_SL_EEENSB_IJNSW_ISI_SE_EENSW_INSC_ILi16EEESE_EEEEESN_NSB_IJlNSB_IJSE_lllEEESY_EEESN_S1X_NS1M_6fusion15FusionCallbacksIS1Q_NS1Y_17LinearCombinationISN_fSN_fLNS_15FloatRoundStyleE2EEES1R_S1V_JEEENSA_5SM1004TMEM4LOAD26SM100_TMEM_LOAD_32dp32b16xENSA_13SM90_TMA_LOADENS17_INS18_ILi2ELi4ELi3EEES1B_NSW_INSB_IJNSC_ILi8EEES1T_EEENSB_IJS1T_SE_EEEEEEENSA_39AutoVectorizingCopyWithAssumedAlignmentILi128EEENSA_14SM90_TMA_STOREES2E_S2G_S2G_EEEvvEEEEvNT_6ParamsE:
	.zero		3200


//--------------------- SYMBOLS --------------------------

	.type		.nv.reservedSmem.offset0,@object
	.size		.nv.reservedSmem.offset0,0x4
	.type		.nv.reservedSmem.cap,@object
	.size		.nv.reservedSmem.cap,0x4
	.type		__assertfail,@function
